//
// Generated by NVIDIA NVVM Compiler
//
// Compiler Build ID: CL-36424714
// Cuda compilation tools, release 13.0, V13.0.88
// Based on NVVM 20.0.0
//

.version 9.0
.target sm_100
.address_size 64

	// .globl	_ZN6thrust24THRUST_300001_SM_1000_NS8cuda_cub4core6detail13_kernel_agentINS1_16__set_operations9InitAgentIN3cub18CUB_300001_SM_100013ScanTileStateIiLb1EEEiEEJSA_iEEEvDpT0_
.global .align 1 .b8 _ZN34_INTERNAL_2a02a848_4_k_cu_dbd60d2f4cuda3std3__45__cpo5beginE[1];
.global .align 1 .b8 _ZN34_INTERNAL_2a02a848_4_k_cu_dbd60d2f4cuda3std3__45__cpo3endE[1];
.global .align 1 .b8 _ZN34_INTERNAL_2a02a848_4_k_cu_dbd60d2f4cuda3std3__45__cpo6cbeginE[1];
.global .align 1 .b8 _ZN34_INTERNAL_2a02a848_4_k_cu_dbd60d2f4cuda3std3__45__cpo4cendE[1];
.global .align 1 .b8 _ZN34_INTERNAL_2a02a848_4_k_cu_dbd60d2f4cuda3std3__45__cpo6rbeginE[1];
.global .align 1 .b8 _ZN34_INTERNAL_2a02a848_4_k_cu_dbd60d2f4cuda3std3__45__cpo4rendE[1];
.global .align 1 .b8 _ZN34_INTERNAL_2a02a848_4_k_cu_dbd60d2f4cuda3std3__45__cpo7crbeginE[1];
.global .align 1 .b8 _ZN34_INTERNAL_2a02a848_4_k_cu_dbd60d2f4cuda3std3__45__cpo5crendE[1];
.global .align 1 .b8 _ZN34_INTERNAL_2a02a848_4_k_cu_dbd60d2f4cuda3std3__436_GLOBAL__N__2a02a848_4_k_cu_dbd60d2f6ignoreE[1];
.global .align 1 .b8 _ZN34_INTERNAL_2a02a848_4_k_cu_dbd60d2f4cuda3std3__419piecewise_constructE[1];
.global .align 1 .b8 _ZN34_INTERNAL_2a02a848_4_k_cu_dbd60d2f4cuda3std3__48in_placeE[1];
.global .align 1 .b8 _ZN34_INTERNAL_2a02a848_4_k_cu_dbd60d2f4cuda3std3__420unreachable_sentinelE[1];
.global .align 1 .b8 _ZN34_INTERNAL_2a02a848_4_k_cu_dbd60d2f4cuda3std3__47nulloptE[1];
.global .align 1 .b8 _ZN34_INTERNAL_2a02a848_4_k_cu_dbd60d2f4cuda3std3__48unexpectE[1];
.global .align 1 .b8 _ZN34_INTERNAL_2a02a848_4_k_cu_dbd60d2f4cuda3std6ranges3__45__cpo4swapE[1];
.global .align 1 .b8 _ZN34_INTERNAL_2a02a848_4_k_cu_dbd60d2f4cuda3std6ranges3__45__cpo9iter_moveE[1];
.global .align 1 .b8 _ZN34_INTERNAL_2a02a848_4_k_cu_dbd60d2f4cuda3std6ranges3__45__cpo5beginE[1];
.global .align 1 .b8 _ZN34_INTERNAL_2a02a848_4_k_cu_dbd60d2f4cuda3std6ranges3__45__cpo3endE[1];
.global .align 1 .b8 _ZN34_INTERNAL_2a02a848_4_k_cu_dbd60d2f4cuda3std6ranges3__45__cpo6cbeginE[1];
.global .align 1 .b8 _ZN34_INTERNAL_2a02a848_4_k_cu_dbd60d2f4cuda3std6ranges3__45__cpo4cendE[1];
.global .align 1 .b8 _ZN34_INTERNAL_2a02a848_4_k_cu_dbd60d2f4cuda3std6ranges3__45__cpo7advanceE[1];
.global .align 1 .b8 _ZN34_INTERNAL_2a02a848_4_k_cu_dbd60d2f4cuda3std6ranges3__45__cpo9iter_swapE[1];
.global .align 1 .b8 _ZN34_INTERNAL_2a02a848_4_k_cu_dbd60d2f4cuda3std6ranges3__45__cpo4nextE[1];
.global .align 1 .b8 _ZN34_INTERNAL_2a02a848_4_k_cu_dbd60d2f4cuda3std6ranges3__45__cpo4prevE[1];
.global .align 1 .b8 _ZN34_INTERNAL_2a02a848_4_k_cu_dbd60d2f4cuda3std6ranges3__45__cpo4dataE[1];
.global .align 1 .b8 _ZN34_INTERNAL_2a02a848_4_k_cu_dbd60d2f4cuda3std6ranges3__45__cpo5cdataE[1];
.global .align 1 .b8 _ZN34_INTERNAL_2a02a848_4_k_cu_dbd60d2f4cuda3std6ranges3__45__cpo4sizeE[1];
.global .align 1 .b8 _ZN34_INTERNAL_2a02a848_4_k_cu_dbd60d2f4cuda3std6ranges3__45__cpo5ssizeE[1];
.global .align 1 .b8 _ZN34_INTERNAL_2a02a848_4_k_cu_dbd60d2f4cuda3std6ranges3__45__cpo8distanceE[1];
.global .align 1 .b8 _ZN34_INTERNAL_2a02a848_4_k_cu_dbd60d2f6thrust24THRUST_300001_SM_1000_NS8cuda_cub3parE[1];
.global .align 1 .b8 _ZN34_INTERNAL_2a02a848_4_k_cu_dbd60d2f6thrust24THRUST_300001_SM_1000_NS8cuda_cub10par_nosyncE[1];
.global .align 1 .b8 _ZN34_INTERNAL_2a02a848_4_k_cu_dbd60d2f6thrust24THRUST_300001_SM_1000_NS6system6detail10sequential3seqE[1];
.global .align 1 .b8 _ZN34_INTERNAL_2a02a848_4_k_cu_dbd60d2f6thrust24THRUST_300001_SM_1000_NS6system3cpp3parE[1];
.global .align 1 .b8 _ZN34_INTERNAL_2a02a848_4_k_cu_dbd60d2f6thrust24THRUST_300001_SM_1000_NS12placeholders2_1E[1];
.global .align 1 .b8 _ZN34_INTERNAL_2a02a848_4_k_cu_dbd60d2f6thrust24THRUST_300001_SM_1000_NS12placeholders2_2E[1];
.global .align 1 .b8 _ZN34_INTERNAL_2a02a848_4_k_cu_dbd60d2f6thrust24THRUST_300001_SM_1000_NS12placeholders2_3E[1];
.global .align 1 .b8 _ZN34_INTERNAL_2a02a848_4_k_cu_dbd60d2f6thrust24THRUST_300001_SM_1000_NS12placeholders2_4E[1];
.global .align 1 .b8 _ZN34_INTERNAL_2a02a848_4_k_cu_dbd60d2f6thrust24THRUST_300001_SM_1000_NS12placeholders2_5E[1];
.global .align 1 .b8 _ZN34_INTERNAL_2a02a848_4_k_cu_dbd60d2f6thrust24THRUST_300001_SM_1000_NS12placeholders2_6E[1];
.global .align 1 .b8 _ZN34_INTERNAL_2a02a848_4_k_cu_dbd60d2f6thrust24THRUST_300001_SM_1000_NS12placeholders2_7E[1];
.global .align 1 .b8 _ZN34_INTERNAL_2a02a848_4_k_cu_dbd60d2f6thrust24THRUST_300001_SM_1000_NS12placeholders2_8E[1];
.global .align 1 .b8 _ZN34_INTERNAL_2a02a848_4_k_cu_dbd60d2f6thrust24THRUST_300001_SM_1000_NS12placeholders2_9E[1];
.global .align 1 .b8 _ZN34_INTERNAL_2a02a848_4_k_cu_dbd60d2f6thrust24THRUST_300001_SM_1000_NS12placeholders3_10E[1];
.global .align 1 .b8 _ZN34_INTERNAL_2a02a848_4_k_cu_dbd60d2f6thrust24THRUST_300001_SM_1000_NS3seqE[1];
.global .align 1 .b8 _ZN34_INTERNAL_2a02a848_4_k_cu_dbd60d2f6thrust24THRUST_300001_SM_1000_NS6deviceE[1];
.extern .shared .align 16 .b8 _ZN6thrust24THRUST_300001_SM_1000_NS8cuda_cub4core6detail5shmemE[];

.visible .entry _ZN6thrust24THRUST_300001_SM_1000_NS8cuda_cub4core6detail13_kernel_agentINS1_16__set_operations9InitAgentIN3cub18CUB_300001_SM_100013ScanTileStateIiLb1EEEiEEJSA_iEEEvDpT0_(
	.param .align 8 .b8 _ZN6thrust24THRUST_300001_SM_1000_NS8cuda_cub4core6detail13_kernel_agentINS1_16__set_operations9InitAgentIN3cub18CUB_300001_SM_100013ScanTileStateIiLb1EEEiEEJSA_iEEEvDpT0__param_0[8],
	.param .u32 _ZN6thrust24THRUST_300001_SM_1000_NS8cuda_cub4core6detail13_kernel_agentINS1_16__set_operations9InitAgentIN3cub18CUB_300001_SM_100013ScanTileStateIiLb1EEEiEEJSA_iEEEvDpT0__param_1
)
.maxntid 128
{
	.reg .pred 	%p<5>;
	.reg .b32 	%r<10>;
	.reg .b64 	%rd<7>;

	ld.param.u64 	%rd2, [_ZN6thrust24THRUST_300001_SM_1000_NS8cuda_cub4core6detail13_kernel_agentINS1_16__set_operations9InitAgentIN3cub18CUB_300001_SM_100013ScanTileStateIiLb1EEEiEEJSA_iEEEvDpT0__param_0];
	ld.param.u32 	%r4, [_ZN6thrust24THRUST_300001_SM_1000_NS8cuda_cub4core6detail13_kernel_agentINS1_16__set_operations9InitAgentIN3cub18CUB_300001_SM_100013ScanTileStateIiLb1EEEiEEJSA_iEEEvDpT0__param_1];
	cvta.to.global.u64 	%rd1, %rd2;
	mov.u32 	%r1, %ctaid.x;
	mov.u32 	%r5, %ntid.x;
	mov.u32 	%r2, %tid.x;
	mad.lo.s32 	%r3, %r1, %r5, %r2;
	setp.ge.s32 	%p1, %r3, %r4;
	@%p1 bra 	$L__BB0_2;
	mul.wide.s32 	%rd3, %r3, 8;
	add.s64 	%rd4, %rd1, %rd3;
	mov.b32 	%r6, 0;
	mov.b32 	%r7, 99;
	st.global.v2.u32 	[%rd4+256], {%r7, %r6};
$L__BB0_2:
	setp.ne.s32 	%p2, %r1, 0;
	setp.gt.u32 	%p3, %r2, 31;
	or.pred  	%p4, %p2, %p3;
	@%p4 bra 	$L__BB0_4;
	mul.wide.u32 	%rd5, %r2, 8;
	add.s64 	%rd6, %rd1, %rd5;
	mov.b32 	%r9, 0;
	st.global.v2.u32 	[%rd6], {%r9, %r9};
$L__BB0_4:
	ret;

}
	// .globl	_ZN6thrust24THRUST_300001_SM_1000_NS8cuda_cub4core6detail13_kernel_agentINS1_16__set_operations14PartitionAgentINS0_6detail15normal_iteratorINS0_10device_ptrIiEEEESB_iN4cuda3std3__44lessIiEEEEJSB_SB_iiiPNSE_4pairIiiEESG_iEEEvDpT0_
.visible .entry _ZN6thrust24THRUST_300001_SM_1000_NS8cuda_cub4core6detail13_kernel_agentINS1_16__set_operations14PartitionAgentINS0_6detail15normal_iteratorINS0_10device_ptrIiEEEESB_iN4cuda3std3__44lessIiEEEEJSB_SB_iiiPNSE_4pairIiiEESG_iEEEvDpT0_(
	.param .align 8 .b8 _ZN6thrust24THRUST_300001_SM_1000_NS8cuda_cub4core6detail13_kernel_agentINS1_16__set_operations14PartitionAgentINS0_6detail15normal_iteratorINS0_10device_ptrIiEEEESB_iN4cuda3std3__44lessIiEEEEJSB_SB_iiiPNSE_4pairIiiEESG_iEEEvDpT0__param_0[8],
	.param .align 8 .b8 _ZN6thrust24THRUST_300001_SM_1000_NS8cuda_cub4core6detail13_kernel_agentINS1_16__set_operations14PartitionAgentINS0_6detail15normal_iteratorINS0_10device_ptrIiEEEESB_iN4cuda3std3__44lessIiEEEEJSB_SB_iiiPNSE_4pairIiiEESG_iEEEvDpT0__param_1[8],
	.param .u32 _ZN6thrust24THRUST_300001_SM_1000_NS8cuda_cub4core6detail13_kernel_agentINS1_16__set_operations14PartitionAgentINS0_6detail15normal_iteratorINS0_10device_ptrIiEEEESB_iN4cuda3std3__44lessIiEEEEJSB_SB_iiiPNSE_4pairIiiEESG_iEEEvDpT0__param_2,
	.param .u32 _ZN6thrust24THRUST_300001_SM_1000_NS8cuda_cub4core6detail13_kernel_agentINS1_16__set_operations14PartitionAgentINS0_6detail15normal_iteratorINS0_10device_ptrIiEEEESB_iN4cuda3std3__44lessIiEEEEJSB_SB_iiiPNSE_4pairIiiEESG_iEEEvDpT0__param_3,
	.param .u32 _ZN6thrust24THRUST_300001_SM_1000_NS8cuda_cub4core6detail13_kernel_agentINS1_16__set_operations14PartitionAgentINS0_6detail15normal_iteratorINS0_10device_ptrIiEEEESB_iN4cuda3std3__44lessIiEEEEJSB_SB_iiiPNSE_4pairIiiEESG_iEEEvDpT0__param_4,
	.param .u64 .ptr .align 1 _ZN6thrust24THRUST_300001_SM_1000_NS8cuda_cub4core6detail13_kernel_agentINS1_16__set_operations14PartitionAgentINS0_6detail15normal_iteratorINS0_10device_ptrIiEEEESB_iN4cuda3std3__44lessIiEEEEJSB_SB_iiiPNSE_4pairIiiEESG_iEEEvDpT0__param_5,
	.param .align 1 .b8 _ZN6thrust24THRUST_300001_SM_1000_NS8cuda_cub4core6detail13_kernel_agentINS1_16__set_operations14PartitionAgentINS0_6detail15normal_iteratorINS0_10device_ptrIiEEEESB_iN4cuda3std3__44lessIiEEEEJSB_SB_iiiPNSE_4pairIiiEESG_iEEEvDpT0__param_6[1],
	.param .u32 _ZN6thrust24THRUST_300001_SM_1000_NS8cuda_cub4core6detail13_kernel_agentINS1_16__set_operations14PartitionAgentINS0_6detail15normal_iteratorINS0_10device_ptrIiEEEESB_iN4cuda3std3__44lessIiEEEEJSB_SB_iiiPNSE_4pairIiiEESG_iEEEvDpT0__param_7
)
.maxntid 256
{
	.reg .pred 	%p<34>;
	.reg .b32 	%r<167>;
	.reg .b64 	%rd<65>;

	ld.param.u64 	%rd5, [_ZN6thrust24THRUST_300001_SM_1000_NS8cuda_cub4core6detail13_kernel_agentINS1_16__set_operations14PartitionAgentINS0_6detail15normal_iteratorINS0_10device_ptrIiEEEESB_iN4cuda3std3__44lessIiEEEEJSB_SB_iiiPNSE_4pairIiiEESG_iEEEvDpT0__param_1];
	ld.param.u64 	%rd4, [_ZN6thrust24THRUST_300001_SM_1000_NS8cuda_cub4core6detail13_kernel_agentINS1_16__set_operations14PartitionAgentINS0_6detail15normal_iteratorINS0_10device_ptrIiEEEESB_iN4cuda3std3__44lessIiEEEEJSB_SB_iiiPNSE_4pairIiiEESG_iEEEvDpT0__param_0];
	ld.param.u32 	%r65, [_ZN6thrust24THRUST_300001_SM_1000_NS8cuda_cub4core6detail13_kernel_agentINS1_16__set_operations14PartitionAgentINS0_6detail15normal_iteratorINS0_10device_ptrIiEEEESB_iN4cuda3std3__44lessIiEEEEJSB_SB_iiiPNSE_4pairIiiEESG_iEEEvDpT0__param_2];
	ld.param.u32 	%r66, [_ZN6thrust24THRUST_300001_SM_1000_NS8cuda_cub4core6detail13_kernel_agentINS1_16__set_operations14PartitionAgentINS0_6detail15normal_iteratorINS0_10device_ptrIiEEEESB_iN4cuda3std3__44lessIiEEEEJSB_SB_iiiPNSE_4pairIiiEESG_iEEEvDpT0__param_3];
	ld.param.u32 	%r68, [_ZN6thrust24THRUST_300001_SM_1000_NS8cuda_cub4core6detail13_kernel_agentINS1_16__set_operations14PartitionAgentINS0_6detail15normal_iteratorINS0_10device_ptrIiEEEESB_iN4cuda3std3__44lessIiEEEEJSB_SB_iiiPNSE_4pairIiiEESG_iEEEvDpT0__param_4];
	ld.param.u64 	%rd6, [_ZN6thrust24THRUST_300001_SM_1000_NS8cuda_cub4core6detail13_kernel_agentINS1_16__set_operations14PartitionAgentINS0_6detail15normal_iteratorINS0_10device_ptrIiEEEESB_iN4cuda3std3__44lessIiEEEEJSB_SB_iiiPNSE_4pairIiiEESG_iEEEvDpT0__param_5];
	ld.param.u32 	%r67, [_ZN6thrust24THRUST_300001_SM_1000_NS8cuda_cub4core6detail13_kernel_agentINS1_16__set_operations14PartitionAgentINS0_6detail15normal_iteratorINS0_10device_ptrIiEEEESB_iN4cuda3std3__44lessIiEEEEJSB_SB_iiiPNSE_4pairIiiEESG_iEEEvDpT0__param_7];
	mov.u32 	%r69, %ntid.x;
	mov.u32 	%r70, %ctaid.x;
	mov.u32 	%r71, %tid.x;
	mad.lo.s32 	%r1, %r69, %r70, %r71;
	setp.ge.s32 	%p1, %r1, %r68;
	@%p1 bra 	$L__BB1_28;
	mul.lo.s32 	%r72, %r67, %r1;
	add.s32 	%r73, %r66, %r65;
	min.s32 	%r2, %r73, %r72;
	cvta.to.global.u64 	%rd1, %rd5;
	cvta.to.global.u64 	%rd2, %rd4;
	sub.s32 	%r74, %r2, %r66;
	max.s32 	%r141, %r74, 0;
	min.s32 	%r139, %r65, %r2;
	setp.ge.s32 	%p2, %r141, %r139;
	@%p2 bra 	$L__BB1_3;
$L__BB1_2:
	add.s32 	%r75, %r139, %r141;
	shr.u32 	%r76, %r75, 1;
	mul.wide.u32 	%rd7, %r76, 4;
	add.s64 	%rd8, %rd2, %rd7;
	ld.global.u32 	%r77, [%rd8];
	not.b32 	%r78, %r76;
	add.s32 	%r79, %r2, %r78;
	mul.wide.s32 	%rd9, %r79, 4;
	add.s64 	%rd10, %rd1, %rd9;
	ld.global.u32 	%r80, [%rd10];
	setp.lt.s32 	%p3, %r80, %r77;
	add.s32 	%r81, %r76, 1;
	selp.b32 	%r141, %r141, %r81, %p3;
	selp.b32 	%r139, %r76, %r139, %p3;
	setp.lt.s32 	%p4, %r141, %r139;
	@%p4 bra 	$L__BB1_2;
$L__BB1_3:
	sub.s32 	%r10, %r2, %r141;
	setp.ge.s32 	%p5, %r10, %r66;
	mov.b32 	%r166, 0;
	@%p5 bra 	$L__BB1_27;
	mul.wide.s32 	%rd11, %r10, 4;
	add.s64 	%rd3, %rd1, %rd11;
	ld.global.u32 	%r11, [%rd3];
	setp.lt.s32 	%p6, %r141, 1;
	mov.b32 	%r144, 0;
	mov.u32 	%r150, %r144;
	@%p6 bra 	$L__BB1_11;
	mul.wide.u32 	%rd12, %r141, 511;
	shr.u64 	%rd13, %rd12, 9;
	cvt.u32.u64 	%r84, %rd13;
	shl.b64 	%rd14, %rd13, 2;
	add.s64 	%rd15, %rd2, %rd14;
	ld.global.u32 	%r85, [%rd15];
	setp.lt.s32 	%p7, %r85, %r11;
	add.s32 	%r86, %r84, 1;
	selp.b32 	%r144, %r141, %r84, %p7;
	selp.b32 	%r150, %r86, 0, %p7;
	setp.ge.u32 	%p8, %r150, %r144;
	@%p8 bra 	$L__BB1_7;
	cvt.u64.u32 	%rd16, %r150;
	mul.wide.u32 	%rd17, %r144, 127;
	add.s64 	%rd18, %rd17, %rd16;
	shr.u64 	%rd19, %rd18, 7;
	cvt.u32.u64 	%r87, %rd19;
	shl.b64 	%rd20, %rd19, 2;
	add.s64 	%rd21, %rd2, %rd20;
	ld.global.u32 	%r88, [%rd21];
	setp.lt.s32 	%p9, %r88, %r11;
	add.s32 	%r89, %r87, 1;
	selp.b32 	%r144, %r144, %r87, %p9;
	selp.b32 	%r150, %r89, %r150, %p9;
$L__BB1_7:
	setp.ge.u32 	%p10, %r150, %r144;
	@%p10 bra 	$L__BB1_9;
	cvt.u64.u32 	%rd22, %r150;
	mul.wide.u32 	%rd23, %r144, 31;
	add.s64 	%rd24, %rd23, %rd22;
	shr.u64 	%rd25, %rd24, 5;
	cvt.u32.u64 	%r90, %rd25;
	shl.b64 	%rd26, %rd25, 2;
	add.s64 	%rd27, %rd2, %rd26;
	ld.global.u32 	%r91, [%rd27];
	setp.lt.s32 	%p11, %r91, %r11;
	add.s32 	%r92, %r90, 1;
	selp.b32 	%r144, %r144, %r90, %p11;
	selp.b32 	%r150, %r92, %r150, %p11;
$L__BB1_9:
	setp.ge.u32 	%p12, %r150, %r144;
	@%p12 bra 	$L__BB1_11;
	cvt.u64.u32 	%rd28, %r150;
	mul.wide.u32 	%rd29, %r144, 15;
	add.s64 	%rd30, %rd29, %rd28;
	shr.u64 	%rd31, %rd30, 4;
	cvt.u32.u64 	%r93, %rd31;
	shl.b64 	%rd32, %rd31, 2;
	add.s64 	%rd33, %rd2, %rd32;
	ld.global.u32 	%r94, [%rd33];
	setp.lt.s32 	%p13, %r94, %r11;
	add.s32 	%r95, %r93, 1;
	selp.b32 	%r144, %r144, %r93, %p13;
	selp.b32 	%r150, %r95, %r150, %p13;
$L__BB1_11:
	setp.ge.u32 	%p14, %r150, %r144;
	@%p14 bra 	$L__BB1_13;
$L__BB1_12:
	and.b32  	%r96, %r150, %r144;
	xor.b32  	%r97, %r150, %r144;
	shr.s32 	%r98, %r97, 1;
	add.s32 	%r99, %r96, %r98;
	mul.wide.s32 	%rd34, %r99, 4;
	add.s64 	%rd35, %rd2, %rd34;
	ld.global.u32 	%r100, [%rd35];
	setp.lt.s32 	%p15, %r100, %r11;
	add.s32 	%r101, %r99, 1;
	selp.b32 	%r144, %r144, %r99, %p15;
	selp.b32 	%r150, %r101, %r150, %p15;
	setp.lt.s32 	%p16, %r150, %r144;
	@%p16 bra 	$L__BB1_12;
$L__BB1_13:
	setp.lt.s32 	%p17, %r10, 1;
	mov.b32 	%r154, 0;
	mov.u32 	%r153, %r10;
	@%p17 bra 	$L__BB1_15;
	mul.wide.u32 	%rd36, %r10, 511;
	shr.u64 	%rd37, %rd36, 9;
	cvt.u32.u64 	%r103, %rd37;
	shl.b64 	%rd38, %rd37, 2;
	add.s64 	%rd39, %rd1, %rd38;
	ld.global.u32 	%r104, [%rd39];
	setp.lt.s32 	%p18, %r104, %r11;
	add.s32 	%r105, %r103, 1;
	selp.b32 	%r153, %r10, %r103, %p18;
	selp.b32 	%r154, %r105, 0, %p18;
$L__BB1_15:
	setp.ge.s32 	%p19, %r154, %r153;
	@%p19 bra 	$L__BB1_17;
	cvt.u64.u32 	%rd40, %r154;
	mul.wide.u32 	%rd41, %r153, 127;
	add.s64 	%rd42, %rd41, %rd40;
	shr.u64 	%rd43, %rd42, 7;
	cvt.u32.u64 	%r106, %rd43;
	shl.b64 	%rd44, %rd43, 2;
	add.s64 	%rd45, %rd1, %rd44;
	ld.global.u32 	%r107, [%rd45];
	setp.lt.s32 	%p20, %r107, %r11;
	add.s32 	%r108, %r106, 1;
	selp.b32 	%r153, %r153, %r106, %p20;
	selp.b32 	%r154, %r108, %r154, %p20;
$L__BB1_17:
	setp.ge.s32 	%p21, %r154, %r153;
	@%p21 bra 	$L__BB1_19;
	cvt.u64.u32 	%rd46, %r154;
	mul.wide.u32 	%rd47, %r153, 31;
	add.s64 	%rd48, %rd47, %rd46;
	shr.u64 	%rd49, %rd48, 5;
	cvt.u32.u64 	%r109, %rd49;
	shl.b64 	%rd50, %rd49, 2;
	add.s64 	%rd51, %rd1, %rd50;
	ld.global.u32 	%r110, [%rd51];
	setp.lt.s32 	%p22, %r110, %r11;
	add.s32 	%r111, %r109, 1;
	selp.b32 	%r153, %r153, %r109, %p22;
	selp.b32 	%r154, %r111, %r154, %p22;
$L__BB1_19:
	setp.ge.s32 	%p23, %r154, %r153;
	@%p23 bra 	$L__BB1_21;
	cvt.u64.u32 	%rd52, %r154;
	mul.wide.u32 	%rd53, %r153, 15;
	add.s64 	%rd54, %rd53, %rd52;
	shr.u64 	%rd55, %rd54, 4;
	cvt.u32.u64 	%r112, %rd55;
	shl.b64 	%rd56, %rd55, 2;
	add.s64 	%rd57, %rd1, %rd56;
	ld.global.u32 	%r113, [%rd57];
	setp.lt.s32 	%p24, %r113, %r11;
	add.s32 	%r114, %r112, 1;
	selp.b32 	%r153, %r153, %r112, %p24;
	selp.b32 	%r154, %r114, %r154, %p24;
$L__BB1_21:
	setp.ge.s32 	%p25, %r154, %r153;
	@%p25 bra 	$L__BB1_23;
$L__BB1_22:
	and.b32  	%r115, %r154, %r153;
	xor.b32  	%r116, %r154, %r153;
	shr.s32 	%r117, %r116, 1;
	add.s32 	%r118, %r115, %r117;
	mul.wide.s32 	%rd58, %r118, 4;
	add.s64 	%rd59, %rd1, %rd58;
	ld.global.u32 	%r119, [%rd59];
	setp.lt.s32 	%p26, %r119, %r11;
	add.s32 	%r120, %r118, 1;
	selp.b32 	%r153, %r153, %r118, %p26;
	selp.b32 	%r154, %r120, %r154, %p26;
	setp.lt.s32 	%p27, %r154, %r153;
	@%p27 bra 	$L__BB1_22;
$L__BB1_23:
	sub.s32 	%r122, %r141, %r150;
	sub.s32 	%r52, %r10, %r154;
	add.s32 	%r53, %r52, %r122;
	shr.s32 	%r123, %r53, 1;
	max.s32 	%r54, %r123, %r52;
	add.s32 	%r125, %r154, %r54;
	add.s32 	%r126, %r125, 1;
	min.s32 	%r127, %r126, %r66;
	sub.s32 	%r163, %r127, %r10;
	setp.lt.s32 	%p28, %r163, 1;
	mov.b32 	%r164, 0;
	@%p28 bra 	$L__BB1_26;
	mov.b32 	%r164, 0;
$L__BB1_25:
	add.s32 	%r129, %r164, %r163;
	shr.s32 	%r130, %r129, 1;
	mul.wide.s32 	%rd60, %r130, 4;
	add.s64 	%rd61, %rd3, %rd60;
	ld.global.u32 	%r131, [%rd61];
	setp.lt.s32 	%p29, %r11, %r131;
	add.s32 	%r132, %r130, 1;
	selp.b32 	%r163, %r130, %r163, %p29;
	selp.b32 	%r164, %r164, %r132, %p29;
	setp.lt.s32 	%p30, %r164, %r163;
	@%p30 bra 	$L__BB1_25;
$L__BB1_26:
	add.s32 	%r133, %r52, %r164;
	min.s32 	%r134, %r133, %r54;
	sub.s32 	%r135, %r53, %r134;
	add.s32 	%r136, %r134, 1;
	setp.eq.s32 	%p31, %r135, %r136;
	setp.lt.s32 	%p32, %r54, %r133;
	and.pred  	%p33, %p31, %p32;
	add.s32 	%r141, %r135, %r150;
	selp.u32 	%r166, 1, 0, %p33;
$L__BB1_27:
	sub.s32 	%r137, %r2, %r141;
	add.s32 	%r138, %r137, %r166;
	cvta.to.global.u64 	%rd62, %rd6;
	mul.wide.s32 	%rd63, %r1, 8;
	add.s64 	%rd64, %rd62, %rd63;
	st.global.u32 	[%rd64], %r141;
	st.global.u32 	[%rd64+4], %r138;
$L__BB1_28:
	ret;

}
	// .globl	_ZN6thrust24THRUST_300001_SM_1000_NS8cuda_cub4core6detail13_kernel_agentINS1_16__set_operations10SetOpAgentINS0_6detail15normal_iteratorINS0_10device_ptrIiEEEESB_PiSC_SB_SC_iN4cuda3std3__44lessIiEENS5_31serial_set_symmetric_differenceENSF_17integral_constantIbLb0EEEEEJSB_SB_SC_SC_iiSB_SC_SH_SI_PNSF_4pairIiiEEPmN3cub18CUB_300001_SM_100013ScanTileStateIiLb1EEEEEEvDpT0_
.visible .entry _ZN6thrust24THRUST_300001_SM_1000_NS8cuda_cub4core6detail13_kernel_agentINS1_16__set_operations10SetOpAgentINS0_6detail15normal_iteratorINS0_10device_ptrIiEEEESB_PiSC_SB_SC_iN4cuda3std3__44lessIiEENS5_31serial_set_symmetric_differenceENSF_17integral_constantIbLb0EEEEEJSB_SB_SC_SC_iiSB_SC_SH_SI_PNSF_4pairIiiEEPmN3cub18CUB_300001_SM_100013ScanTileStateIiLb1EEEEEEvDpT0_(
	.param .align 8 .b8 _ZN6thrust24THRUST_300001_SM_1000_NS8cuda_cub4core6detail13_kernel_agentINS1_16__set_operations10SetOpAgentINS0_6detail15normal_iteratorINS0_10device_ptrIiEEEESB_PiSC_SB_SC_iN4cuda3std3__44lessIiEENS5_31serial_set_symmetric_differenceENSF_17integral_constantIbLb0EEEEEJSB_SB_SC_SC_iiSB_SC_SH_SI_PNSF_4pairIiiEEPmN3cub18CUB_300001_SM_100013ScanTileStateIiLb1EEEEEEvDpT0__param_0[8],
	.param .align 8 .b8 _ZN6thrust24THRUST_300001_SM_1000_NS8cuda_cub4core6detail13_kernel_agentINS1_16__set_operations10SetOpAgentINS0_6detail15normal_iteratorINS0_10device_ptrIiEEEESB_PiSC_SB_SC_iN4cuda3std3__44lessIiEENS5_31serial_set_symmetric_differenceENSF_17integral_constantIbLb0EEEEEJSB_SB_SC_SC_iiSB_SC_SH_SI_PNSF_4pairIiiEEPmN3cub18CUB_300001_SM_100013ScanTileStateIiLb1EEEEEEvDpT0__param_1[8],
	.param .u64 .ptr .align 1 _ZN6thrust24THRUST_300001_SM_1000_NS8cuda_cub4core6detail13_kernel_agentINS1_16__set_operations10SetOpAgentINS0_6detail15normal_iteratorINS0_10device_ptrIiEEEESB_PiSC_SB_SC_iN4cuda3std3__44lessIiEENS5_31serial_set_symmetric_differenceENSF_17integral_constantIbLb0EEEEEJSB_SB_SC_SC_iiSB_SC_SH_SI_PNSF_4pairIiiEEPmN3cub18CUB_300001_SM_100013ScanTileStateIiLb1EEEEEEvDpT0__param_2,
	.param .u64 .ptr .align 1 _ZN6thrust24THRUST_300001_SM_1000_NS8cuda_cub4core6detail13_kernel_agentINS1_16__set_operations10SetOpAgentINS0_6detail15normal_iteratorINS0_10device_ptrIiEEEESB_PiSC_SB_SC_iN4cuda3std3__44lessIiEENS5_31serial_set_symmetric_differenceENSF_17integral_constantIbLb0EEEEEJSB_SB_SC_SC_iiSB_SC_SH_SI_PNSF_4pairIiiEEPmN3cub18CUB_300001_SM_100013ScanTileStateIiLb1EEEEEEvDpT0__param_3,
	.param .u32 _ZN6thrust24THRUST_300001_SM_1000_NS8cuda_cub4core6detail13_kernel_agentINS1_16__set_operations10SetOpAgentINS0_6detail15normal_iteratorINS0_10device_ptrIiEEEESB_PiSC_SB_SC_iN4cuda3std3__44lessIiEENS5_31serial_set_symmetric_differenceENSF_17integral_constantIbLb0EEEEEJSB_SB_SC_SC_iiSB_SC_SH_SI_PNSF_4pairIiiEEPmN3cub18CUB_300001_SM_100013ScanTileStateIiLb1EEEEEEvDpT0__param_4,
	.param .u32 _ZN6thrust24THRUST_300001_SM_1000_NS8cuda_cub4core6detail13_kernel_agentINS1_16__set_operations10SetOpAgentINS0_6detail15normal_iteratorINS0_10device_ptrIiEEEESB_PiSC_SB_SC_iN4cuda3std3__44lessIiEENS5_31serial_set_symmetric_differenceENSF_17integral_constantIbLb0EEEEEJSB_SB_SC_SC_iiSB_SC_SH_SI_PNSF_4pairIiiEEPmN3cub18CUB_300001_SM_100013ScanTileStateIiLb1EEEEEEvDpT0__param_5,
	.param .align 8 .b8 _ZN6thrust24THRUST_300001_SM_1000_NS8cuda_cub4core6detail13_kernel_agentINS1_16__set_operations10SetOpAgentINS0_6detail15normal_iteratorINS0_10device_ptrIiEEEESB_PiSC_SB_SC_iN4cuda3std3__44lessIiEENS5_31serial_set_symmetric_differenceENSF_17integral_constantIbLb0EEEEEJSB_SB_SC_SC_iiSB_SC_SH_SI_PNSF_4pairIiiEEPmN3cub18CUB_300001_SM_100013ScanTileStateIiLb1EEEEEEvDpT0__param_6[8],
	.param .u64 .ptr .align 1 _ZN6thrust24THRUST_300001_SM_1000_NS8cuda_cub4core6detail13_kernel_agentINS1_16__set_operations10SetOpAgentINS0_6detail15normal_iteratorINS0_10device_ptrIiEEEESB_PiSC_SB_SC_iN4cuda3std3__44lessIiEENS5_31serial_set_symmetric_differenceENSF_17integral_constantIbLb0EEEEEJSB_SB_SC_SC_iiSB_SC_SH_SI_PNSF_4pairIiiEEPmN3cub18CUB_300001_SM_100013ScanTileStateIiLb1EEEEEEvDpT0__param_7,
	.param .align 1 .b8 _ZN6thrust24THRUST_300001_SM_1000_NS8cuda_cub4core6detail13_kernel_agentINS1_16__set_operations10SetOpAgentINS0_6detail15normal_iteratorINS0_10device_ptrIiEEEESB_PiSC_SB_SC_iN4cuda3std3__44lessIiEENS5_31serial_set_symmetric_differenceENSF_17integral_constantIbLb0EEEEEJSB_SB_SC_SC_iiSB_SC_SH_SI_PNSF_4pairIiiEEPmN3cub18CUB_300001_SM_100013ScanTileStateIiLb1EEEEEEvDpT0__param_8[1],
	.param .align 1 .b8 _ZN6thrust24THRUST_300001_SM_1000_NS8cuda_cub4core6detail13_kernel_agentINS1_16__set_operations10SetOpAgentINS0_6detail15normal_iteratorINS0_10device_ptrIiEEEESB_PiSC_SB_SC_iN4cuda3std3__44lessIiEENS5_31serial_set_symmetric_differenceENSF_17integral_constantIbLb0EEEEEJSB_SB_SC_SC_iiSB_SC_SH_SI_PNSF_4pairIiiEEPmN3cub18CUB_300001_SM_100013ScanTileStateIiLb1EEEEEEvDpT0__param_9[1],
	.param .u64 .ptr .align 1 _ZN6thrust24THRUST_300001_SM_1000_NS8cuda_cub4core6detail13_kernel_agentINS1_16__set_operations10SetOpAgentINS0_6detail15normal_iteratorINS0_10device_ptrIiEEEESB_PiSC_SB_SC_iN4cuda3std3__44lessIiEENS5_31serial_set_symmetric_differenceENSF_17integral_constantIbLb0EEEEEJSB_SB_SC_SC_iiSB_SC_SH_SI_PNSF_4pairIiiEEPmN3cub18CUB_300001_SM_100013ScanTileStateIiLb1EEEEEEvDpT0__param_10,
	.param .u64 .ptr .align 1 _ZN6thrust24THRUST_300001_SM_1000_NS8cuda_cub4core6detail13_kernel_agentINS1_16__set_operations10SetOpAgentINS0_6detail15normal_iteratorINS0_10device_ptrIiEEEESB_PiSC_SB_SC_iN4cuda3std3__44lessIiEENS5_31serial_set_symmetric_differenceENSF_17integral_constantIbLb0EEEEEJSB_SB_SC_SC_iiSB_SC_SH_SI_PNSF_4pairIiiEEPmN3cub18CUB_300001_SM_100013ScanTileStateIiLb1EEEEEEvDpT0__param_11,
	.param .align 8 .b8 _ZN6thrust24THRUST_300001_SM_1000_NS8cuda_cub4core6detail13_kernel_agentINS1_16__set_operations10SetOpAgentINS0_6detail15normal_iteratorINS0_10device_ptrIiEEEESB_PiSC_SB_SC_iN4cuda3std3__44lessIiEENS5_31serial_set_symmetric_differenceENSF_17integral_constantIbLb0EEEEEJSB_SB_SC_SC_iiSB_SC_SH_SI_PNSF_4pairIiiEEPmN3cub18CUB_300001_SM_100013ScanTileStateIiLb1EEEEEEvDpT0__param_12[8]
)
.maxntid 512
{
	.reg .pred 	%p<812>;
	.reg .b32 	%r<2550>;
	.reg .b64 	%rd<95>;

	ld.param.u64 	%rd2, [_ZN6thrust24THRUST_300001_SM_1000_NS8cuda_cub4core6detail13_kernel_agentINS1_16__set_operations10SetOpAgentINS0_6detail15normal_iteratorINS0_10device_ptrIiEEEESB_PiSC_SB_SC_iN4cuda3std3__44lessIiEENS5_31serial_set_symmetric_differenceENSF_17integral_constantIbLb0EEEEEJSB_SB_SC_SC_iiSB_SC_SH_SI_PNSF_4pairIiiEEPmN3cub18CUB_300001_SM_100013ScanTileStateIiLb1EEEEEEvDpT0__param_12];
	ld.param.u64 	%rd21, [_ZN6thrust24THRUST_300001_SM_1000_NS8cuda_cub4core6detail13_kernel_agentINS1_16__set_operations10SetOpAgentINS0_6detail15normal_iteratorINS0_10device_ptrIiEEEESB_PiSC_SB_SC_iN4cuda3std3__44lessIiEENS5_31serial_set_symmetric_differenceENSF_17integral_constantIbLb0EEEEEJSB_SB_SC_SC_iiSB_SC_SH_SI_PNSF_4pairIiiEEPmN3cub18CUB_300001_SM_100013ScanTileStateIiLb1EEEEEEvDpT0__param_6];
	ld.param.u64 	%rd22, [_ZN6thrust24THRUST_300001_SM_1000_NS8cuda_cub4core6detail13_kernel_agentINS1_16__set_operations10SetOpAgentINS0_6detail15normal_iteratorINS0_10device_ptrIiEEEESB_PiSC_SB_SC_iN4cuda3std3__44lessIiEENS5_31serial_set_symmetric_differenceENSF_17integral_constantIbLb0EEEEEJSB_SB_SC_SC_iiSB_SC_SH_SI_PNSF_4pairIiiEEPmN3cub18CUB_300001_SM_100013ScanTileStateIiLb1EEEEEEvDpT0__param_1];
	ld.param.u64 	%rd23, [_ZN6thrust24THRUST_300001_SM_1000_NS8cuda_cub4core6detail13_kernel_agentINS1_16__set_operations10SetOpAgentINS0_6detail15normal_iteratorINS0_10device_ptrIiEEEESB_PiSC_SB_SC_iN4cuda3std3__44lessIiEENS5_31serial_set_symmetric_differenceENSF_17integral_constantIbLb0EEEEEJSB_SB_SC_SC_iiSB_SC_SH_SI_PNSF_4pairIiiEEPmN3cub18CUB_300001_SM_100013ScanTileStateIiLb1EEEEEEvDpT0__param_0];
	ld.param.u64 	%rd24, [_ZN6thrust24THRUST_300001_SM_1000_NS8cuda_cub4core6detail13_kernel_agentINS1_16__set_operations10SetOpAgentINS0_6detail15normal_iteratorINS0_10device_ptrIiEEEESB_PiSC_SB_SC_iN4cuda3std3__44lessIiEENS5_31serial_set_symmetric_differenceENSF_17integral_constantIbLb0EEEEEJSB_SB_SC_SC_iiSB_SC_SH_SI_PNSF_4pairIiiEEPmN3cub18CUB_300001_SM_100013ScanTileStateIiLb1EEEEEEvDpT0__param_10];
	cvta.to.global.u64 	%rd1, %rd24;
	cvta.to.global.u64 	%rd3, %rd23;
	cvta.to.global.u64 	%rd4, %rd22;
	cvta.to.global.u64 	%rd5, %rd21;
	mov.u32 	%r1, %ctaid.x;
	mov.u32 	%r831, %nctaid.x;
	add.s32 	%r832, %r831, -1;
	setp.ge.u32 	%p239, %r1, %r832;
	@%p239 bra 	$L__BB2_276;
	mul.wide.u32 	%rd61, %r1, 8;
	add.s64 	%rd62, %rd1, %rd61;
	ld.global.u32 	%r1533, [%rd62];
	ld.global.u32 	%r1534, [%rd62+4];
	ld.global.u32 	%r1535, [%rd62+8];
	ld.global.u32 	%r1536, [%rd62+12];
	sub.s32 	%r2, %r1535, %r1533;
	sub.s32 	%r1537, %r1536, %r1534;
	cvt.s64.s32 	%rd63, %r1533;
	mul.wide.s32 	%rd64, %r1534, 4;
	add.s64 	%rd6, %rd4, %rd64;
	mov.u32 	%r4, %tid.x;
	setp.ge.s32 	%p497, %r4, %r2;
	cvt.u64.u32 	%rd7, %r4;
	add.s64 	%rd65, %rd63, %rd7;
	shl.b64 	%rd66, %rd65, 2;
	add.s64 	%rd8, %rd3, %rd66;
	@%p497 bra 	$L__BB2_3;
	ld.global.u32 	%r2234, [%rd8];
	bra.uni 	$L__BB2_4;
$L__BB2_3:
	sub.s32 	%r1538, %r4, %r2;
	mul.wide.s32 	%rd67, %r1538, 4;
	add.s64 	%rd68, %rd6, %rd67;
	ld.global.u32 	%r2234, [%rd68];
$L__BB2_4:
	add.s32 	%r1539, %r4, 512;
	setp.lt.s32 	%p498, %r1539, %r2;
	cvt.s64.s32 	%rd69, %r2;
	sub.s64 	%rd70, %rd7, %rd69;
	shl.b64 	%rd71, %rd70, 2;
	add.s64 	%rd9, %rd6, %rd71;
	@%p498 bra 	$L__BB2_6;
	ld.global.u32 	%r2235, [%rd9+2048];
	bra.uni 	$L__BB2_7;
$L__BB2_6:
	ld.global.u32 	%r2235, [%rd8+2048];
$L__BB2_7:
	or.b32  	%r1540, %r4, 1024;
	setp.lt.s32 	%p499, %r1540, %r2;
	@%p499 bra 	$L__BB2_9;
	ld.global.u32 	%r2236, [%rd9+4096];
	bra.uni 	$L__BB2_10;
$L__BB2_9:
	ld.global.u32 	%r2236, [%rd8+4096];
$L__BB2_10:
	add.s32 	%r1541, %r4, 1536;
	setp.lt.s32 	%p500, %r1541, %r2;
	@%p500 bra 	$L__BB2_12;
	ld.global.u32 	%r2237, [%rd9+6144];
	bra.uni 	$L__BB2_13;
$L__BB2_12:
	ld.global.u32 	%r2237, [%rd8+6144];
$L__BB2_13:
	or.b32  	%r1542, %r4, 2048;
	setp.lt.s32 	%p501, %r1542, %r2;
	@%p501 bra 	$L__BB2_15;
	ld.global.u32 	%r2238, [%rd9+8192];
	bra.uni 	$L__BB2_16;
$L__BB2_15:
	ld.global.u32 	%r2238, [%rd8+8192];
$L__BB2_16:
	add.s32 	%r1543, %r4, 2560;
	setp.lt.s32 	%p502, %r1543, %r2;
	@%p502 bra 	$L__BB2_18;
	ld.global.u32 	%r2239, [%rd9+10240];
	bra.uni 	$L__BB2_19;
$L__BB2_18:
	ld.global.u32 	%r2239, [%rd8+10240];
$L__BB2_19:
	or.b32  	%r1544, %r4, 3072;
	setp.lt.s32 	%p503, %r1544, %r2;
	@%p503 bra 	$L__BB2_21;
	ld.global.u32 	%r2240, [%rd9+12288];
	bra.uni 	$L__BB2_22;
$L__BB2_21:
	ld.global.u32 	%r2240, [%rd8+12288];
$L__BB2_22:
	add.s32 	%r1545, %r4, 3584;
	setp.lt.s32 	%p504, %r1545, %r2;
	@%p504 bra 	$L__BB2_24;
	ld.global.u32 	%r2241, [%rd9+14336];
	bra.uni 	$L__BB2_25;
$L__BB2_24:
	ld.global.u32 	%r2241, [%rd8+14336];
$L__BB2_25:
	or.b32  	%r1546, %r4, 4096;
	setp.lt.s32 	%p505, %r1546, %r2;
	@%p505 bra 	$L__BB2_27;
	ld.global.u32 	%r2242, [%rd9+16384];
	bra.uni 	$L__BB2_28;
$L__BB2_27:
	ld.global.u32 	%r2242, [%rd8+16384];
$L__BB2_28:
	add.s32 	%r1547, %r4, 4608;
	setp.lt.s32 	%p506, %r1547, %r2;
	@%p506 bra 	$L__BB2_30;
	ld.global.u32 	%r2243, [%rd9+18432];
	bra.uni 	$L__BB2_31;
$L__BB2_30:
	ld.global.u32 	%r2243, [%rd8+18432];
$L__BB2_31:
	or.b32  	%r1548, %r4, 5120;
	setp.lt.s32 	%p507, %r1548, %r2;
	@%p507 bra 	$L__BB2_33;
	ld.global.u32 	%r2244, [%rd9+20480];
	bra.uni 	$L__BB2_34;
$L__BB2_33:
	ld.global.u32 	%r2244, [%rd8+20480];
$L__BB2_34:
	add.s32 	%r1549, %r4, 5632;
	setp.lt.s32 	%p508, %r1549, %r2;
	@%p508 bra 	$L__BB2_36;
	ld.global.u32 	%r2245, [%rd9+22528];
	bra.uni 	$L__BB2_37;
$L__BB2_36:
	ld.global.u32 	%r2245, [%rd8+22528];
$L__BB2_37:
	or.b32  	%r1550, %r4, 6144;
	setp.lt.s32 	%p509, %r1550, %r2;
	@%p509 bra 	$L__BB2_39;
	ld.global.u32 	%r2246, [%rd9+24576];
	bra.uni 	$L__BB2_40;
$L__BB2_39:
	ld.global.u32 	%r2246, [%rd8+24576];
$L__BB2_40:
	add.s32 	%r1551, %r4, 6656;
	setp.lt.s32 	%p510, %r1551, %r2;
	@%p510 bra 	$L__BB2_42;
	ld.global.u32 	%r2247, [%rd9+26624];
	bra.uni 	$L__BB2_43;
$L__BB2_42:
	ld.global.u32 	%r2247, [%rd8+26624];
$L__BB2_43:
	or.b32  	%r1552, %r4, 7168;
	setp.lt.s32 	%p511, %r1552, %r2;
	@%p511 bra 	$L__BB2_45;
	ld.global.u32 	%r2248, [%rd9+28672];
	bra.uni 	$L__BB2_46;
$L__BB2_45:
	ld.global.u32 	%r2248, [%rd8+28672];
$L__BB2_46:
	add.s32 	%r1553, %r4, 7680;
	setp.lt.s32 	%p512, %r1553, %r2;
	@%p512 bra 	$L__BB2_48;
	ld.global.u32 	%r2249, [%rd9+30720];
	bra.uni 	$L__BB2_49;
$L__BB2_48:
	ld.global.u32 	%r2249, [%rd8+30720];
$L__BB2_49:
	or.b32  	%r1554, %r4, 8192;
	setp.lt.s32 	%p513, %r1554, %r2;
	@%p513 bra 	$L__BB2_51;
	ld.global.u32 	%r2250, [%rd9+32768];
	bra.uni 	$L__BB2_52;
$L__BB2_51:
	ld.global.u32 	%r2250, [%rd8+32768];
$L__BB2_52:
	add.s32 	%r1555, %r4, 8704;
	setp.lt.s32 	%p514, %r1555, %r2;
	@%p514 bra 	$L__BB2_54;
	ld.global.u32 	%r2251, [%rd9+34816];
	bra.uni 	$L__BB2_55;
$L__BB2_54:
	ld.global.u32 	%r2251, [%rd8+34816];
$L__BB2_55:
	or.b32  	%r59, %r4, 9216;
	add.s32 	%r60, %r1537, %r2;
	setp.ge.s32 	%p515, %r59, %r60;
	@%p515 bra 	$L__BB2_59;
	setp.ge.s32 	%p516, %r59, %r2;
	@%p516 bra 	$L__BB2_58;
	ld.global.u32 	%r2252, [%rd8+36864];
	bra.uni 	$L__BB2_59;
$L__BB2_58:
	ld.global.u32 	%r2252, [%rd9+36864];
$L__BB2_59:
	mov.u32 	%r1557, _ZN6thrust24THRUST_300001_SM_1000_NS8cuda_cub4core6detail5shmemE;
	add.s32 	%r1558, %r1557, 2048;
	shl.b32 	%r1560, %r4, 2;
	add.s32 	%r64, %r1558, %r1560;
	st.shared.u32 	[%r64], %r2234;
	st.shared.u32 	[%r64+2048], %r2235;
	st.shared.u32 	[%r64+4096], %r2236;
	st.shared.u32 	[%r64+6144], %r2237;
	st.shared.u32 	[%r64+8192], %r2238;
	st.shared.u32 	[%r64+10240], %r2239;
	st.shared.u32 	[%r64+12288], %r2240;
	st.shared.u32 	[%r64+14336], %r2241;
	st.shared.u32 	[%r64+16384], %r2242;
	st.shared.u32 	[%r64+18432], %r2243;
	st.shared.u32 	[%r64+20480], %r2244;
	st.shared.u32 	[%r64+22528], %r2245;
	st.shared.u32 	[%r64+24576], %r2246;
	st.shared.u32 	[%r64+26624], %r2247;
	st.shared.u32 	[%r64+28672], %r2248;
	st.shared.u32 	[%r64+30720], %r2249;
	st.shared.u32 	[%r64+32768], %r2250;
	st.shared.u32 	[%r64+34816], %r2251;
	st.shared.u32 	[%r64+36864], %r2252;
	bar.sync 	0;
	mul.lo.s32 	%r1561, %r4, 19;
	min.s32 	%r65, %r60, %r1561;
	shl.b32 	%r1562, %r2, 2;
	add.s32 	%r66, %r1558, %r1562;
	sub.s32 	%r1563, %r65, %r1537;
	max.s32 	%r2255, %r1563, 0;
	min.s32 	%r2254, %r2, %r65;
	setp.ge.s32 	%p517, %r2255, %r2254;
	@%p517 bra 	$L__BB2_61;
$L__BB2_60:
	add.s32 	%r1564, %r2255, %r2254;
	shr.s32 	%r1565, %r1564, 1;
	shl.b32 	%r1566, %r1565, 2;
	add.s32 	%r1568, %r1557, %r1566;
	ld.shared.u32 	%r1569, [%r1568+2048];
	not.b32 	%r1570, %r1565;
	add.s32 	%r1571, %r65, %r1570;
	shl.b32 	%r1572, %r1571, 2;
	add.s32 	%r1573, %r66, %r1572;
	ld.shared.u32 	%r1574, [%r1573];
	setp.lt.s32 	%p518, %r1574, %r1569;
	add.s32 	%r1575, %r1565, 1;
	selp.b32 	%r2255, %r2255, %r1575, %p518;
	selp.b32 	%r2254, %r1565, %r2254, %p518;
	setp.lt.s32 	%p519, %r2255, %r2254;
	@%p519 bra 	$L__BB2_60;
$L__BB2_61:
	sub.s32 	%r74, %r65, %r2255;
	setp.ge.s32 	%p520, %r74, %r1537;
	mov.b32 	%r2282, 0;
	@%p520 bra 	$L__BB2_86;
	shl.b32 	%r1579, %r74, 2;
	add.s32 	%r75, %r66, %r1579;
	ld.shared.u32 	%r76, [%r75];
	setp.lt.s32 	%p521, %r2255, 1;
	mov.b32 	%r2259, 0;
	mov.u32 	%r2258, %r2255;
	@%p521 bra 	$L__BB2_64;
	mul.lo.s32 	%r1580, %r2255, 511;
	shr.s32 	%r1581, %r1580, 9;
	shl.b32 	%r1582, %r1581, 2;
	add.s32 	%r1584, %r1557, %r1582;
	ld.shared.u32 	%r1585, [%r1584+2048];
	setp.lt.s32 	%p522, %r1585, %r76;
	add.s32 	%r1586, %r1581, 1;
	selp.b32 	%r2258, %r2255, %r1581, %p522;
	selp.b32 	%r2259, %r1586, 0, %p522;
$L__BB2_64:
	setp.ge.s32 	%p523, %r2259, %r2258;
	@%p523 bra 	$L__BB2_66;
	mad.lo.s32 	%r1587, %r2258, 127, %r2259;
	shr.s32 	%r1588, %r1587, 7;
	shl.b32 	%r1589, %r1588, 2;
	add.s32 	%r1591, %r1557, %r1589;
	ld.shared.u32 	%r1592, [%r1591+2048];
	setp.lt.s32 	%p524, %r1592, %r76;
	add.s32 	%r1593, %r1588, 1;
	selp.b32 	%r2258, %r2258, %r1588, %p524;
	selp.b32 	%r2259, %r1593, %r2259, %p524;
$L__BB2_66:
	setp.ge.s32 	%p525, %r2259, %r2258;
	@%p525 bra 	$L__BB2_68;
	mad.lo.s32 	%r1594, %r2258, 31, %r2259;
	shr.s32 	%r1595, %r1594, 5;
	shl.b32 	%r1596, %r1595, 2;
	add.s32 	%r1598, %r1557, %r1596;
	ld.shared.u32 	%r1599, [%r1598+2048];
	setp.lt.s32 	%p526, %r1599, %r76;
	add.s32 	%r1600, %r1595, 1;
	selp.b32 	%r2258, %r2258, %r1595, %p526;
	selp.b32 	%r2259, %r1600, %r2259, %p526;
$L__BB2_68:
	setp.ge.s32 	%p527, %r2259, %r2258;
	@%p527 bra 	$L__BB2_70;
	mad.lo.s32 	%r1601, %r2258, 15, %r2259;
	shr.s32 	%r1602, %r1601, 4;
	shl.b32 	%r1603, %r1602, 2;
	add.s32 	%r1605, %r1557, %r1603;
	ld.shared.u32 	%r1606, [%r1605+2048];
	setp.lt.s32 	%p528, %r1606, %r76;
	add.s32 	%r1607, %r1602, 1;
	selp.b32 	%r2258, %r2258, %r1602, %p528;
	selp.b32 	%r2259, %r1607, %r2259, %p528;
$L__BB2_70:
	setp.ge.s32 	%p529, %r2259, %r2258;
	@%p529 bra 	$L__BB2_72;
$L__BB2_71:
	add.s32 	%r1609, %r2259, %r2258;
	shr.s32 	%r1610, %r1609, 1;
	shl.b32 	%r1611, %r1610, 2;
	add.s32 	%r1613, %r1557, %r1611;
	ld.shared.u32 	%r1614, [%r1613+2048];
	setp.lt.s32 	%p530, %r1614, %r76;
	add.s32 	%r1615, %r1610, 1;
	selp.b32 	%r2258, %r2258, %r1610, %p530;
	selp.b32 	%r2259, %r1615, %r2259, %p530;
	setp.lt.s32 	%p531, %r2259, %r2258;
	@%p531 bra 	$L__BB2_71;
$L__BB2_72:
	setp.lt.s32 	%p532, %r74, 1;
	mov.b32 	%r2270, 0;
	mov.u32 	%r2269, %r74;
	@%p532 bra 	$L__BB2_74;
	mul.lo.s32 	%r1618, %r74, 511;
	shr.s32 	%r1619, %r1618, 9;
	shl.b32 	%r1620, %r1619, 2;
	add.s32 	%r1621, %r66, %r1620;
	ld.shared.u32 	%r1622, [%r1621];
	setp.lt.s32 	%p533, %r1622, %r76;
	add.s32 	%r1623, %r1619, 1;
	selp.b32 	%r2269, %r74, %r1619, %p533;
	selp.b32 	%r2270, %r1623, 0, %p533;
$L__BB2_74:
	setp.ge.s32 	%p534, %r2270, %r2269;
	@%p534 bra 	$L__BB2_76;
	mad.lo.s32 	%r1625, %r2269, 127, %r2270;
	shr.s32 	%r1626, %r1625, 7;
	shl.b32 	%r1627, %r1626, 2;
	add.s32 	%r1628, %r66, %r1627;
	ld.shared.u32 	%r1629, [%r1628];
	setp.lt.s32 	%p535, %r1629, %r76;
	add.s32 	%r1630, %r1626, 1;
	selp.b32 	%r2269, %r2269, %r1626, %p535;
	selp.b32 	%r2270, %r1630, %r2270, %p535;
$L__BB2_76:
	setp.ge.s32 	%p536, %r2270, %r2269;
	@%p536 bra 	$L__BB2_78;
	mad.lo.s32 	%r1631, %r2269, 31, %r2270;
	shr.s32 	%r1632, %r1631, 5;
	shl.b32 	%r1633, %r1632, 2;
	add.s32 	%r1634, %r66, %r1633;
	ld.shared.u32 	%r1635, [%r1634];
	setp.lt.s32 	%p537, %r1635, %r76;
	add.s32 	%r1636, %r1632, 1;
	selp.b32 	%r2269, %r2269, %r1632, %p537;
	selp.b32 	%r2270, %r1636, %r2270, %p537;
$L__BB2_78:
	setp.ge.s32 	%p538, %r2270, %r2269;
	@%p538 bra 	$L__BB2_80;
	mad.lo.s32 	%r1637, %r2269, 15, %r2270;
	shr.s32 	%r1638, %r1637, 4;
	shl.b32 	%r1639, %r1638, 2;
	add.s32 	%r1640, %r66, %r1639;
	ld.shared.u32 	%r1641, [%r1640];
	setp.lt.s32 	%p539, %r1641, %r76;
	add.s32 	%r1642, %r1638, 1;
	selp.b32 	%r2269, %r2269, %r1638, %p539;
	selp.b32 	%r2270, %r1642, %r2270, %p539;
$L__BB2_80:
	setp.ge.s32 	%p540, %r2270, %r2269;
	@%p540 bra 	$L__BB2_82;
$L__BB2_81:
	add.s32 	%r1644, %r2270, %r2269;
	shr.s32 	%r1645, %r1644, 1;
	shl.b32 	%r1646, %r1645, 2;
	add.s32 	%r1647, %r66, %r1646;
	ld.shared.u32 	%r1648, [%r1647];
	setp.lt.s32 	%p541, %r1648, %r76;
	add.s32 	%r1649, %r1645, 1;
	selp.b32 	%r2269, %r2269, %r1645, %p541;
	selp.b32 	%r2270, %r1649, %r2270, %p541;
	setp.lt.s32 	%p542, %r2270, %r2269;
	@%p542 bra 	$L__BB2_81;
$L__BB2_82:
	sub.s32 	%r1652, %r2255, %r2259;
	sub.s32 	%r121, %r74, %r2270;
	add.s32 	%r122, %r121, %r1652;
	shr.s32 	%r1653, %r122, 1;
	max.s32 	%r123, %r1653, %r121;
	add.s32 	%r1655, %r2270, %r123;
	add.s32 	%r1656, %r1655, 1;
	min.s32 	%r1657, %r1656, %r1537;
	sub.s32 	%r2279, %r1657, %r74;
	setp.lt.s32 	%p543, %r2279, 1;
	mov.b32 	%r2280, 0;
	@%p543 bra 	$L__BB2_85;
	mov.b32 	%r2280, 0;
$L__BB2_84:
	add.s32 	%r1659, %r2280, %r2279;
	shr.s32 	%r1660, %r1659, 1;
	shl.b32 	%r1661, %r1660, 2;
	add.s32 	%r1662, %r75, %r1661;
	ld.shared.u32 	%r1663, [%r1662];
	setp.lt.s32 	%p544, %r76, %r1663;
	add.s32 	%r1664, %r1660, 1;
	selp.b32 	%r2279, %r1660, %r2279, %p544;
	selp.b32 	%r2280, %r2280, %r1664, %p544;
	setp.lt.s32 	%p545, %r2280, %r2279;
	@%p545 bra 	$L__BB2_84;
$L__BB2_85:
	add.s32 	%r1665, %r121, %r2280;
	min.s32 	%r1666, %r1665, %r123;
	sub.s32 	%r1667, %r122, %r1666;
	add.s32 	%r1668, %r1666, 1;
	setp.eq.s32 	%p546, %r1667, %r1668;
	setp.lt.s32 	%p547, %r123, %r1665;
	and.pred  	%p548, %p546, %p547;
	add.s32 	%r2255, %r1667, %r2259;
	selp.u32 	%r2282, 1, 0, %p548;
$L__BB2_86:
	sub.s32 	%r1669, %r65, %r2255;
	add.s32 	%r1670, %r1669, %r2282;
	setp.eq.s32 	%p549, %r4, 0;
	shl.b32 	%r1671, %r2, 16;
	or.b32  	%r1672, %r1671, %r1537;
	shl.b32 	%r1673, %r2255, 16;
	or.b32  	%r1674, %r1670, %r1673;
	selp.b32 	%r1675, %r1672, %r1674, %p549;
	add.s32 	%r1676, %r4, -1;
	selp.b32 	%r1677, 511, %r1676, %p549;
	shl.b32 	%r1678, %r1677, 2;
	add.s32 	%r1680, %r1557, %r1678;
	st.shared.u32 	[%r1680], %r1675;
	bar.sync 	0;
	ld.shared.u32 	%r1681, [%r64+-2048];
	shr.s32 	%r134, %r1681, 16;
	and.b32  	%r1682, %r1681, 65535;
	add.s32 	%r2290, %r1670, %r2;
	add.s32 	%r136, %r1682, %r2;
	add.s32 	%r137, %r136, %r134;
	shl.b32 	%r1683, %r1670, 2;
	add.s32 	%r138, %r66, %r1683;
	ld.shared.u32 	%r139, [%r138];
	shl.b32 	%r1684, %r2255, 2;
	add.s32 	%r1685, %r1557, %r1684;
	add.s32 	%r140, %r1685, 2048;
	ld.shared.u32 	%r141, [%r1685+2048];
	setp.ge.s32 	%p736, %r2255, %r134;
	setp.lt.s32 	%p550, %r2255, %r134;
	setp.ge.s32 	%p551, %r2290, %r136;
	and.pred  	%p737, %p551, %p550;
	or.pred  	%p552, %p736, %p551;
	@%p552 bra 	$L__BB2_88;
	setp.lt.s32 	%p737, %r141, %r139;
	setp.lt.s32 	%p736, %r139, %r141;
$L__BB2_88:
	add.s32 	%r1686, %r2290, %r2255;
	setp.lt.s32 	%p553, %r1686, %r137;
	xor.pred  	%p554, %p736, %p737;
	and.pred  	%p7, %p553, %p554;
	mov.u32 	%r2283, %r141;
	@%p736 bra 	$L__BB2_90;
	add.s32 	%r2255, %r2255, 1;
	ld.shared.u32 	%r2283, [%r140+4];
$L__BB2_90:
	mov.u32 	%r2285, %r139;
	@%p737 bra 	$L__BB2_92;
	add.s32 	%r2290, %r2290, 1;
	ld.shared.u32 	%r2285, [%r138+4];
$L__BB2_92:
	setp.ge.s32 	%p738, %r2255, %r134;
	setp.lt.s32 	%p555, %r2255, %r134;
	setp.ge.s32 	%p556, %r2290, %r136;
	and.pred  	%p739, %p556, %p555;
	or.pred  	%p557, %p738, %p556;
	@%p557 bra 	$L__BB2_94;
	setp.lt.s32 	%p739, %r2283, %r2285;
	setp.lt.s32 	%p738, %r2285, %r2283;
$L__BB2_94:
	add.s32 	%r1687, %r2290, %r2255;
	setp.lt.s32 	%p558, %r1687, %r137;
	xor.pred  	%p559, %p738, %p739;
	and.pred  	%p14, %p558, %p559;
	mov.u32 	%r2287, %r2283;
	@%p738 bra 	$L__BB2_96;
	add.s32 	%r150, %r2255, 1;
	shl.b32 	%r1688, %r2255, 2;
	add.s32 	%r1690, %r1557, %r1688;
	ld.shared.u32 	%r2287, [%r1690+2052];
	mov.u32 	%r2255, %r150;
$L__BB2_96:
	mov.u32 	%r2289, %r2285;
	@%p739 bra 	$L__BB2_98;
	add.s32 	%r154, %r2290, 1;
	shl.b32 	%r1691, %r2290, 2;
	add.s32 	%r1693, %r1557, %r1691;
	ld.shared.u32 	%r2289, [%r1693+2052];
	mov.u32 	%r2290, %r154;
$L__BB2_98:
	setp.ge.s32 	%p740, %r2255, %r134;
	setp.lt.s32 	%p560, %r2255, %r134;
	setp.ge.s32 	%p561, %r2290, %r136;
	and.pred  	%p741, %p561, %p560;
	or.pred  	%p562, %p740, %p561;
	@%p562 bra 	$L__BB2_100;
	setp.lt.s32 	%p741, %r2287, %r2289;
	setp.lt.s32 	%p740, %r2289, %r2287;
$L__BB2_100:
	add.s32 	%r1694, %r2290, %r2255;
	setp.lt.s32 	%p563, %r1694, %r137;
	xor.pred  	%p564, %p740, %p741;
	and.pred  	%p21, %p563, %p564;
	mov.u32 	%r2291, %r2287;
	@%p740 bra 	$L__BB2_102;
	add.s32 	%r158, %r2255, 1;
	shl.b32 	%r1695, %r2255, 2;
	mov.u32 	%r1696, _ZN6thrust24THRUST_300001_SM_1000_NS8cuda_cub4core6detail5shmemE;
	add.s32 	%r1697, %r1696, %r1695;
	ld.shared.u32 	%r2291, [%r1697+2052];
	mov.u32 	%r2255, %r158;
$L__BB2_102:
	mov.u32 	%r2293, %r2289;
	@%p741 bra 	$L__BB2_104;
	add.s32 	%r162, %r2290, 1;
	shl.b32 	%r1698, %r2290, 2;
	mov.u32 	%r1699, _ZN6thrust24THRUST_300001_SM_1000_NS8cuda_cub4core6detail5shmemE;
	add.s32 	%r1700, %r1699, %r1698;
	ld.shared.u32 	%r2293, [%r1700+2052];
	mov.u32 	%r2290, %r162;
$L__BB2_104:
	setp.ge.s32 	%p742, %r2255, %r134;
	setp.lt.s32 	%p565, %r2255, %r134;
	setp.ge.s32 	%p566, %r2290, %r136;
	and.pred  	%p743, %p566, %p565;
	or.pred  	%p567, %p742, %p566;
	@%p567 bra 	$L__BB2_106;
	setp.lt.s32 	%p743, %r2291, %r2293;
	setp.lt.s32 	%p742, %r2293, %r2291;
$L__BB2_106:
	add.s32 	%r1701, %r2290, %r2255;
	setp.lt.s32 	%p568, %r1701, %r137;
	xor.pred  	%p569, %p742, %p743;
	and.pred  	%p28, %p568, %p569;
	mov.u32 	%r2295, %r2291;
	@%p742 bra 	$L__BB2_108;
	add.s32 	%r166, %r2255, 1;
	shl.b32 	%r1702, %r2255, 2;
	mov.u32 	%r1703, _ZN6thrust24THRUST_300001_SM_1000_NS8cuda_cub4core6detail5shmemE;
	add.s32 	%r1704, %r1703, %r1702;
	ld.shared.u32 	%r2295, [%r1704+2052];
	mov.u32 	%r2255, %r166;
$L__BB2_108:
	mov.u32 	%r2297, %r2293;
	@%p743 bra 	$L__BB2_110;
	add.s32 	%r170, %r2290, 1;
	shl.b32 	%r1705, %r2290, 2;
	mov.u32 	%r1706, _ZN6thrust24THRUST_300001_SM_1000_NS8cuda_cub4core6detail5shmemE;
	add.s32 	%r1707, %r1706, %r1705;
	ld.shared.u32 	%r2297, [%r1707+2052];
	mov.u32 	%r2290, %r170;
$L__BB2_110:
	setp.ge.s32 	%p744, %r2255, %r134;
	setp.lt.s32 	%p570, %r2255, %r134;
	setp.ge.s32 	%p571, %r2290, %r136;
	and.pred  	%p745, %p571, %p570;
	or.pred  	%p572, %p744, %p571;
	@%p572 bra 	$L__BB2_112;
	setp.lt.s32 	%p745, %r2295, %r2297;
	setp.lt.s32 	%p744, %r2297, %r2295;
$L__BB2_112:
	add.s32 	%r1708, %r2290, %r2255;
	setp.lt.s32 	%p573, %r1708, %r137;
	xor.pred  	%p574, %p744, %p745;
	and.pred  	%p35, %p573, %p574;
	mov.u32 	%r2303, %r2295;
	@%p744 bra 	$L__BB2_114;
	add.s32 	%r174, %r2255, 1;
	shl.b32 	%r1709, %r2255, 2;
	mov.u32 	%r1710, _ZN6thrust24THRUST_300001_SM_1000_NS8cuda_cub4core6detail5shmemE;
	add.s32 	%r1711, %r1710, %r1709;
	ld.shared.u32 	%r2303, [%r1711+2052];
	mov.u32 	%r2255, %r174;
$L__BB2_114:
	mov.u32 	%r2305, %r2297;
	@%p745 bra 	$L__BB2_116;
	add.s32 	%r178, %r2290, 1;
	shl.b32 	%r1712, %r2290, 2;
	mov.u32 	%r1713, _ZN6thrust24THRUST_300001_SM_1000_NS8cuda_cub4core6detail5shmemE;
	add.s32 	%r1714, %r1713, %r1712;
	ld.shared.u32 	%r2305, [%r1714+2052];
	mov.u32 	%r2290, %r178;
$L__BB2_116:
	setp.ge.s32 	%p746, %r2255, %r134;
	setp.lt.s32 	%p575, %r2255, %r134;
	setp.ge.s32 	%p576, %r2290, %r136;
	and.pred  	%p747, %p576, %p575;
	or.pred  	%p577, %p746, %p576;
	@%p577 bra 	$L__BB2_118;
	setp.lt.s32 	%p747, %r2303, %r2305;
	setp.lt.s32 	%p746, %r2305, %r2303;
$L__BB2_118:
	selp.b32 	%r182, %r2303, %r2305, %p747;
	add.s32 	%r1715, %r2290, %r2255;
	setp.lt.s32 	%p578, %r1715, %r137;
	xor.pred  	%p579, %p746, %p747;
	selp.b32 	%r1716, 32, 0, %p579;
	selp.b32 	%r183, %r1716, 0, %p578;
	@%p746 bra 	$L__BB2_120;
	add.s32 	%r184, %r2255, 1;
	shl.b32 	%r1717, %r2255, 2;
	mov.u32 	%r1718, _ZN6thrust24THRUST_300001_SM_1000_NS8cuda_cub4core6detail5shmemE;
	add.s32 	%r1719, %r1718, %r1717;
	ld.shared.u32 	%r2303, [%r1719+2052];
	mov.u32 	%r2255, %r184;
$L__BB2_120:
	@%p747 bra 	$L__BB2_122;
	add.s32 	%r188, %r2290, 1;
	shl.b32 	%r1720, %r2290, 2;
	mov.u32 	%r1721, _ZN6thrust24THRUST_300001_SM_1000_NS8cuda_cub4core6detail5shmemE;
	add.s32 	%r1722, %r1721, %r1720;
	ld.shared.u32 	%r2305, [%r1722+2052];
	mov.u32 	%r2290, %r188;
$L__BB2_122:
	setp.ge.s32 	%p748, %r2255, %r134;
	setp.lt.s32 	%p580, %r2255, %r134;
	setp.ge.s32 	%p581, %r2290, %r136;
	and.pred  	%p749, %p581, %p580;
	or.pred  	%p582, %p748, %p581;
	@%p582 bra 	$L__BB2_124;
	setp.lt.s32 	%p749, %r2303, %r2305;
	setp.lt.s32 	%p748, %r2305, %r2303;
$L__BB2_124:
	add.s32 	%r1723, %r2290, %r2255;
	setp.lt.s32 	%p583, %r1723, %r137;
	xor.pred  	%p584, %p748, %p749;
	selp.b32 	%r1724, 64, 0, %p584;
	selp.b32 	%r1725, %r1724, 0, %p583;
	or.b32  	%r1726, %r183, %r1725;
	selp.b32 	%r1727, 8, 0, %p28;
	selp.b32 	%r1728, 4, 0, %p21;
	selp.u32 	%r1729, 1, 0, %p7;
	selp.b32 	%r1730, 2, 0, %p14;
	or.b32  	%r1731, %r1730, %r1729;
	or.b32  	%r1732, %r1731, %r1728;
	or.b32  	%r1733, %r1732, %r1727;
	selp.b32 	%r1734, 16, 0, %p35;
	or.b32  	%r1735, %r1733, %r1734;
	or.b32  	%r192, %r1726, %r1735;
	mov.u32 	%r2311, %r2303;
	@%p748 bra 	$L__BB2_126;
	add.s32 	%r193, %r2255, 1;
	shl.b32 	%r1736, %r2255, 2;
	mov.u32 	%r1737, _ZN6thrust24THRUST_300001_SM_1000_NS8cuda_cub4core6detail5shmemE;
	add.s32 	%r1738, %r1737, %r1736;
	ld.shared.u32 	%r2311, [%r1738+2052];
	mov.u32 	%r2255, %r193;
$L__BB2_126:
	mov.u32 	%r2313, %r2305;
	@%p749 bra 	$L__BB2_128;
	add.s32 	%r197, %r2290, 1;
	shl.b32 	%r1739, %r2290, 2;
	mov.u32 	%r1740, _ZN6thrust24THRUST_300001_SM_1000_NS8cuda_cub4core6detail5shmemE;
	add.s32 	%r1741, %r1740, %r1739;
	ld.shared.u32 	%r2313, [%r1741+2052];
	mov.u32 	%r2290, %r197;
$L__BB2_128:
	setp.ge.s32 	%p750, %r2255, %r134;
	setp.lt.s32 	%p585, %r2255, %r134;
	setp.ge.s32 	%p586, %r2290, %r136;
	and.pred  	%p751, %p586, %p585;
	or.pred  	%p587, %p750, %p586;
	@%p587 bra 	$L__BB2_130;
	setp.lt.s32 	%p751, %r2311, %r2313;
	setp.lt.s32 	%p750, %r2313, %r2311;
$L__BB2_130:
	selp.b32 	%r201, %r2311, %r2313, %p751;
	add.s32 	%r1742, %r2290, %r2255;
	setp.lt.s32 	%p588, %r1742, %r137;
	xor.pred  	%p589, %p750, %p751;
	selp.b32 	%r1743, 128, 0, %p589;
	selp.b32 	%r202, %r1743, 0, %p588;
	@%p750 bra 	$L__BB2_132;
	add.s32 	%r203, %r2255, 1;
	shl.b32 	%r1744, %r2255, 2;
	mov.u32 	%r1745, _ZN6thrust24THRUST_300001_SM_1000_NS8cuda_cub4core6detail5shmemE;
	add.s32 	%r1746, %r1745, %r1744;
	ld.shared.u32 	%r2311, [%r1746+2052];
	mov.u32 	%r2255, %r203;
$L__BB2_132:
	@%p751 bra 	$L__BB2_134;
	add.s32 	%r207, %r2290, 1;
	shl.b32 	%r1747, %r2290, 2;
	mov.u32 	%r1748, _ZN6thrust24THRUST_300001_SM_1000_NS8cuda_cub4core6detail5shmemE;
	add.s32 	%r1749, %r1748, %r1747;
	ld.shared.u32 	%r2313, [%r1749+2052];
	mov.u32 	%r2290, %r207;
$L__BB2_134:
	setp.ge.s32 	%p752, %r2255, %r134;
	setp.lt.s32 	%p590, %r2255, %r134;
	setp.ge.s32 	%p591, %r2290, %r136;
	and.pred  	%p753, %p591, %p590;
	or.pred  	%p592, %p752, %p591;
	@%p592 bra 	$L__BB2_136;
	setp.lt.s32 	%p753, %r2311, %r2313;
	setp.lt.s32 	%p752, %r2313, %r2311;
$L__BB2_136:
	add.s32 	%r1750, %r2290, %r2255;
	setp.lt.s32 	%p593, %r1750, %r137;
	xor.pred  	%p594, %p752, %p753;
	selp.b32 	%r1751, 256, 0, %p594;
	selp.b32 	%r1752, %r1751, 0, %p593;
	or.b32  	%r1753, %r202, %r1752;
	or.b32  	%r211, %r1753, %r192;
	mov.u32 	%r2319, %r2311;
	@%p752 bra 	$L__BB2_138;
	add.s32 	%r212, %r2255, 1;
	shl.b32 	%r1754, %r2255, 2;
	mov.u32 	%r1755, _ZN6thrust24THRUST_300001_SM_1000_NS8cuda_cub4core6detail5shmemE;
	add.s32 	%r1756, %r1755, %r1754;
	ld.shared.u32 	%r2319, [%r1756+2052];
	mov.u32 	%r2255, %r212;
$L__BB2_138:
	mov.u32 	%r2321, %r2313;
	@%p753 bra 	$L__BB2_140;
	add.s32 	%r216, %r2290, 1;
	shl.b32 	%r1757, %r2290, 2;
	mov.u32 	%r1758, _ZN6thrust24THRUST_300001_SM_1000_NS8cuda_cub4core6detail5shmemE;
	add.s32 	%r1759, %r1758, %r1757;
	ld.shared.u32 	%r2321, [%r1759+2052];
	mov.u32 	%r2290, %r216;
$L__BB2_140:
	setp.ge.s32 	%p754, %r2255, %r134;
	setp.lt.s32 	%p595, %r2255, %r134;
	setp.ge.s32 	%p596, %r2290, %r136;
	and.pred  	%p755, %p596, %p595;
	or.pred  	%p597, %p754, %p596;
	@%p597 bra 	$L__BB2_142;
	setp.lt.s32 	%p755, %r2319, %r2321;
	setp.lt.s32 	%p754, %r2321, %r2319;
$L__BB2_142:
	selp.b32 	%r220, %r2319, %r2321, %p755;
	add.s32 	%r1760, %r2290, %r2255;
	setp.lt.s32 	%p598, %r1760, %r137;
	xor.pred  	%p599, %p754, %p755;
	selp.b32 	%r1761, 512, 0, %p599;
	selp.b32 	%r221, %r1761, 0, %p598;
	@%p754 bra 	$L__BB2_144;
	add.s32 	%r222, %r2255, 1;
	shl.b32 	%r1762, %r2255, 2;
	mov.u32 	%r1763, _ZN6thrust24THRUST_300001_SM_1000_NS8cuda_cub4core6detail5shmemE;
	add.s32 	%r1764, %r1763, %r1762;
	ld.shared.u32 	%r2319, [%r1764+2052];
	mov.u32 	%r2255, %r222;
$L__BB2_144:
	@%p755 bra 	$L__BB2_146;
	add.s32 	%r226, %r2290, 1;
	shl.b32 	%r1765, %r2290, 2;
	mov.u32 	%r1766, _ZN6thrust24THRUST_300001_SM_1000_NS8cuda_cub4core6detail5shmemE;
	add.s32 	%r1767, %r1766, %r1765;
	ld.shared.u32 	%r2321, [%r1767+2052];
	mov.u32 	%r2290, %r226;
$L__BB2_146:
	setp.ge.s32 	%p756, %r2255, %r134;
	setp.lt.s32 	%p600, %r2255, %r134;
	setp.ge.s32 	%p601, %r2290, %r136;
	and.pred  	%p757, %p601, %p600;
	or.pred  	%p602, %p756, %p601;
	@%p602 bra 	$L__BB2_148;
	setp.lt.s32 	%p757, %r2319, %r2321;
	setp.lt.s32 	%p756, %r2321, %r2319;
$L__BB2_148:
	add.s32 	%r1768, %r2290, %r2255;
	setp.lt.s32 	%p603, %r1768, %r137;
	xor.pred  	%p604, %p756, %p757;
	selp.b32 	%r1769, 1024, 0, %p604;
	selp.b32 	%r1770, %r1769, 0, %p603;
	or.b32  	%r1771, %r221, %r1770;
	or.b32  	%r230, %r1771, %r211;
	mov.u32 	%r2327, %r2319;
	@%p756 bra 	$L__BB2_150;
	add.s32 	%r231, %r2255, 1;
	shl.b32 	%r1772, %r2255, 2;
	mov.u32 	%r1773, _ZN6thrust24THRUST_300001_SM_1000_NS8cuda_cub4core6detail5shmemE;
	add.s32 	%r1774, %r1773, %r1772;
	ld.shared.u32 	%r2327, [%r1774+2052];
	mov.u32 	%r2255, %r231;
$L__BB2_150:
	mov.u32 	%r2329, %r2321;
	@%p757 bra 	$L__BB2_152;
	add.s32 	%r235, %r2290, 1;
	shl.b32 	%r1775, %r2290, 2;
	mov.u32 	%r1776, _ZN6thrust24THRUST_300001_SM_1000_NS8cuda_cub4core6detail5shmemE;
	add.s32 	%r1777, %r1776, %r1775;
	ld.shared.u32 	%r2329, [%r1777+2052];
	mov.u32 	%r2290, %r235;
$L__BB2_152:
	setp.ge.s32 	%p758, %r2255, %r134;
	setp.lt.s32 	%p605, %r2255, %r134;
	setp.ge.s32 	%p606, %r2290, %r136;
	and.pred  	%p759, %p606, %p605;
	or.pred  	%p607, %p758, %p606;
	@%p607 bra 	$L__BB2_154;
	setp.lt.s32 	%p759, %r2327, %r2329;
	setp.lt.s32 	%p758, %r2329, %r2327;
$L__BB2_154:
	selp.b32 	%r239, %r2327, %r2329, %p759;
	add.s32 	%r1778, %r2290, %r2255;
	setp.lt.s32 	%p608, %r1778, %r137;
	xor.pred  	%p609, %p758, %p759;
	selp.b32 	%r1779, 2048, 0, %p609;
	selp.b32 	%r240, %r1779, 0, %p608;
	@%p758 bra 	$L__BB2_156;
	add.s32 	%r241, %r2255, 1;
	shl.b32 	%r1780, %r2255, 2;
	mov.u32 	%r1781, _ZN6thrust24THRUST_300001_SM_1000_NS8cuda_cub4core6detail5shmemE;
	add.s32 	%r1782, %r1781, %r1780;
	ld.shared.u32 	%r2327, [%r1782+2052];
	mov.u32 	%r2255, %r241;
$L__BB2_156:
	@%p759 bra 	$L__BB2_158;
	add.s32 	%r245, %r2290, 1;
	shl.b32 	%r1783, %r2290, 2;
	mov.u32 	%r1784, _ZN6thrust24THRUST_300001_SM_1000_NS8cuda_cub4core6detail5shmemE;
	add.s32 	%r1785, %r1784, %r1783;
	ld.shared.u32 	%r2329, [%r1785+2052];
	mov.u32 	%r2290, %r245;
$L__BB2_158:
	setp.ge.s32 	%p760, %r2255, %r134;
	setp.lt.s32 	%p610, %r2255, %r134;
	setp.ge.s32 	%p611, %r2290, %r136;
	and.pred  	%p761, %p611, %p610;
	or.pred  	%p612, %p760, %p611;
	@%p612 bra 	$L__BB2_160;
	setp.lt.s32 	%p761, %r2327, %r2329;
	setp.lt.s32 	%p760, %r2329, %r2327;
$L__BB2_160:
	add.s32 	%r1786, %r2290, %r2255;
	setp.lt.s32 	%p613, %r1786, %r137;
	xor.pred  	%p614, %p760, %p761;
	selp.b32 	%r1787, 4096, 0, %p614;
	selp.b32 	%r1788, %r1787, 0, %p613;
	or.b32  	%r1789, %r240, %r1788;
	or.b32  	%r249, %r1789, %r230;
	mov.u32 	%r2335, %r2327;
	@%p760 bra 	$L__BB2_162;
	add.s32 	%r250, %r2255, 1;
	shl.b32 	%r1790, %r2255, 2;
	mov.u32 	%r1791, _ZN6thrust24THRUST_300001_SM_1000_NS8cuda_cub4core6detail5shmemE;
	add.s32 	%r1792, %r1791, %r1790;
	ld.shared.u32 	%r2335, [%r1792+2052];
	mov.u32 	%r2255, %r250;
$L__BB2_162:
	mov.u32 	%r2337, %r2329;
	@%p761 bra 	$L__BB2_164;
	add.s32 	%r254, %r2290, 1;
	shl.b32 	%r1793, %r2290, 2;
	mov.u32 	%r1794, _ZN6thrust24THRUST_300001_SM_1000_NS8cuda_cub4core6detail5shmemE;
	add.s32 	%r1795, %r1794, %r1793;
	ld.shared.u32 	%r2337, [%r1795+2052];
	mov.u32 	%r2290, %r254;
$L__BB2_164:
	setp.ge.s32 	%p762, %r2255, %r134;
	setp.lt.s32 	%p615, %r2255, %r134;
	setp.ge.s32 	%p616, %r2290, %r136;
	and.pred  	%p763, %p616, %p615;
	or.pred  	%p617, %p762, %p616;
	@%p617 bra 	$L__BB2_166;
	setp.lt.s32 	%p763, %r2335, %r2337;
	setp.lt.s32 	%p762, %r2337, %r2335;
$L__BB2_166:
	selp.b32 	%r258, %r2335, %r2337, %p763;
	add.s32 	%r1796, %r2290, %r2255;
	setp.lt.s32 	%p618, %r1796, %r137;
	xor.pred  	%p619, %p762, %p763;
	selp.b32 	%r1797, 8192, 0, %p619;
	selp.b32 	%r259, %r1797, 0, %p618;
	@%p762 bra 	$L__BB2_168;
	add.s32 	%r260, %r2255, 1;
	shl.b32 	%r1798, %r2255, 2;
	mov.u32 	%r1799, _ZN6thrust24THRUST_300001_SM_1000_NS8cuda_cub4core6detail5shmemE;
	add.s32 	%r1800, %r1799, %r1798;
	ld.shared.u32 	%r2335, [%r1800+2052];
	mov.u32 	%r2255, %r260;
$L__BB2_168:
	@%p763 bra 	$L__BB2_170;
	add.s32 	%r264, %r2290, 1;
	shl.b32 	%r1801, %r2290, 2;
	mov.u32 	%r1802, _ZN6thrust24THRUST_300001_SM_1000_NS8cuda_cub4core6detail5shmemE;
	add.s32 	%r1803, %r1802, %r1801;
	ld.shared.u32 	%r2337, [%r1803+2052];
	mov.u32 	%r2290, %r264;
$L__BB2_170:
	setp.ge.s32 	%p764, %r2255, %r134;
	setp.lt.s32 	%p620, %r2255, %r134;
	setp.ge.s32 	%p621, %r2290, %r136;
	and.pred  	%p765, %p621, %p620;
	or.pred  	%p622, %p764, %p621;
	@%p622 bra 	$L__BB2_172;
	setp.lt.s32 	%p765, %r2335, %r2337;
	setp.lt.s32 	%p764, %r2337, %r2335;
$L__BB2_172:
	add.s32 	%r1804, %r2290, %r2255;
	setp.lt.s32 	%p623, %r1804, %r137;
	xor.pred  	%p624, %p764, %p765;
	selp.b32 	%r1805, 16384, 0, %p624;
	selp.b32 	%r1806, %r1805, 0, %p623;
	or.b32  	%r1807, %r259, %r1806;
	or.b32  	%r268, %r1807, %r249;
	mov.u32 	%r2343, %r2335;
	@%p764 bra 	$L__BB2_174;
	add.s32 	%r269, %r2255, 1;
	shl.b32 	%r1808, %r2255, 2;
	mov.u32 	%r1809, _ZN6thrust24THRUST_300001_SM_1000_NS8cuda_cub4core6detail5shmemE;
	add.s32 	%r1810, %r1809, %r1808;
	ld.shared.u32 	%r2343, [%r1810+2052];
	mov.u32 	%r2255, %r269;
$L__BB2_174:
	mov.u32 	%r2345, %r2337;
	@%p765 bra 	$L__BB2_176;
	add.s32 	%r273, %r2290, 1;
	shl.b32 	%r1811, %r2290, 2;
	mov.u32 	%r1812, _ZN6thrust24THRUST_300001_SM_1000_NS8cuda_cub4core6detail5shmemE;
	add.s32 	%r1813, %r1812, %r1811;
	ld.shared.u32 	%r2345, [%r1813+2052];
	mov.u32 	%r2290, %r273;
$L__BB2_176:
	setp.ge.s32 	%p766, %r2255, %r134;
	setp.lt.s32 	%p625, %r2255, %r134;
	setp.ge.s32 	%p626, %r2290, %r136;
	and.pred  	%p767, %p626, %p625;
	or.pred  	%p627, %p766, %p626;
	@%p627 bra 	$L__BB2_178;
	setp.lt.s32 	%p767, %r2343, %r2345;
	setp.lt.s32 	%p766, %r2345, %r2343;
$L__BB2_178:
	selp.b32 	%r277, %r2343, %r2345, %p767;
	add.s32 	%r1814, %r2290, %r2255;
	setp.lt.s32 	%p628, %r1814, %r137;
	xor.pred  	%p629, %p766, %p767;
	selp.b32 	%r1815, 32768, 0, %p629;
	selp.b32 	%r278, %r1815, 0, %p628;
	@%p766 bra 	$L__BB2_180;
	add.s32 	%r279, %r2255, 1;
	shl.b32 	%r1816, %r2255, 2;
	mov.u32 	%r1817, _ZN6thrust24THRUST_300001_SM_1000_NS8cuda_cub4core6detail5shmemE;
	add.s32 	%r1818, %r1817, %r1816;
	ld.shared.u32 	%r2343, [%r1818+2052];
	mov.u32 	%r2255, %r279;
$L__BB2_180:
	@%p767 bra 	$L__BB2_182;
	add.s32 	%r283, %r2290, 1;
	shl.b32 	%r1819, %r2290, 2;
	mov.u32 	%r1820, _ZN6thrust24THRUST_300001_SM_1000_NS8cuda_cub4core6detail5shmemE;
	add.s32 	%r1821, %r1820, %r1819;
	ld.shared.u32 	%r2345, [%r1821+2052];
	mov.u32 	%r2290, %r283;
$L__BB2_182:
	setp.ge.s32 	%p768, %r2255, %r134;
	setp.lt.s32 	%p630, %r2255, %r134;
	setp.ge.s32 	%p631, %r2290, %r136;
	and.pred  	%p769, %p631, %p630;
	or.pred  	%p632, %p768, %p631;
	@%p632 bra 	$L__BB2_184;
	setp.lt.s32 	%p769, %r2343, %r2345;
	setp.lt.s32 	%p768, %r2345, %r2343;
$L__BB2_184:
	add.s32 	%r1822, %r2290, %r2255;
	setp.lt.s32 	%p633, %r1822, %r137;
	xor.pred  	%p634, %p768, %p769;
	selp.b32 	%r1823, 65536, 0, %p634;
	selp.b32 	%r1824, %r1823, 0, %p633;
	or.b32  	%r1825, %r278, %r1824;
	or.b32  	%r287, %r1825, %r268;
	mov.u32 	%r2351, %r2343;
	@%p768 bra 	$L__BB2_186;
	add.s32 	%r288, %r2255, 1;
	shl.b32 	%r1826, %r2255, 2;
	mov.u32 	%r1827, _ZN6thrust24THRUST_300001_SM_1000_NS8cuda_cub4core6detail5shmemE;
	add.s32 	%r1828, %r1827, %r1826;
	ld.shared.u32 	%r2351, [%r1828+2052];
	mov.u32 	%r2255, %r288;
$L__BB2_186:
	mov.u32 	%r2353, %r2345;
	@%p769 bra 	$L__BB2_188;
	add.s32 	%r292, %r2290, 1;
	shl.b32 	%r1829, %r2290, 2;
	mov.u32 	%r1830, _ZN6thrust24THRUST_300001_SM_1000_NS8cuda_cub4core6detail5shmemE;
	add.s32 	%r1831, %r1830, %r1829;
	ld.shared.u32 	%r2353, [%r1831+2052];
	mov.u32 	%r2290, %r292;
$L__BB2_188:
	setp.ge.s32 	%p770, %r2255, %r134;
	setp.lt.s32 	%p635, %r2255, %r134;
	setp.ge.s32 	%p636, %r2290, %r136;
	and.pred  	%p771, %p636, %p635;
	or.pred  	%p637, %p770, %p636;
	@%p637 bra 	$L__BB2_190;
	setp.lt.s32 	%p771, %r2351, %r2353;
	setp.lt.s32 	%p770, %r2353, %r2351;
$L__BB2_190:
	selp.b32 	%r296, %r2351, %r2353, %p771;
	add.s32 	%r1832, %r2290, %r2255;
	setp.lt.s32 	%p638, %r1832, %r137;
	xor.pred  	%p639, %p770, %p771;
	selp.b32 	%r1833, 131072, 0, %p639;
	selp.b32 	%r297, %r1833, 0, %p638;
	@%p770 bra 	$L__BB2_192;
	add.s32 	%r298, %r2255, 1;
	shl.b32 	%r1834, %r2255, 2;
	mov.u32 	%r1835, _ZN6thrust24THRUST_300001_SM_1000_NS8cuda_cub4core6detail5shmemE;
	add.s32 	%r1836, %r1835, %r1834;
	ld.shared.u32 	%r2351, [%r1836+2052];
	mov.u32 	%r2255, %r298;
$L__BB2_192:
	@%p771 bra 	$L__BB2_194;
	add.s32 	%r302, %r2290, 1;
	shl.b32 	%r1837, %r2290, 2;
	mov.u32 	%r1838, _ZN6thrust24THRUST_300001_SM_1000_NS8cuda_cub4core6detail5shmemE;
	add.s32 	%r1839, %r1838, %r1837;
	ld.shared.u32 	%r2353, [%r1839+2052];
	mov.u32 	%r2290, %r302;
$L__BB2_194:
	setp.ge.s32 	%p772, %r2255, %r134;
	setp.lt.s32 	%p640, %r2255, %r134;
	setp.ge.s32 	%p641, %r2290, %r136;
	and.pred  	%p773, %p641, %p640;
	or.pred  	%p642, %p772, %p641;
	@%p642 bra 	$L__BB2_196;
	setp.lt.s32 	%p773, %r2351, %r2353;
	setp.lt.s32 	%p772, %r2353, %r2351;
$L__BB2_196:
	selp.b32 	%r306, %r2351, %r2353, %p773;
	add.s32 	%r1840, %r2290, %r2255;
	setp.lt.s32 	%p643, %r1840, %r137;
	xor.pred  	%p644, %p772, %p773;
	selp.b32 	%r1841, 262144, 0, %p644;
	selp.b32 	%r1842, %r1841, 0, %p643;
	or.b32  	%r1843, %r297, %r1842;
	or.b32  	%r307, %r1843, %r287;
	bar.sync 	0;
	popc.b32 	%r308, %r307;
	mov.u32 	%r1844, %ctaid.x;
	setp.ne.s32 	%p645, %r1844, 0;
	@%p645 bra 	$L__BB2_201;
	// begin inline asm
	mov.u32 %r2045, %laneid;
	// end inline asm
	mov.b32 	%r2048, 1;
	mov.b32 	%r2073, 0;
	mov.b32 	%r2075, -1;
	// begin inline asm
	{  .reg .s32 r0;  .reg .pred p;  shfl.sync.up.b32 r0|p, %r308, %r2048, %r2073, %r2075;  @p add.s32 r0, r0, %r308;  mov.s32 %r2046, r0;}
	// end inline asm
	mov.b32 	%r2054, 2;
	// begin inline asm
	{  .reg .s32 r0;  .reg .pred p;  shfl.sync.up.b32 r0|p, %r2046, %r2054, %r2073, %r2075;  @p add.s32 r0, r0, %r2046;  mov.s32 %r2052, r0;}
	// end inline asm
	mov.b32 	%r2060, 4;
	// begin inline asm
	{  .reg .s32 r0;  .reg .pred p;  shfl.sync.up.b32 r0|p, %r2052, %r2060, %r2073, %r2075;  @p add.s32 r0, r0, %r2052;  mov.s32 %r2058, r0;}
	// end inline asm
	mov.b32 	%r2066, 8;
	// begin inline asm
	{  .reg .s32 r0;  .reg .pred p;  shfl.sync.up.b32 r0|p, %r2058, %r2066, %r2073, %r2075;  @p add.s32 r0, r0, %r2058;  mov.s32 %r2064, r0;}
	// end inline asm
	mov.b32 	%r2072, 16;
	// begin inline asm
	{  .reg .s32 r0;  .reg .pred p;  shfl.sync.up.b32 r0|p, %r2064, %r2072, %r2073, %r2075;  @p add.s32 r0, r0, %r2064;  mov.s32 %r2070, r0;}
	// end inline asm
	setp.ne.s32 	%p694, %r2045, 31;
	@%p694 bra 	$L__BB2_199;
	mov.u32 	%r2076, %tid.x;
	shr.u32 	%r2077, %r2076, 3;
	and.b32  	%r2078, %r2077, 124;
	mov.u32 	%r2079, _ZN6thrust24THRUST_300001_SM_1000_NS8cuda_cub4core6detail5shmemE;
	add.s32 	%r2080, %r2079, %r2078;
	st.shared.u32 	[%r2080], %r2070;
$L__BB2_199:
	mov.u32 	%r2082, %tid.x;
	setp.ne.s32 	%p695, %r2082, 0;
	bar.sync 	0;
	ld.shared.v4.u32 	{%r2083, %r2084, %r2085, %r2086}, [_ZN6thrust24THRUST_300001_SM_1000_NS8cuda_cub4core6detail5shmemE];
	shr.u32 	%r2087, %r2082, 5;
	add.s32 	%r2088, %r2084, %r2083;
	setp.eq.s32 	%p696, %r2087, 2;
	selp.b32 	%r2089, %r2088, %r2083, %p696;
	add.s32 	%r2090, %r2088, %r2085;
	setp.eq.s32 	%p697, %r2087, 3;
	selp.b32 	%r2091, %r2090, %r2089, %p697;
	add.s32 	%r2092, %r2090, %r2086;
	setp.eq.s32 	%p698, %r2087, 4;
	selp.b32 	%r2093, %r2092, %r2091, %p698;
	ld.shared.v4.u32 	{%r2094, %r2095, %r2096, %r2097}, [_ZN6thrust24THRUST_300001_SM_1000_NS8cuda_cub4core6detail5shmemE+16];
	add.s32 	%r2098, %r2092, %r2094;
	setp.eq.s32 	%p699, %r2087, 5;
	selp.b32 	%r2099, %r2098, %r2093, %p699;
	add.s32 	%r2100, %r2098, %r2095;
	setp.eq.s32 	%p700, %r2087, 6;
	selp.b32 	%r2101, %r2100, %r2099, %p700;
	add.s32 	%r2102, %r2100, %r2096;
	setp.eq.s32 	%p701, %r2087, 7;
	selp.b32 	%r2103, %r2102, %r2101, %p701;
	add.s32 	%r2104, %r2102, %r2097;
	setp.eq.s32 	%p702, %r2087, 8;
	selp.b32 	%r2105, %r2104, %r2103, %p702;
	ld.shared.v4.u32 	{%r2106, %r2107, %r2108, %r2109}, [_ZN6thrust24THRUST_300001_SM_1000_NS8cuda_cub4core6detail5shmemE+32];
	add.s32 	%r2110, %r2104, %r2106;
	setp.eq.s32 	%p703, %r2087, 9;
	selp.b32 	%r2111, %r2110, %r2105, %p703;
	add.s32 	%r2112, %r2110, %r2107;
	setp.eq.s32 	%p704, %r2087, 10;
	selp.b32 	%r2113, %r2112, %r2111, %p704;
	add.s32 	%r2114, %r2112, %r2108;
	setp.eq.s32 	%p705, %r2087, 11;
	selp.b32 	%r2115, %r2114, %r2113, %p705;
	add.s32 	%r2116, %r2114, %r2109;
	setp.eq.s32 	%p706, %r2087, 12;
	selp.b32 	%r2117, %r2116, %r2115, %p706;
	ld.shared.v4.u32 	{%r2118, %r2119, %r2120, %r2121}, [_ZN6thrust24THRUST_300001_SM_1000_NS8cuda_cub4core6detail5shmemE+48];
	add.s32 	%r2122, %r2116, %r2118;
	setp.eq.s32 	%p707, %r2087, 13;
	selp.b32 	%r2123, %r2122, %r2117, %p707;
	add.s32 	%r2124, %r2122, %r2119;
	setp.eq.s32 	%p708, %r2087, 14;
	selp.b32 	%r2125, %r2124, %r2123, %p708;
	add.s32 	%r2126, %r2124, %r2120;
	setp.eq.s32 	%p709, %r2087, 15;
	selp.b32 	%r2127, %r2126, %r2125, %p709;
	add.s32 	%r2364, %r2126, %r2121;
	setp.lt.u32 	%p710, %r2082, 32;
	selp.b32 	%r2128, 0, %r2127, %p710;
	setp.eq.s32 	%p711, %r2045, 0;
	sub.s32 	%r2129, %r2070, %r308;
	selp.b32 	%r2130, 0, %r2129, %p711;
	add.s32 	%r2362, %r2128, %r2130;
	mov.b32 	%r2366, 0;
	@%p695 bra 	$L__BB2_231;
	add.s64 	%rd89, %rd2, 256;
	mov.b32 	%r2131, 101;
	// begin inline asm
	st.relaxed.gpu.v2.u32 [%rd89], {%r2131, %r2364};
	// end inline asm
	bra.uni 	$L__BB2_231;
$L__BB2_201:
	// begin inline asm
	mov.u32 %r1845, %laneid;
	// end inline asm
	mov.b32 	%r1848, 1;
	mov.b32 	%r1873, 0;
	mov.b32 	%r1875, -1;
	// begin inline asm
	{  .reg .s32 r0;  .reg .pred p;  shfl.sync.up.b32 r0|p, %r308, %r1848, %r1873, %r1875;  @p add.s32 r0, r0, %r308;  mov.s32 %r1846, r0;}
	// end inline asm
	mov.b32 	%r1854, 2;
	// begin inline asm
	{  .reg .s32 r0;  .reg .pred p;  shfl.sync.up.b32 r0|p, %r1846, %r1854, %r1873, %r1875;  @p add.s32 r0, r0, %r1846;  mov.s32 %r1852, r0;}
	// end inline asm
	mov.b32 	%r1860, 4;
	// begin inline asm
	{  .reg .s32 r0;  .reg .pred p;  shfl.sync.up.b32 r0|p, %r1852, %r1860, %r1873, %r1875;  @p add.s32 r0, r0, %r1852;  mov.s32 %r1858, r0;}
	// end inline asm
	mov.b32 	%r1866, 8;
	// begin inline asm
	{  .reg .s32 r0;  .reg .pred p;  shfl.sync.up.b32 r0|p, %r1858, %r1866, %r1873, %r1875;  @p add.s32 r0, r0, %r1858;  mov.s32 %r1864, r0;}
	// end inline asm
	mov.b32 	%r1872, 16;
	// begin inline asm
	{  .reg .s32 r0;  .reg .pred p;  shfl.sync.up.b32 r0|p, %r1864, %r1872, %r1873, %r1875;  @p add.s32 r0, r0, %r1864;  mov.s32 %r1870, r0;}
	// end inline asm
	setp.ne.s32 	%p646, %r1845, 31;
	@%p646 bra 	$L__BB2_203;
	mov.u32 	%r1876, %tid.x;
	shr.u32 	%r1877, %r1876, 3;
	and.b32  	%r1878, %r1877, 124;
	mov.u32 	%r1879, _ZN6thrust24THRUST_300001_SM_1000_NS8cuda_cub4core6detail5shmemE;
	add.s32 	%r1880, %r1879, %r1878;
	st.shared.u32 	[%r1880], %r1870;
$L__BB2_203:
	sub.s32 	%r1881, %r1870, %r308;
	bar.sync 	0;
	ld.shared.v4.u32 	{%r1882, %r1883, %r1884, %r1885}, [_ZN6thrust24THRUST_300001_SM_1000_NS8cuda_cub4core6detail5shmemE];
	mov.u32 	%r1886, %tid.x;
	shr.u32 	%r1887, %r1886, 5;
	add.s32 	%r1888, %r1883, %r1882;
	setp.eq.s32 	%p647, %r1887, 2;
	selp.b32 	%r1889, %r1888, %r1882, %p647;
	add.s32 	%r1890, %r1888, %r1884;
	setp.eq.s32 	%p648, %r1887, 3;
	selp.b32 	%r1891, %r1890, %r1889, %p648;
	add.s32 	%r1892, %r1890, %r1885;
	setp.eq.s32 	%p649, %r1887, 4;
	selp.b32 	%r1893, %r1892, %r1891, %p649;
	ld.shared.v4.u32 	{%r1894, %r1895, %r1896, %r1897}, [_ZN6thrust24THRUST_300001_SM_1000_NS8cuda_cub4core6detail5shmemE+16];
	add.s32 	%r1898, %r1892, %r1894;
	setp.eq.s32 	%p650, %r1887, 5;
	selp.b32 	%r1899, %r1898, %r1893, %p650;
	add.s32 	%r1900, %r1898, %r1895;
	setp.eq.s32 	%p651, %r1887, 6;
	selp.b32 	%r1901, %r1900, %r1899, %p651;
	add.s32 	%r1902, %r1900, %r1896;
	setp.eq.s32 	%p652, %r1887, 7;
	selp.b32 	%r1903, %r1902, %r1901, %p652;
	add.s32 	%r1904, %r1902, %r1897;
	setp.eq.s32 	%p653, %r1887, 8;
	selp.b32 	%r1905, %r1904, %r1903, %p653;
	ld.shared.v4.u32 	{%r1906, %r1907, %r1908, %r1909}, [_ZN6thrust24THRUST_300001_SM_1000_NS8cuda_cub4core6detail5shmemE+32];
	add.s32 	%r1910, %r1904, %r1906;
	setp.eq.s32 	%p654, %r1887, 9;
	selp.b32 	%r1911, %r1910, %r1905, %p654;
	add.s32 	%r1912, %r1910, %r1907;
	setp.eq.s32 	%p655, %r1887, 10;
	selp.b32 	%r1913, %r1912, %r1911, %p655;
	add.s32 	%r1914, %r1912, %r1908;
	setp.eq.s32 	%p656, %r1887, 11;
	selp.b32 	%r1915, %r1914, %r1913, %p656;
	add.s32 	%r1916, %r1914, %r1909;
	setp.eq.s32 	%p657, %r1887, 12;
	selp.b32 	%r1917, %r1916, %r1915, %p657;
	ld.shared.v4.u32 	{%r1918, %r1919, %r1920, %r1921}, [_ZN6thrust24THRUST_300001_SM_1000_NS8cuda_cub4core6detail5shmemE+48];
	add.s32 	%r1922, %r1916, %r1918;
	setp.eq.s32 	%p658, %r1887, 13;
	selp.b32 	%r1923, %r1922, %r1917, %p658;
	add.s32 	%r1924, %r1922, %r1919;
	setp.eq.s32 	%p659, %r1887, 14;
	selp.b32 	%r1925, %r1924, %r1923, %p659;
	add.s32 	%r1926, %r1924, %r1920;
	setp.eq.s32 	%p660, %r1887, 15;
	selp.b32 	%r1927, %r1926, %r1925, %p660;
	add.s32 	%r315, %r1926, %r1921;
	setp.gt.u32 	%p661, %r1886, 31;
	setp.lt.u32 	%p662, %r1886, 32;
	setp.eq.s32 	%p663, %r1845, 0;
	selp.b32 	%r1928, 0, %r1881, %p663;
	add.s32 	%r2362, %r1927, %r1928;
	selp.b32 	%r317, %r1881, %r2362, %p662;
	@%p661 bra 	$L__BB2_228;
	mov.u32 	%r1929, %tid.x;
	setp.ne.s32 	%p664, %r1929, 0;
	mov.u32 	%r1930, %ctaid.x;
	mul.wide.u32 	%rd72, %r1930, 8;
	add.s64 	%rd10, %rd2, %rd72;
	@%p664 bra 	$L__BB2_206;
	st.shared.u32 	[_ZN6thrust24THRUST_300001_SM_1000_NS8cuda_cub4core6detail5shmemE+108], %r315;
	add.s64 	%rd73, %rd10, 256;
	mov.b32 	%r1931, 100;
	// begin inline asm
	st.relaxed.gpu.v2.u32 [%rd73], {%r1931, %r315};
	// end inline asm
$L__BB2_206:
	mov.u32 	%r1933, %nctaid.x;
	setp.gt.u32 	%p665, %r1933, 499;
	@%p665 bra 	$L__BB2_208;
	membar.cta;
	bra.uni 	$L__BB2_209;
$L__BB2_208:
	mov.b32 	%r1934, 450;
	// begin inline asm
	nanosleep.u32 %r1934;
	// end inline asm
$L__BB2_209:
	mov.u32 	%r1937, %tid.x;
	mul.wide.u32 	%rd75, %r1937, 8;
	xor.b64  	%rd76, %rd75, -8;
	add.s64 	%rd77, %rd10, %rd76;
	add.s64 	%rd74, %rd77, 256;
	// begin inline asm
	ld.relaxed.gpu.v2.u32 {%r2360, %r2356}, [%rd74];
	// end inline asm
	mov.u32 	%r2040, %nctaid.x;
$L__BB2_210:
	setp.eq.s32 	%p666, %r2360, 99;
	mov.b32 	%r1938, -1;
	vote.sync.any.pred 	%p667, %p666, %r1938;
	not.pred 	%p668, %p667;
	@%p668 bra 	$L__BB2_215;
	setp.gt.u32 	%p693, %r2040, 499;
	@%p693 bra 	$L__BB2_213;
	membar.cta;
	bra.uni 	$L__BB2_214;
$L__BB2_213:
	mov.b32 	%r2041, 350;
	// begin inline asm
	nanosleep.u32 %r2041;
	// end inline asm
$L__BB2_214:
	// begin inline asm
	ld.relaxed.gpu.v2.u32 {%r2360, %r2356}, [%rd74];
	// end inline asm
	bra.uni 	$L__BB2_210;
$L__BB2_215:
	setp.eq.s32 	%p669, %r2360, 101;
	mov.b32 	%r1965, -1;
	vote.sync.ballot.b32 	%r1966, %p669, %r1965;
	// begin inline asm
	mov.u32 %r1940, %lanemask_ge;
	// end inline asm
	and.b32  	%r1967, %r1966, %r1940;
	or.b32  	%r1968, %r1967, -2147483648;
	add.s32 	%r1969, %r1968, -1;
	not.b32 	%r1970, %r1968;
	and.b32  	%r1971, %r1970, %r1969;
	popc.b32 	%r1944, %r1971;
	mov.b32 	%r1943, 1;
	// begin inline asm
	shfl.sync.down.b32 %r1941, %r2356, %r1943, %r1944, %r1965;
	// end inline asm
	setp.lt.s32 	%p671, %r1845, %r1944;
	selp.b32 	%r1972, %r1941, 0, %p671;
	add.s32 	%r1947, %r1972, %r2356;
	mov.b32 	%r1948, 2;
	// begin inline asm
	shfl.sync.down.b32 %r1946, %r1947, %r1948, %r1944, %r1965;
	// end inline asm
	add.s32 	%r1973, %r1845, 2;
	setp.gt.s32 	%p672, %r1973, %r1944;
	selp.b32 	%r1974, 0, %r1946, %p672;
	add.s32 	%r1952, %r1947, %r1974;
	mov.b32 	%r1953, 4;
	// begin inline asm
	shfl.sync.down.b32 %r1951, %r1952, %r1953, %r1944, %r1965;
	// end inline asm
	add.s32 	%r1975, %r1845, 4;
	setp.gt.s32 	%p673, %r1975, %r1944;
	selp.b32 	%r1976, 0, %r1951, %p673;
	add.s32 	%r1957, %r1952, %r1976;
	mov.b32 	%r1958, 8;
	// begin inline asm
	shfl.sync.down.b32 %r1956, %r1957, %r1958, %r1944, %r1965;
	// end inline asm
	add.s32 	%r1977, %r1845, 8;
	setp.gt.s32 	%p674, %r1977, %r1944;
	selp.b32 	%r1978, 0, %r1956, %p674;
	add.s32 	%r1962, %r1957, %r1978;
	mov.b32 	%r1963, 16;
	// begin inline asm
	shfl.sync.down.b32 %r1961, %r1962, %r1963, %r1944, %r1965;
	// end inline asm
	add.s32 	%r1979, %r1845, 16;
	setp.gt.s32 	%p675, %r1979, %r1944;
	selp.b32 	%r1980, 0, %r1961, %p675;
	add.s32 	%r2358, %r1962, %r1980;
	mov.u32 	%r1981, %tid.x;
	not.b32 	%r1982, %r1981;
	mov.u32 	%r1983, %ctaid.x;
	add.s32 	%r2359, %r1983, %r1982;
	add.s64 	%rd11, %rd2, 256;
$L__BB2_216:
	setp.ne.s32 	%p676, %r2360, 101;
	mov.b32 	%r1984, -1;
	vote.sync.all.pred 	%p677, %p676, %r1984;
	not.pred 	%p678, %p677;
	@%p678 bra 	$L__BB2_224;
	mul.wide.s32 	%rd80, %r2359, 8;
	add.s64 	%rd81, %rd11, %rd80;
	add.s64 	%rd79, %rd81, -256;
	// begin inline asm
	ld.relaxed.gpu.v2.u32 {%r2360, %r2361}, [%rd79];
	// end inline asm
$L__BB2_218:
	setp.eq.s32 	%p682, %r2360, 99;
	mov.b32 	%r1993, -1;
	vote.sync.any.pred 	%p683, %p682, %r1993;
	not.pred 	%p684, %p683;
	@%p684 bra 	$L__BB2_223;
	mov.u32 	%r2036, %nctaid.x;
	setp.gt.u32 	%p692, %r2036, 499;
	@%p692 bra 	$L__BB2_221;
	membar.cta;
	bra.uni 	$L__BB2_222;
$L__BB2_221:
	mov.b32 	%r2037, 350;
	// begin inline asm
	nanosleep.u32 %r2037;
	// end inline asm
$L__BB2_222:
	// begin inline asm
	ld.relaxed.gpu.v2.u32 {%r2360, %r2361}, [%rd79];
	// end inline asm
	bra.uni 	$L__BB2_218;
$L__BB2_223:
	setp.eq.s32 	%p685, %r2360, 101;
	mov.b32 	%r2019, -1;
	vote.sync.ballot.b32 	%r2020, %p685, %r2019;
	and.b32  	%r2021, %r2020, %r1940;
	or.b32  	%r2022, %r2021, -2147483648;
	add.s32 	%r2023, %r2022, -1;
	not.b32 	%r2024, %r2022;
	and.b32  	%r2025, %r2024, %r2023;
	popc.b32 	%r1998, %r2025;
	mov.b32 	%r1997, 1;
	// begin inline asm
	shfl.sync.down.b32 %r1995, %r2361, %r1997, %r1998, %r2019;
	// end inline asm
	setp.lt.s32 	%p687, %r1845, %r1998;
	selp.b32 	%r2026, %r1995, 0, %p687;
	add.s32 	%r2001, %r2026, %r2361;
	mov.b32 	%r2002, 2;
	// begin inline asm
	shfl.sync.down.b32 %r2000, %r2001, %r2002, %r1998, %r2019;
	// end inline asm
	add.s32 	%r2027, %r1845, 2;
	setp.gt.s32 	%p688, %r2027, %r1998;
	selp.b32 	%r2028, 0, %r2000, %p688;
	add.s32 	%r2006, %r2001, %r2028;
	mov.b32 	%r2007, 4;
	// begin inline asm
	shfl.sync.down.b32 %r2005, %r2006, %r2007, %r1998, %r2019;
	// end inline asm
	add.s32 	%r2029, %r1845, 4;
	setp.gt.s32 	%p689, %r2029, %r1998;
	selp.b32 	%r2030, 0, %r2005, %p689;
	add.s32 	%r2011, %r2006, %r2030;
	mov.b32 	%r2012, 8;
	// begin inline asm
	shfl.sync.down.b32 %r2010, %r2011, %r2012, %r1998, %r2019;
	// end inline asm
	add.s32 	%r2031, %r1845, 8;
	setp.gt.s32 	%p690, %r2031, %r1998;
	selp.b32 	%r2032, 0, %r2010, %p690;
	add.s32 	%r2016, %r2011, %r2032;
	mov.b32 	%r2017, 16;
	// begin inline asm
	shfl.sync.down.b32 %r2015, %r2016, %r2017, %r1998, %r2019;
	// end inline asm
	add.s32 	%r2033, %r1845, 16;
	setp.gt.s32 	%p691, %r2033, %r1998;
	selp.b32 	%r2034, 0, %r2015, %p691;
	add.s32 	%r2035, %r2034, %r2358;
	add.s32 	%r2358, %r2035, %r2016;
	add.s32 	%r2359, %r2359, -32;
	bra.uni 	$L__BB2_216;
$L__BB2_224:
	mov.u32 	%r1986, %tid.x;
	setp.ne.s32 	%p679, %r1986, 0;
	@%p679 bra 	$L__BB2_226;
	add.s32 	%r1988, %r2358, %r315;
	add.s64 	%rd78, %rd10, 256;
	mov.b32 	%r1987, 101;
	// begin inline asm
	st.relaxed.gpu.v2.u32 [%rd78], {%r1987, %r1988};
	// end inline asm
	st.shared.u32 	[_ZN6thrust24THRUST_300001_SM_1000_NS8cuda_cub4core6detail5shmemE+100], %r2358;
	st.shared.u32 	[_ZN6thrust24THRUST_300001_SM_1000_NS8cuda_cub4core6detail5shmemE+104], %r1988;
$L__BB2_226:
	setp.ne.s32 	%p680, %r1845, 0;
	mov.u32 	%r2362, %r317;
	@%p680 bra 	$L__BB2_228;
	st.shared.u32 	[_ZN6thrust24THRUST_300001_SM_1000_NS8cuda_cub4core6detail5shmemE+80], %r2358;
	mov.u32 	%r2362, %r2358;
$L__BB2_228:
	mov.u32 	%r1989, %tid.x;
	setp.eq.s32 	%p681, %r1989, 0;
	bar.sync 	0;
	@%p681 bra 	$L__BB2_230;
	ld.shared.u32 	%r1990, [_ZN6thrust24THRUST_300001_SM_1000_NS8cuda_cub4core6detail5shmemE+80];
	add.s32 	%r2362, %r1990, %r2362;
$L__BB2_230:
	ld.shared.u32 	%r2364, [_ZN6thrust24THRUST_300001_SM_1000_NS8cuda_cub4core6detail5shmemE+108];
	ld.shared.u32 	%r2366, [_ZN6thrust24THRUST_300001_SM_1000_NS8cuda_cub4core6detail5shmemE+100];
$L__BB2_231:
	bar.sync 	0;
	sub.s32 	%r2368, %r2362, %r2366;
	not.pred 	%p712, %p7;
	@%p712 bra 	$L__BB2_233;
	add.s32 	%r351, %r2368, 1;
	shl.b32 	%r2134, %r2368, 2;
	mov.u32 	%r2135, _ZN6thrust24THRUST_300001_SM_1000_NS8cuda_cub4core6detail5shmemE;
	add.s32 	%r2136, %r2135, %r2134;
	selp.b32 	%r2137, %r141, %r139, %p737;
	st.shared.u32 	[%r2136+2048], %r2137;
	mov.u32 	%r2368, %r351;
$L__BB2_233:
	not.pred 	%p713, %p14;
	@%p713 bra 	$L__BB2_235;
	add.s32 	%r353, %r2368, 1;
	shl.b32 	%r2138, %r2368, 2;
	mov.u32 	%r2139, _ZN6thrust24THRUST_300001_SM_1000_NS8cuda_cub4core6detail5shmemE;
	add.s32 	%r2140, %r2139, %r2138;
	selp.b32 	%r2141, %r2283, %r2285, %p739;
	st.shared.u32 	[%r2140+2048], %r2141;
	mov.u32 	%r2368, %r353;
$L__BB2_235:
	not.pred 	%p714, %p21;
	@%p714 bra 	$L__BB2_237;
	add.s32 	%r355, %r2368, 1;
	shl.b32 	%r2142, %r2368, 2;
	mov.u32 	%r2143, _ZN6thrust24THRUST_300001_SM_1000_NS8cuda_cub4core6detail5shmemE;
	add.s32 	%r2144, %r2143, %r2142;
	selp.b32 	%r2145, %r2287, %r2289, %p741;
	st.shared.u32 	[%r2144+2048], %r2145;
	mov.u32 	%r2368, %r355;
$L__BB2_237:
	not.pred 	%p715, %p28;
	@%p715 bra 	$L__BB2_239;
	add.s32 	%r357, %r2368, 1;
	shl.b32 	%r2146, %r2368, 2;
	mov.u32 	%r2147, _ZN6thrust24THRUST_300001_SM_1000_NS8cuda_cub4core6detail5shmemE;
	add.s32 	%r2148, %r2147, %r2146;
	selp.b32 	%r2149, %r2291, %r2293, %p743;
	st.shared.u32 	[%r2148+2048], %r2149;
	mov.u32 	%r2368, %r357;
$L__BB2_239:
	not.pred 	%p716, %p35;
	@%p716 bra 	$L__BB2_241;
	add.s32 	%r359, %r2368, 1;
	shl.b32 	%r2150, %r2368, 2;
	mov.u32 	%r2151, _ZN6thrust24THRUST_300001_SM_1000_NS8cuda_cub4core6detail5shmemE;
	add.s32 	%r2152, %r2151, %r2150;
	selp.b32 	%r2153, %r2295, %r2297, %p745;
	st.shared.u32 	[%r2152+2048], %r2153;
	mov.u32 	%r2368, %r359;
$L__BB2_241:
	and.b32  	%r2154, %r192, 32;
	setp.eq.s32 	%p717, %r2154, 0;
	@%p717 bra 	$L__BB2_243;
	add.s32 	%r361, %r2368, 1;
	shl.b32 	%r2155, %r2368, 2;
	mov.u32 	%r2156, _ZN6thrust24THRUST_300001_SM_1000_NS8cuda_cub4core6detail5shmemE;
	add.s32 	%r2157, %r2156, %r2155;
	st.shared.u32 	[%r2157+2048], %r182;
	mov.u32 	%r2368, %r361;
$L__BB2_243:
	and.b32  	%r2158, %r192, 64;
	setp.eq.s32 	%p718, %r2158, 0;
	@%p718 bra 	$L__BB2_245;
	add.s32 	%r363, %r2368, 1;
	shl.b32 	%r2159, %r2368, 2;
	mov.u32 	%r2160, _ZN6thrust24THRUST_300001_SM_1000_NS8cuda_cub4core6detail5shmemE;
	add.s32 	%r2161, %r2160, %r2159;
	selp.b32 	%r2162, %r2303, %r2305, %p749;
	st.shared.u32 	[%r2161+2048], %r2162;
	mov.u32 	%r2368, %r363;
$L__BB2_245:
	and.b32  	%r2163, %r211, 128;
	setp.eq.s32 	%p719, %r2163, 0;
	@%p719 bra 	$L__BB2_247;
	add.s32 	%r365, %r2368, 1;
	shl.b32 	%r2164, %r2368, 2;
	mov.u32 	%r2165, _ZN6thrust24THRUST_300001_SM_1000_NS8cuda_cub4core6detail5shmemE;
	add.s32 	%r2166, %r2165, %r2164;
	st.shared.u32 	[%r2166+2048], %r201;
	mov.u32 	%r2368, %r365;
$L__BB2_247:
	and.b32  	%r2167, %r211, 256;
	setp.eq.s32 	%p720, %r2167, 0;
	@%p720 bra 	$L__BB2_249;
	add.s32 	%r367, %r2368, 1;
	shl.b32 	%r2168, %r2368, 2;
	mov.u32 	%r2169, _ZN6thrust24THRUST_300001_SM_1000_NS8cuda_cub4core6detail5shmemE;
	add.s32 	%r2170, %r2169, %r2168;
	selp.b32 	%r2171, %r2311, %r2313, %p753;
	st.shared.u32 	[%r2170+2048], %r2171;
	mov.u32 	%r2368, %r367;
$L__BB2_249:
	and.b32  	%r2172, %r230, 512;
	setp.eq.s32 	%p721, %r2172, 0;
	@%p721 bra 	$L__BB2_251;
	add.s32 	%r369, %r2368, 1;
	shl.b32 	%r2173, %r2368, 2;
	mov.u32 	%r2174, _ZN6thrust24THRUST_300001_SM_1000_NS8cuda_cub4core6detail5shmemE;
	add.s32 	%r2175, %r2174, %r2173;
	st.shared.u32 	[%r2175+2048], %r220;
	mov.u32 	%r2368, %r369;
$L__BB2_251:
	and.b32  	%r2176, %r230, 1024;
	setp.eq.s32 	%p722, %r2176, 0;
	@%p722 bra 	$L__BB2_253;
	add.s32 	%r371, %r2368, 1;
	shl.b32 	%r2177, %r2368, 2;
	mov.u32 	%r2178, _ZN6thrust24THRUST_300001_SM_1000_NS8cuda_cub4core6detail5shmemE;
	add.s32 	%r2179, %r2178, %r2177;
	selp.b32 	%r2180, %r2319, %r2321, %p757;
	st.shared.u32 	[%r2179+2048], %r2180;
	mov.u32 	%r2368, %r371;
$L__BB2_253:
	and.b32  	%r2181, %r249, 2048;
	setp.eq.s32 	%p723, %r2181, 0;
	@%p723 bra 	$L__BB2_255;
	add.s32 	%r373, %r2368, 1;
	shl.b32 	%r2182, %r2368, 2;
	mov.u32 	%r2183, _ZN6thrust24THRUST_300001_SM_1000_NS8cuda_cub4core6detail5shmemE;
	add.s32 	%r2184, %r2183, %r2182;
	st.shared.u32 	[%r2184+2048], %r239;
	mov.u32 	%r2368, %r373;
$L__BB2_255:
	and.b32  	%r2185, %r249, 4096;
	setp.eq.s32 	%p724, %r2185, 0;
	@%p724 bra 	$L__BB2_257;
	add.s32 	%r375, %r2368, 1;
	shl.b32 	%r2186, %r2368, 2;
	mov.u32 	%r2187, _ZN6thrust24THRUST_300001_SM_1000_NS8cuda_cub4core6detail5shmemE;
	add.s32 	%r2188, %r2187, %r2186;
	selp.b32 	%r2189, %r2327, %r2329, %p761;
	st.shared.u32 	[%r2188+2048], %r2189;
	mov.u32 	%r2368, %r375;
$L__BB2_257:
	and.b32  	%r2190, %r268, 8192;
	setp.eq.s32 	%p725, %r2190, 0;
	@%p725 bra 	$L__BB2_259;
	add.s32 	%r377, %r2368, 1;
	shl.b32 	%r2191, %r2368, 2;
	mov.u32 	%r2192, _ZN6thrust24THRUST_300001_SM_1000_NS8cuda_cub4core6detail5shmemE;
	add.s32 	%r2193, %r2192, %r2191;
	st.shared.u32 	[%r2193+2048], %r258;
	mov.u32 	%r2368, %r377;
$L__BB2_259:
	and.b32  	%r2194, %r268, 16384;
	setp.eq.s32 	%p726, %r2194, 0;
	@%p726 bra 	$L__BB2_261;
	add.s32 	%r379, %r2368, 1;
	shl.b32 	%r2195, %r2368, 2;
	mov.u32 	%r2196, _ZN6thrust24THRUST_300001_SM_1000_NS8cuda_cub4core6detail5shmemE;
	add.s32 	%r2197, %r2196, %r2195;
	selp.b32 	%r2198, %r2335, %r2337, %p765;
	st.shared.u32 	[%r2197+2048], %r2198;
	mov.u32 	%r2368, %r379;
$L__BB2_261:
	and.b32  	%r2199, %r287, 32768;
	setp.eq.s32 	%p727, %r2199, 0;
	@%p727 bra 	$L__BB2_263;
	add.s32 	%r381, %r2368, 1;
	shl.b32 	%r2200, %r2368, 2;
	mov.u32 	%r2201, _ZN6thrust24THRUST_300001_SM_1000_NS8cuda_cub4core6detail5shmemE;
	add.s32 	%r2202, %r2201, %r2200;
	st.shared.u32 	[%r2202+2048], %r277;
	mov.u32 	%r2368, %r381;
$L__BB2_263:
	and.b32  	%r2203, %r287, 65536;
	setp.eq.s32 	%p728, %r2203, 0;
	@%p728 bra 	$L__BB2_265;
	add.s32 	%r383, %r2368, 1;
	shl.b32 	%r2204, %r2368, 2;
	mov.u32 	%r2205, _ZN6thrust24THRUST_300001_SM_1000_NS8cuda_cub4core6detail5shmemE;
	add.s32 	%r2206, %r2205, %r2204;
	selp.b32 	%r2207, %r2343, %r2345, %p769;
	st.shared.u32 	[%r2206+2048], %r2207;
	mov.u32 	%r2368, %r383;
$L__BB2_265:
	and.b32  	%r2208, %r307, 131072;
	setp.eq.s32 	%p729, %r2208, 0;
	@%p729 bra 	$L__BB2_267;
	add.s32 	%r385, %r2368, 1;
	shl.b32 	%r2209, %r2368, 2;
	mov.u32 	%r2210, _ZN6thrust24THRUST_300001_SM_1000_NS8cuda_cub4core6detail5shmemE;
	add.s32 	%r2211, %r2210, %r2209;
	st.shared.u32 	[%r2211+2048], %r296;
	mov.u32 	%r2368, %r385;
$L__BB2_267:
	and.b32  	%r2212, %r307, 262144;
	setp.eq.s32 	%p730, %r2212, 0;
	@%p730 bra 	$L__BB2_269;
	shl.b32 	%r2213, %r2368, 2;
	mov.u32 	%r2214, _ZN6thrust24THRUST_300001_SM_1000_NS8cuda_cub4core6detail5shmemE;
	add.s32 	%r2215, %r2214, %r2213;
	st.shared.u32 	[%r2215+2048], %r306;
$L__BB2_269:
	bar.sync 	0;
	mov.u32 	%r2391, %tid.x;
	setp.ge.s32 	%p731, %r2391, %r2364;
	@%p731 bra 	$L__BB2_570;
	not.b32 	%r2216, %r2391;
	add.s32 	%r388, %r2364, %r2216;
	and.b32  	%r2217, %r388, 1536;
	setp.eq.s32 	%p732, %r2217, 1536;
	@%p732 bra 	$L__BB2_273;
	shr.u32 	%r2218, %r388, 9;
	add.s32 	%r2219, %r2218, 1;
	and.b32  	%r2220, %r2219, 3;
	add.s32 	%r2387, %r2391, %r2366;
	shl.b32 	%r2221, %r2391, 2;
	mov.u32 	%r2222, _ZN6thrust24THRUST_300001_SM_1000_NS8cuda_cub4core6detail5shmemE;
	add.s32 	%r2223, %r2221, %r2222;
	add.s32 	%r2386, %r2223, 2048;
	neg.s32 	%r2385, %r2220;
	shl.b32 	%r2224, %r2219, 9;
	and.b32  	%r2225, %r2224, 1536;
	add.s32 	%r2391, %r2391, %r2225;
$L__BB2_272:
	.pragma "nounroll";
	mul.wide.s32 	%rd90, %r2387, 4;
	add.s64 	%rd91, %rd5, %rd90;
	ld.shared.u32 	%r2226, [%r2386];
	st.global.u32 	[%rd91], %r2226;
	add.s32 	%r2387, %r2387, 512;
	add.s32 	%r2386, %r2386, 2048;
	add.s32 	%r2385, %r2385, 1;
	setp.ne.s32 	%p733, %r2385, 0;
	@%p733 bra 	$L__BB2_272;
$L__BB2_273:
	setp.lt.u32 	%p734, %r388, 1536;
	@%p734 bra 	$L__BB2_570;
	add.s64 	%rd12, %rd5, 4096;
	add.s32 	%r2390, %r2366, %r2391;
	shl.b32 	%r2227, %r2391, 2;
	mov.u32 	%r2228, _ZN6thrust24THRUST_300001_SM_1000_NS8cuda_cub4core6detail5shmemE;
	add.s32 	%r2229, %r2227, %r2228;
	add.s32 	%r2389, %r2229, 8192;
$L__BB2_275:
	mul.wide.s32 	%rd92, %r2390, 4;
	add.s64 	%rd93, %rd12, %rd92;
	ld.shared.u32 	%r2230, [%r2389+-6144];
	st.global.u32 	[%rd93+-4096], %r2230;
	ld.shared.u32 	%r2231, [%r2389+-4096];
	st.global.u32 	[%rd93+-2048], %r2231;
	ld.shared.u32 	%r2232, [%r2389+-2048];
	st.global.u32 	[%rd93], %r2232;
	ld.shared.u32 	%r2233, [%r2389];
	st.global.u32 	[%rd93+2048], %r2233;
	add.s32 	%r2391, %r2391, 2048;
	add.s32 	%r2390, %r2390, 2048;
	add.s32 	%r2389, %r2389, 8192;
	setp.lt.s32 	%p735, %r2391, %r2364;
	@%p735 bra 	$L__BB2_275;
	bra.uni 	$L__BB2_570;
$L__BB2_276:
	mul.wide.u32 	%rd25, %r1, 8;
	add.s64 	%rd26, %rd1, %rd25;
	ld.global.u32 	%r834, [%rd26];
	ld.global.u32 	%r835, [%rd26+4];
	ld.global.u32 	%r836, [%rd26+8];
	ld.global.u32 	%r837, [%rd26+12];
	sub.s32 	%r408, %r836, %r834;
	sub.s32 	%r838, %r837, %r835;
	cvt.s64.s32 	%rd27, %r834;
	cvt.s64.s32 	%rd13, %r835;
	mov.u32 	%r410, %tid.x;
	add.s32 	%r411, %r838, %r408;
	setp.ge.s32 	%p240, %r410, %r411;
	cvt.u64.u32 	%rd14, %r410;
	add.s64 	%rd28, %rd14, %rd27;
	shl.b64 	%rd29, %rd28, 2;
	add.s64 	%rd15, %rd3, %rd29;
	@%p240 bra 	$L__BB2_280;
	setp.ge.s32 	%p241, %r410, %r408;
	@%p241 bra 	$L__BB2_279;
	ld.global.u32 	%r2392, [%rd15];
	bra.uni 	$L__BB2_280;
$L__BB2_279:
	sub.s32 	%r839, %r410, %r408;
	cvt.s64.s32 	%rd30, %r839;
	add.s64 	%rd31, %rd30, %rd13;
	shl.b64 	%rd32, %rd31, 2;
	add.s64 	%rd33, %rd4, %rd32;
	ld.global.u32 	%r2392, [%rd33];
$L__BB2_280:
	add.s32 	%r415, %r410, 512;
	setp.ge.s32 	%p242, %r415, %r411;
	cvt.s64.s32 	%rd34, %r408;
	sub.s64 	%rd35, %rd14, %rd34;
	add.s64 	%rd36, %rd35, %rd13;
	shl.b64 	%rd37, %rd36, 2;
	add.s64 	%rd16, %rd4, %rd37;
	@%p242 bra 	$L__BB2_284;
	setp.lt.s32 	%p243, %r415, %r408;
	@%p243 bra 	$L__BB2_283;
	ld.global.u32 	%r2393, [%rd16+2048];
	bra.uni 	$L__BB2_284;
$L__BB2_283:
	ld.global.u32 	%r2393, [%rd15+2048];
$L__BB2_284:
	or.b32  	%r419, %r410, 1024;
	setp.ge.s32 	%p244, %r419, %r411;
	@%p244 bra 	$L__BB2_288;
	setp.lt.s32 	%p245, %r419, %r408;
	@%p245 bra 	$L__BB2_287;
	ld.global.u32 	%r2394, [%rd16+4096];
	bra.uni 	$L__BB2_288;
$L__BB2_287:
	ld.global.u32 	%r2394, [%rd15+4096];
$L__BB2_288:
	add.s32 	%r423, %r410, 1536;
	setp.ge.s32 	%p246, %r423, %r411;
	@%p246 bra 	$L__BB2_292;
	setp.lt.s32 	%p247, %r423, %r408;
	@%p247 bra 	$L__BB2_291;
	ld.global.u32 	%r2395, [%rd16+6144];
	bra.uni 	$L__BB2_292;
$L__BB2_291:
	ld.global.u32 	%r2395, [%rd15+6144];
$L__BB2_292:
	or.b32  	%r427, %r410, 2048;
	setp.ge.s32 	%p248, %r427, %r411;
	@%p248 bra 	$L__BB2_296;
	setp.lt.s32 	%p249, %r427, %r408;
	@%p249 bra 	$L__BB2_295;
	ld.global.u32 	%r2396, [%rd16+8192];
	bra.uni 	$L__BB2_296;
$L__BB2_295:
	ld.global.u32 	%r2396, [%rd15+8192];
$L__BB2_296:
	add.s32 	%r431, %r410, 2560;
	setp.ge.s32 	%p250, %r431, %r411;
	@%p250 bra 	$L__BB2_300;
	setp.lt.s32 	%p251, %r431, %r408;
	@%p251 bra 	$L__BB2_299;
	ld.global.u32 	%r2397, [%rd16+10240];
	bra.uni 	$L__BB2_300;
$L__BB2_299:
	ld.global.u32 	%r2397, [%rd15+10240];
$L__BB2_300:
	or.b32  	%r435, %r410, 3072;
	setp.ge.s32 	%p252, %r435, %r411;
	@%p252 bra 	$L__BB2_304;
	setp.lt.s32 	%p253, %r435, %r408;
	@%p253 bra 	$L__BB2_303;
	ld.global.u32 	%r2398, [%rd16+12288];
	bra.uni 	$L__BB2_304;
$L__BB2_303:
	ld.global.u32 	%r2398, [%rd15+12288];
$L__BB2_304:
	add.s32 	%r439, %r410, 3584;
	setp.ge.s32 	%p254, %r439, %r411;
	@%p254 bra 	$L__BB2_308;
	setp.lt.s32 	%p255, %r439, %r408;
	@%p255 bra 	$L__BB2_307;
	ld.global.u32 	%r2399, [%rd16+14336];
	bra.uni 	$L__BB2_308;
$L__BB2_307:
	ld.global.u32 	%r2399, [%rd15+14336];
$L__BB2_308:
	or.b32  	%r443, %r410, 4096;
	setp.ge.s32 	%p256, %r443, %r411;
	@%p256 bra 	$L__BB2_312;
	setp.lt.s32 	%p257, %r443, %r408;
	@%p257 bra 	$L__BB2_311;
	ld.global.u32 	%r2400, [%rd16+16384];
	bra.uni 	$L__BB2_312;
$L__BB2_311:
	ld.global.u32 	%r2400, [%rd15+16384];
$L__BB2_312:
	add.s32 	%r447, %r410, 4608;
	setp.ge.s32 	%p258, %r447, %r411;
	@%p258 bra 	$L__BB2_316;
	setp.lt.s32 	%p259, %r447, %r408;
	@%p259 bra 	$L__BB2_315;
	ld.global.u32 	%r2401, [%rd16+18432];
	bra.uni 	$L__BB2_316;
$L__BB2_315:
	ld.global.u32 	%r2401, [%rd15+18432];
$L__BB2_316:
	or.b32  	%r451, %r410, 5120;
	setp.ge.s32 	%p260, %r451, %r411;
	@%p260 bra 	$L__BB2_320;
	setp.lt.s32 	%p261, %r451, %r408;
	@%p261 bra 	$L__BB2_319;
	ld.global.u32 	%r2402, [%rd16+20480];
	bra.uni 	$L__BB2_320;
$L__BB2_319:
	ld.global.u32 	%r2402, [%rd15+20480];
$L__BB2_320:
	add.s32 	%r455, %r410, 5632;
	setp.ge.s32 	%p262, %r455, %r411;
	@%p262 bra 	$L__BB2_324;
	setp.lt.s32 	%p263, %r455, %r408;
	@%p263 bra 	$L__BB2_323;
	ld.global.u32 	%r2403, [%rd16+22528];
	bra.uni 	$L__BB2_324;
$L__BB2_323:
	ld.global.u32 	%r2403, [%rd15+22528];
$L__BB2_324:
	or.b32  	%r459, %r410, 6144;
	setp.ge.s32 	%p264, %r459, %r411;
	@%p264 bra 	$L__BB2_328;
	setp.lt.s32 	%p265, %r459, %r408;
	@%p265 bra 	$L__BB2_327;
	ld.global.u32 	%r2404, [%rd16+24576];
	bra.uni 	$L__BB2_328;
$L__BB2_327:
	ld.global.u32 	%r2404, [%rd15+24576];
$L__BB2_328:
	add.s32 	%r463, %r410, 6656;
	setp.ge.s32 	%p266, %r463, %r411;
	@%p266 bra 	$L__BB2_332;
	setp.lt.s32 	%p267, %r463, %r408;
	@%p267 bra 	$L__BB2_331;
	ld.global.u32 	%r2405, [%rd16+26624];
	bra.uni 	$L__BB2_332;
$L__BB2_331:
	ld.global.u32 	%r2405, [%rd15+26624];
$L__BB2_332:
	or.b32  	%r467, %r410, 7168;
	setp.ge.s32 	%p268, %r467, %r411;
	@%p268 bra 	$L__BB2_336;
	setp.lt.s32 	%p269, %r467, %r408;
	@%p269 bra 	$L__BB2_335;
	ld.global.u32 	%r2406, [%rd16+28672];
	bra.uni 	$L__BB2_336;
$L__BB2_335:
	ld.global.u32 	%r2406, [%rd15+28672];
$L__BB2_336:
	add.s32 	%r471, %r410, 7680;
	setp.ge.s32 	%p270, %r471, %r411;
	@%p270 bra 	$L__BB2_340;
	setp.lt.s32 	%p271, %r471, %r408;
	@%p271 bra 	$L__BB2_339;
	ld.global.u32 	%r2407, [%rd16+30720];
	bra.uni 	$L__BB2_340;
$L__BB2_339:
	ld.global.u32 	%r2407, [%rd15+30720];
$L__BB2_340:
	or.b32  	%r475, %r410, 8192;
	setp.ge.s32 	%p272, %r475, %r411;
	@%p272 bra 	$L__BB2_344;
	setp.lt.s32 	%p273, %r475, %r408;
	@%p273 bra 	$L__BB2_343;
	ld.global.u32 	%r2408, [%rd16+32768];
	bra.uni 	$L__BB2_344;
$L__BB2_343:
	ld.global.u32 	%r2408, [%rd15+32768];
$L__BB2_344:
	add.s32 	%r479, %r410, 8704;
	setp.ge.s32 	%p274, %r479, %r411;
	@%p274 bra 	$L__BB2_348;
	setp.lt.s32 	%p275, %r479, %r408;
	@%p275 bra 	$L__BB2_347;
	ld.global.u32 	%r2409, [%rd16+34816];
	bra.uni 	$L__BB2_348;
$L__BB2_347:
	ld.global.u32 	%r2409, [%rd15+34816];
$L__BB2_348:
	or.b32  	%r483, %r410, 9216;
	setp.ge.s32 	%p276, %r483, %r411;
	@%p276 bra 	$L__BB2_352;
	setp.lt.s32 	%p277, %r483, %r408;
	@%p277 bra 	$L__BB2_351;
	ld.global.u32 	%r2410, [%rd16+36864];
	bra.uni 	$L__BB2_352;
$L__BB2_351:
	ld.global.u32 	%r2410, [%rd15+36864];
$L__BB2_352:
	mov.u32 	%r858, _ZN6thrust24THRUST_300001_SM_1000_NS8cuda_cub4core6detail5shmemE;
	add.s32 	%r859, %r858, 2048;
	shl.b32 	%r861, %r410, 2;
	add.s32 	%r487, %r859, %r861;
	st.shared.u32 	[%r487], %r2392;
	st.shared.u32 	[%r487+2048], %r2393;
	st.shared.u32 	[%r487+4096], %r2394;
	st.shared.u32 	[%r487+6144], %r2395;
	st.shared.u32 	[%r487+8192], %r2396;
	st.shared.u32 	[%r487+10240], %r2397;
	st.shared.u32 	[%r487+12288], %r2398;
	st.shared.u32 	[%r487+14336], %r2399;
	st.shared.u32 	[%r487+16384], %r2400;
	st.shared.u32 	[%r487+18432], %r2401;
	st.shared.u32 	[%r487+20480], %r2402;
	st.shared.u32 	[%r487+22528], %r2403;
	st.shared.u32 	[%r487+24576], %r2404;
	st.shared.u32 	[%r487+26624], %r2405;
	st.shared.u32 	[%r487+28672], %r2406;
	st.shared.u32 	[%r487+30720], %r2407;
	st.shared.u32 	[%r487+32768], %r2408;
	st.shared.u32 	[%r487+34816], %r2409;
	st.shared.u32 	[%r487+36864], %r2410;
	bar.sync 	0;
	mul.lo.s32 	%r862, %r410, 19;
	min.s32 	%r488, %r411, %r862;
	shl.b32 	%r863, %r408, 2;
	add.s32 	%r489, %r859, %r863;
	sub.s32 	%r864, %r488, %r838;
	max.s32 	%r2413, %r864, 0;
	min.s32 	%r2412, %r408, %r488;
	setp.ge.s32 	%p278, %r2413, %r2412;
	@%p278 bra 	$L__BB2_354;
$L__BB2_353:
	add.s32 	%r865, %r2413, %r2412;
	shr.s32 	%r866, %r865, 1;
	shl.b32 	%r867, %r866, 2;
	add.s32 	%r869, %r858, %r867;
	ld.shared.u32 	%r870, [%r869+2048];
	not.b32 	%r871, %r866;
	add.s32 	%r872, %r488, %r871;
	shl.b32 	%r873, %r872, 2;
	add.s32 	%r874, %r489, %r873;
	ld.shared.u32 	%r875, [%r874];
	setp.lt.s32 	%p279, %r875, %r870;
	add.s32 	%r876, %r866, 1;
	selp.b32 	%r2413, %r2413, %r876, %p279;
	selp.b32 	%r2412, %r866, %r2412, %p279;
	setp.lt.s32 	%p280, %r2413, %r2412;
	@%p280 bra 	$L__BB2_353;
$L__BB2_354:
	sub.s32 	%r497, %r488, %r2413;
	setp.ge.s32 	%p281, %r497, %r838;
	mov.b32 	%r2440, 0;
	@%p281 bra 	$L__BB2_379;
	shl.b32 	%r880, %r497, 2;
	add.s32 	%r498, %r489, %r880;
	ld.shared.u32 	%r499, [%r498];
	setp.lt.s32 	%p282, %r2413, 1;
	mov.b32 	%r2417, 0;
	mov.u32 	%r2416, %r2413;
	@%p282 bra 	$L__BB2_357;
	mul.lo.s32 	%r881, %r2413, 511;
	shr.s32 	%r882, %r881, 9;
	shl.b32 	%r883, %r882, 2;
	add.s32 	%r885, %r858, %r883;
	ld.shared.u32 	%r886, [%r885+2048];
	setp.lt.s32 	%p283, %r886, %r499;
	add.s32 	%r887, %r882, 1;
	selp.b32 	%r2416, %r2413, %r882, %p283;
	selp.b32 	%r2417, %r887, 0, %p283;
$L__BB2_357:
	setp.ge.s32 	%p284, %r2417, %r2416;
	@%p284 bra 	$L__BB2_359;
	mad.lo.s32 	%r888, %r2416, 127, %r2417;
	shr.s32 	%r889, %r888, 7;
	shl.b32 	%r890, %r889, 2;
	add.s32 	%r892, %r858, %r890;
	ld.shared.u32 	%r893, [%r892+2048];
	setp.lt.s32 	%p285, %r893, %r499;
	add.s32 	%r894, %r889, 1;
	selp.b32 	%r2416, %r2416, %r889, %p285;
	selp.b32 	%r2417, %r894, %r2417, %p285;
$L__BB2_359:
	setp.ge.s32 	%p286, %r2417, %r2416;
	@%p286 bra 	$L__BB2_361;
	mad.lo.s32 	%r895, %r2416, 31, %r2417;
	shr.s32 	%r896, %r895, 5;
	shl.b32 	%r897, %r896, 2;
	add.s32 	%r899, %r858, %r897;
	ld.shared.u32 	%r900, [%r899+2048];
	setp.lt.s32 	%p287, %r900, %r499;
	add.s32 	%r901, %r896, 1;
	selp.b32 	%r2416, %r2416, %r896, %p287;
	selp.b32 	%r2417, %r901, %r2417, %p287;
$L__BB2_361:
	setp.ge.s32 	%p288, %r2417, %r2416;
	@%p288 bra 	$L__BB2_363;
	mad.lo.s32 	%r902, %r2416, 15, %r2417;
	shr.s32 	%r903, %r902, 4;
	shl.b32 	%r904, %r903, 2;
	add.s32 	%r906, %r858, %r904;
	ld.shared.u32 	%r907, [%r906+2048];
	setp.lt.s32 	%p289, %r907, %r499;
	add.s32 	%r908, %r903, 1;
	selp.b32 	%r2416, %r2416, %r903, %p289;
	selp.b32 	%r2417, %r908, %r2417, %p289;
$L__BB2_363:
	setp.ge.s32 	%p290, %r2417, %r2416;
	@%p290 bra 	$L__BB2_365;
$L__BB2_364:
	add.s32 	%r910, %r2417, %r2416;
	shr.s32 	%r911, %r910, 1;
	shl.b32 	%r912, %r911, 2;
	add.s32 	%r914, %r858, %r912;
	ld.shared.u32 	%r915, [%r914+2048];
	setp.lt.s32 	%p291, %r915, %r499;
	add.s32 	%r916, %r911, 1;
	selp.b32 	%r2416, %r2416, %r911, %p291;
	selp.b32 	%r2417, %r916, %r2417, %p291;
	setp.lt.s32 	%p292, %r2417, %r2416;
	@%p292 bra 	$L__BB2_364;
$L__BB2_365:
	setp.lt.s32 	%p293, %r497, 1;
	mov.b32 	%r2428, 0;
	mov.u32 	%r2427, %r497;
	@%p293 bra 	$L__BB2_367;
	mul.lo.s32 	%r919, %r497, 511;
	shr.s32 	%r920, %r919, 9;
	shl.b32 	%r921, %r920, 2;
	add.s32 	%r922, %r489, %r921;
	ld.shared.u32 	%r923, [%r922];
	setp.lt.s32 	%p294, %r923, %r499;
	add.s32 	%r924, %r920, 1;
	selp.b32 	%r2427, %r497, %r920, %p294;
	selp.b32 	%r2428, %r924, 0, %p294;
$L__BB2_367:
	setp.ge.s32 	%p295, %r2428, %r2427;
	@%p295 bra 	$L__BB2_369;
	mad.lo.s32 	%r926, %r2427, 127, %r2428;
	shr.s32 	%r927, %r926, 7;
	shl.b32 	%r928, %r927, 2;
	add.s32 	%r929, %r489, %r928;
	ld.shared.u32 	%r930, [%r929];
	setp.lt.s32 	%p296, %r930, %r499;
	add.s32 	%r931, %r927, 1;
	selp.b32 	%r2427, %r2427, %r927, %p296;
	selp.b32 	%r2428, %r931, %r2428, %p296;
$L__BB2_369:
	setp.ge.s32 	%p297, %r2428, %r2427;
	@%p297 bra 	$L__BB2_371;
	mad.lo.s32 	%r932, %r2427, 31, %r2428;
	shr.s32 	%r933, %r932, 5;
	shl.b32 	%r934, %r933, 2;
	add.s32 	%r935, %r489, %r934;
	ld.shared.u32 	%r936, [%r935];
	setp.lt.s32 	%p298, %r936, %r499;
	add.s32 	%r937, %r933, 1;
	selp.b32 	%r2427, %r2427, %r933, %p298;
	selp.b32 	%r2428, %r937, %r2428, %p298;
$L__BB2_371:
	setp.ge.s32 	%p299, %r2428, %r2427;
	@%p299 bra 	$L__BB2_373;
	mad.lo.s32 	%r938, %r2427, 15, %r2428;
	shr.s32 	%r939, %r938, 4;
	shl.b32 	%r940, %r939, 2;
	add.s32 	%r941, %r489, %r940;
	ld.shared.u32 	%r942, [%r941];
	setp.lt.s32 	%p300, %r942, %r499;
	add.s32 	%r943, %r939, 1;
	selp.b32 	%r2427, %r2427, %r939, %p300;
	selp.b32 	%r2428, %r943, %r2428, %p300;
$L__BB2_373:
	setp.ge.s32 	%p301, %r2428, %r2427;
	@%p301 bra 	$L__BB2_375;
$L__BB2_374:
	add.s32 	%r945, %r2428, %r2427;
	shr.s32 	%r946, %r945, 1;
	shl.b32 	%r947, %r946, 2;
	add.s32 	%r948, %r489, %r947;
	ld.shared.u32 	%r949, [%r948];
	setp.lt.s32 	%p302, %r949, %r499;
	add.s32 	%r950, %r946, 1;
	selp.b32 	%r2427, %r2427, %r946, %p302;
	selp.b32 	%r2428, %r950, %r2428, %p302;
	setp.lt.s32 	%p303, %r2428, %r2427;
	@%p303 bra 	$L__BB2_374;
$L__BB2_375:
	sub.s32 	%r953, %r2413, %r2417;
	sub.s32 	%r544, %r497, %r2428;
	add.s32 	%r545, %r544, %r953;
	shr.s32 	%r954, %r545, 1;
	max.s32 	%r546, %r954, %r544;
	add.s32 	%r956, %r2428, %r546;
	add.s32 	%r957, %r956, 1;
	min.s32 	%r958, %r957, %r838;
	sub.s32 	%r2437, %r958, %r497;
	setp.lt.s32 	%p304, %r2437, 1;
	mov.b32 	%r2438, 0;
	@%p304 bra 	$L__BB2_378;
	mov.b32 	%r2438, 0;
$L__BB2_377:
	add.s32 	%r960, %r2438, %r2437;
	shr.s32 	%r961, %r960, 1;
	shl.b32 	%r962, %r961, 2;
	add.s32 	%r963, %r498, %r962;
	ld.shared.u32 	%r964, [%r963];
	setp.lt.s32 	%p305, %r499, %r964;
	add.s32 	%r965, %r961, 1;
	selp.b32 	%r2437, %r961, %r2437, %p305;
	selp.b32 	%r2438, %r2438, %r965, %p305;
	setp.lt.s32 	%p306, %r2438, %r2437;
	@%p306 bra 	$L__BB2_377;
$L__BB2_378:
	add.s32 	%r966, %r544, %r2438;
	min.s32 	%r967, %r966, %r546;
	sub.s32 	%r968, %r545, %r967;
	add.s32 	%r969, %r967, 1;
	setp.eq.s32 	%p307, %r968, %r969;
	setp.lt.s32 	%p308, %r546, %r966;
	and.pred  	%p309, %p307, %p308;
	add.s32 	%r2413, %r968, %r2417;
	selp.u32 	%r2440, 1, 0, %p309;
$L__BB2_379:
	sub.s32 	%r970, %r488, %r2413;
	add.s32 	%r971, %r970, %r2440;
	setp.eq.s32 	%p310, %r410, 0;
	shl.b32 	%r972, %r408, 16;
	or.b32  	%r973, %r972, %r838;
	shl.b32 	%r974, %r2413, 16;
	or.b32  	%r975, %r971, %r974;
	selp.b32 	%r976, %r973, %r975, %p310;
	add.s32 	%r977, %r410, -1;
	selp.b32 	%r978, 511, %r977, %p310;
	shl.b32 	%r979, %r978, 2;
	add.s32 	%r981, %r858, %r979;
	st.shared.u32 	[%r981], %r976;
	bar.sync 	0;
	ld.shared.u32 	%r982, [%r487+-2048];
	shr.s32 	%r557, %r982, 16;
	and.b32  	%r983, %r982, 65535;
	add.s32 	%r2448, %r971, %r408;
	add.s32 	%r559, %r983, %r408;
	add.s32 	%r560, %r559, %r557;
	shl.b32 	%r984, %r971, 2;
	add.s32 	%r561, %r489, %r984;
	ld.shared.u32 	%r562, [%r561];
	shl.b32 	%r985, %r2413, 2;
	add.s32 	%r986, %r858, %r985;
	add.s32 	%r563, %r986, 2048;
	ld.shared.u32 	%r564, [%r986+2048];
	setp.ge.s32 	%p774, %r2413, %r557;
	setp.lt.s32 	%p311, %r2413, %r557;
	setp.ge.s32 	%p312, %r2448, %r559;
	and.pred  	%p775, %p312, %p311;
	or.pred  	%p313, %p774, %p312;
	@%p313 bra 	$L__BB2_381;
	setp.lt.s32 	%p775, %r564, %r562;
	setp.lt.s32 	%p774, %r562, %r564;
$L__BB2_381:
	add.s32 	%r987, %r2448, %r2413;
	setp.lt.s32 	%p314, %r987, %r560;
	xor.pred  	%p315, %p774, %p775;
	and.pred  	%p126, %p314, %p315;
	mov.u32 	%r2441, %r564;
	@%p774 bra 	$L__BB2_383;
	add.s32 	%r2413, %r2413, 1;
	ld.shared.u32 	%r2441, [%r563+4];
$L__BB2_383:
	mov.u32 	%r2443, %r562;
	@%p775 bra 	$L__BB2_385;
	add.s32 	%r2448, %r2448, 1;
	ld.shared.u32 	%r2443, [%r561+4];
$L__BB2_385:
	setp.ge.s32 	%p776, %r2413, %r557;
	setp.lt.s32 	%p316, %r2413, %r557;
	setp.ge.s32 	%p317, %r2448, %r559;
	and.pred  	%p777, %p317, %p316;
	or.pred  	%p318, %p776, %p317;
	@%p318 bra 	$L__BB2_387;
	setp.lt.s32 	%p777, %r2441, %r2443;
	setp.lt.s32 	%p776, %r2443, %r2441;
$L__BB2_387:
	add.s32 	%r988, %r2448, %r2413;
	setp.lt.s32 	%p319, %r988, %r560;
	xor.pred  	%p320, %p776, %p777;
	and.pred  	%p133, %p319, %p320;
	mov.u32 	%r2445, %r2441;
	@%p776 bra 	$L__BB2_389;
	add.s32 	%r573, %r2413, 1;
	shl.b32 	%r989, %r2413, 2;
	add.s32 	%r991, %r858, %r989;
	ld.shared.u32 	%r2445, [%r991+2052];
	mov.u32 	%r2413, %r573;
$L__BB2_389:
	mov.u32 	%r2447, %r2443;
	@%p777 bra 	$L__BB2_391;
	add.s32 	%r577, %r2448, 1;
	shl.b32 	%r992, %r2448, 2;
	add.s32 	%r994, %r858, %r992;
	ld.shared.u32 	%r2447, [%r994+2052];
	mov.u32 	%r2448, %r577;
$L__BB2_391:
	setp.ge.s32 	%p778, %r2413, %r557;
	setp.lt.s32 	%p321, %r2413, %r557;
	setp.ge.s32 	%p322, %r2448, %r559;
	and.pred  	%p779, %p322, %p321;
	or.pred  	%p323, %p778, %p322;
	@%p323 bra 	$L__BB2_393;
	setp.lt.s32 	%p779, %r2445, %r2447;
	setp.lt.s32 	%p778, %r2447, %r2445;
$L__BB2_393:
	add.s32 	%r995, %r2448, %r2413;
	setp.lt.s32 	%p324, %r995, %r560;
	xor.pred  	%p325, %p778, %p779;
	and.pred  	%p140, %p324, %p325;
	mov.u32 	%r2449, %r2445;
	@%p778 bra 	$L__BB2_395;
	add.s32 	%r581, %r2413, 1;
	shl.b32 	%r996, %r2413, 2;
	mov.u32 	%r997, _ZN6thrust24THRUST_300001_SM_1000_NS8cuda_cub4core6detail5shmemE;
	add.s32 	%r998, %r997, %r996;
	ld.shared.u32 	%r2449, [%r998+2052];
	mov.u32 	%r2413, %r581;
$L__BB2_395:
	mov.u32 	%r2451, %r2447;
	@%p779 bra 	$L__BB2_397;
	add.s32 	%r585, %r2448, 1;
	shl.b32 	%r999, %r2448, 2;
	mov.u32 	%r1000, _ZN6thrust24THRUST_300001_SM_1000_NS8cuda_cub4core6detail5shmemE;
	add.s32 	%r1001, %r1000, %r999;
	ld.shared.u32 	%r2451, [%r1001+2052];
	mov.u32 	%r2448, %r585;
$L__BB2_397:
	setp.ge.s32 	%p780, %r2413, %r557;
	setp.lt.s32 	%p326, %r2413, %r557;
	setp.ge.s32 	%p327, %r2448, %r559;
	and.pred  	%p781, %p327, %p326;
	or.pred  	%p328, %p780, %p327;
	@%p328 bra 	$L__BB2_399;
	setp.lt.s32 	%p781, %r2449, %r2451;
	setp.lt.s32 	%p780, %r2451, %r2449;
$L__BB2_399:
	add.s32 	%r1002, %r2448, %r2413;
	setp.lt.s32 	%p329, %r1002, %r560;
	xor.pred  	%p330, %p780, %p781;
	and.pred  	%p147, %p329, %p330;
	mov.u32 	%r2453, %r2449;
	@%p780 bra 	$L__BB2_401;
	add.s32 	%r589, %r2413, 1;
	shl.b32 	%r1003, %r2413, 2;
	mov.u32 	%r1004, _ZN6thrust24THRUST_300001_SM_1000_NS8cuda_cub4core6detail5shmemE;
	add.s32 	%r1005, %r1004, %r1003;
	ld.shared.u32 	%r2453, [%r1005+2052];
	mov.u32 	%r2413, %r589;
$L__BB2_401:
	mov.u32 	%r2455, %r2451;
	@%p781 bra 	$L__BB2_403;
	add.s32 	%r593, %r2448, 1;
	shl.b32 	%r1006, %r2448, 2;
	mov.u32 	%r1007, _ZN6thrust24THRUST_300001_SM_1000_NS8cuda_cub4core6detail5shmemE;
	add.s32 	%r1008, %r1007, %r1006;
	ld.shared.u32 	%r2455, [%r1008+2052];
	mov.u32 	%r2448, %r593;
$L__BB2_403:
	setp.ge.s32 	%p782, %r2413, %r557;
	setp.lt.s32 	%p331, %r2413, %r557;
	setp.ge.s32 	%p332, %r2448, %r559;
	and.pred  	%p783, %p332, %p331;
	or.pred  	%p333, %p782, %p332;
	@%p333 bra 	$L__BB2_405;
	setp.lt.s32 	%p783, %r2453, %r2455;
	setp.lt.s32 	%p782, %r2455, %r2453;
$L__BB2_405:
	add.s32 	%r1009, %r2448, %r2413;
	setp.lt.s32 	%p334, %r1009, %r560;
	xor.pred  	%p335, %p782, %p783;
	and.pred  	%p154, %p334, %p335;
	mov.u32 	%r2461, %r2453;
	@%p782 bra 	$L__BB2_407;
	add.s32 	%r597, %r2413, 1;
	shl.b32 	%r1010, %r2413, 2;
	mov.u32 	%r1011, _ZN6thrust24THRUST_300001_SM_1000_NS8cuda_cub4core6detail5shmemE;
	add.s32 	%r1012, %r1011, %r1010;
	ld.shared.u32 	%r2461, [%r1012+2052];
	mov.u32 	%r2413, %r597;
$L__BB2_407:
	mov.u32 	%r2463, %r2455;
	@%p783 bra 	$L__BB2_409;
	add.s32 	%r601, %r2448, 1;
	shl.b32 	%r1013, %r2448, 2;
	mov.u32 	%r1014, _ZN6thrust24THRUST_300001_SM_1000_NS8cuda_cub4core6detail5shmemE;
	add.s32 	%r1015, %r1014, %r1013;
	ld.shared.u32 	%r2463, [%r1015+2052];
	mov.u32 	%r2448, %r601;
$L__BB2_409:
	setp.ge.s32 	%p784, %r2413, %r557;
	setp.lt.s32 	%p336, %r2413, %r557;
	setp.ge.s32 	%p337, %r2448, %r559;
	and.pred  	%p785, %p337, %p336;
	or.pred  	%p338, %p784, %p337;
	@%p338 bra 	$L__BB2_411;
	setp.lt.s32 	%p785, %r2461, %r2463;
	setp.lt.s32 	%p784, %r2463, %r2461;
$L__BB2_411:
	selp.b32 	%r605, %r2461, %r2463, %p785;
	add.s32 	%r1016, %r2448, %r2413;
	setp.lt.s32 	%p339, %r1016, %r560;
	xor.pred  	%p340, %p784, %p785;
	selp.b32 	%r1017, 32, 0, %p340;
	selp.b32 	%r606, %r1017, 0, %p339;
	@%p784 bra 	$L__BB2_413;
	add.s32 	%r607, %r2413, 1;
	shl.b32 	%r1018, %r2413, 2;
	mov.u32 	%r1019, _ZN6thrust24THRUST_300001_SM_1000_NS8cuda_cub4core6detail5shmemE;
	add.s32 	%r1020, %r1019, %r1018;
	ld.shared.u32 	%r2461, [%r1020+2052];
	mov.u32 	%r2413, %r607;
$L__BB2_413:
	@%p785 bra 	$L__BB2_415;
	add.s32 	%r611, %r2448, 1;
	shl.b32 	%r1021, %r2448, 2;
	mov.u32 	%r1022, _ZN6thrust24THRUST_300001_SM_1000_NS8cuda_cub4core6detail5shmemE;
	add.s32 	%r1023, %r1022, %r1021;
	ld.shared.u32 	%r2463, [%r1023+2052];
	mov.u32 	%r2448, %r611;
$L__BB2_415:
	setp.ge.s32 	%p786, %r2413, %r557;
	setp.lt.s32 	%p341, %r2413, %r557;
	setp.ge.s32 	%p342, %r2448, %r559;
	and.pred  	%p787, %p342, %p341;
	or.pred  	%p343, %p786, %p342;
	@%p343 bra 	$L__BB2_417;
	setp.lt.s32 	%p787, %r2461, %r2463;
	setp.lt.s32 	%p786, %r2463, %r2461;
$L__BB2_417:
	add.s32 	%r1024, %r2448, %r2413;
	setp.lt.s32 	%p344, %r1024, %r560;
	xor.pred  	%p345, %p786, %p787;
	selp.b32 	%r1025, 64, 0, %p345;
	selp.b32 	%r1026, %r1025, 0, %p344;
	or.b32  	%r1027, %r606, %r1026;
	selp.b32 	%r1028, 8, 0, %p147;
	selp.b32 	%r1029, 4, 0, %p140;
	selp.u32 	%r1030, 1, 0, %p126;
	selp.b32 	%r1031, 2, 0, %p133;
	or.b32  	%r1032, %r1031, %r1030;
	or.b32  	%r1033, %r1032, %r1029;
	or.b32  	%r1034, %r1033, %r1028;
	selp.b32 	%r1035, 16, 0, %p154;
	or.b32  	%r1036, %r1034, %r1035;
	or.b32  	%r615, %r1027, %r1036;
	mov.u32 	%r2469, %r2461;
	@%p786 bra 	$L__BB2_419;
	add.s32 	%r616, %r2413, 1;
	shl.b32 	%r1037, %r2413, 2;
	mov.u32 	%r1038, _ZN6thrust24THRUST_300001_SM_1000_NS8cuda_cub4core6detail5shmemE;
	add.s32 	%r1039, %r1038, %r1037;
	ld.shared.u32 	%r2469, [%r1039+2052];
	mov.u32 	%r2413, %r616;
$L__BB2_419:
	mov.u32 	%r2471, %r2463;
	@%p787 bra 	$L__BB2_421;
	add.s32 	%r620, %r2448, 1;
	shl.b32 	%r1040, %r2448, 2;
	mov.u32 	%r1041, _ZN6thrust24THRUST_300001_SM_1000_NS8cuda_cub4core6detail5shmemE;
	add.s32 	%r1042, %r1041, %r1040;
	ld.shared.u32 	%r2471, [%r1042+2052];
	mov.u32 	%r2448, %r620;
$L__BB2_421:
	setp.ge.s32 	%p788, %r2413, %r557;
	setp.lt.s32 	%p346, %r2413, %r557;
	setp.ge.s32 	%p347, %r2448, %r559;
	and.pred  	%p789, %p347, %p346;
	or.pred  	%p348, %p788, %p347;
	@%p348 bra 	$L__BB2_423;
	setp.lt.s32 	%p789, %r2469, %r2471;
	setp.lt.s32 	%p788, %r2471, %r2469;
$L__BB2_423:
	selp.b32 	%r624, %r2469, %r2471, %p789;
	add.s32 	%r1043, %r2448, %r2413;
	setp.lt.s32 	%p349, %r1043, %r560;
	xor.pred  	%p350, %p788, %p789;
	selp.b32 	%r1044, 128, 0, %p350;
	selp.b32 	%r625, %r1044, 0, %p349;
	@%p788 bra 	$L__BB2_425;
	add.s32 	%r626, %r2413, 1;
	shl.b32 	%r1045, %r2413, 2;
	mov.u32 	%r1046, _ZN6thrust24THRUST_300001_SM_1000_NS8cuda_cub4core6detail5shmemE;
	add.s32 	%r1047, %r1046, %r1045;
	ld.shared.u32 	%r2469, [%r1047+2052];
	mov.u32 	%r2413, %r626;
$L__BB2_425:
	@%p789 bra 	$L__BB2_427;
	add.s32 	%r630, %r2448, 1;
	shl.b32 	%r1048, %r2448, 2;
	mov.u32 	%r1049, _ZN6thrust24THRUST_300001_SM_1000_NS8cuda_cub4core6detail5shmemE;
	add.s32 	%r1050, %r1049, %r1048;
	ld.shared.u32 	%r2471, [%r1050+2052];
	mov.u32 	%r2448, %r630;
$L__BB2_427:
	setp.ge.s32 	%p790, %r2413, %r557;
	setp.lt.s32 	%p351, %r2413, %r557;
	setp.ge.s32 	%p352, %r2448, %r559;
	and.pred  	%p791, %p352, %p351;
	or.pred  	%p353, %p790, %p352;
	@%p353 bra 	$L__BB2_429;
	setp.lt.s32 	%p791, %r2469, %r2471;
	setp.lt.s32 	%p790, %r2471, %r2469;
$L__BB2_429:
	add.s32 	%r1051, %r2448, %r2413;
	setp.lt.s32 	%p354, %r1051, %r560;
	xor.pred  	%p355, %p790, %p791;
	selp.b32 	%r1052, 256, 0, %p355;
	selp.b32 	%r1053, %r1052, 0, %p354;
	or.b32  	%r1054, %r625, %r1053;
	or.b32  	%r634, %r1054, %r615;
	mov.u32 	%r2477, %r2469;
	@%p790 bra 	$L__BB2_431;
	add.s32 	%r635, %r2413, 1;
	shl.b32 	%r1055, %r2413, 2;
	mov.u32 	%r1056, _ZN6thrust24THRUST_300001_SM_1000_NS8cuda_cub4core6detail5shmemE;
	add.s32 	%r1057, %r1056, %r1055;
	ld.shared.u32 	%r2477, [%r1057+2052];
	mov.u32 	%r2413, %r635;
$L__BB2_431:
	mov.u32 	%r2479, %r2471;
	@%p791 bra 	$L__BB2_433;
	add.s32 	%r639, %r2448, 1;
	shl.b32 	%r1058, %r2448, 2;
	mov.u32 	%r1059, _ZN6thrust24THRUST_300001_SM_1000_NS8cuda_cub4core6detail5shmemE;
	add.s32 	%r1060, %r1059, %r1058;
	ld.shared.u32 	%r2479, [%r1060+2052];
	mov.u32 	%r2448, %r639;
$L__BB2_433:
	setp.ge.s32 	%p792, %r2413, %r557;
	setp.lt.s32 	%p356, %r2413, %r557;
	setp.ge.s32 	%p357, %r2448, %r559;
	and.pred  	%p793, %p357, %p356;
	or.pred  	%p358, %p792, %p357;
	@%p358 bra 	$L__BB2_435;
	setp.lt.s32 	%p793, %r2477, %r2479;
	setp.lt.s32 	%p792, %r2479, %r2477;
$L__BB2_435:
	selp.b32 	%r643, %r2477, %r2479, %p793;
	add.s32 	%r1061, %r2448, %r2413;
	setp.lt.s32 	%p359, %r1061, %r560;
	xor.pred  	%p360, %p792, %p793;
	selp.b32 	%r1062, 512, 0, %p360;
	selp.b32 	%r644, %r1062, 0, %p359;
	@%p792 bra 	$L__BB2_437;
	add.s32 	%r645, %r2413, 1;
	shl.b32 	%r1063, %r2413, 2;
	mov.u32 	%r1064, _ZN6thrust24THRUST_300001_SM_1000_NS8cuda_cub4core6detail5shmemE;
	add.s32 	%r1065, %r1064, %r1063;
	ld.shared.u32 	%r2477, [%r1065+2052];
	mov.u32 	%r2413, %r645;
$L__BB2_437:
	@%p793 bra 	$L__BB2_439;
	add.s32 	%r649, %r2448, 1;
	shl.b32 	%r1066, %r2448, 2;
	mov.u32 	%r1067, _ZN6thrust24THRUST_300001_SM_1000_NS8cuda_cub4core6detail5shmemE;
	add.s32 	%r1068, %r1067, %r1066;
	ld.shared.u32 	%r2479, [%r1068+2052];
	mov.u32 	%r2448, %r649;
$L__BB2_439:
	setp.ge.s32 	%p794, %r2413, %r557;
	setp.lt.s32 	%p361, %r2413, %r557;
	setp.ge.s32 	%p362, %r2448, %r559;
	and.pred  	%p795, %p362, %p361;
	or.pred  	%p363, %p794, %p362;
	@%p363 bra 	$L__BB2_441;
	setp.lt.s32 	%p795, %r2477, %r2479;
	setp.lt.s32 	%p794, %r2479, %r2477;
$L__BB2_441:
	add.s32 	%r1069, %r2448, %r2413;
	setp.lt.s32 	%p364, %r1069, %r560;
	xor.pred  	%p365, %p794, %p795;
	selp.b32 	%r1070, 1024, 0, %p365;
	selp.b32 	%r1071, %r1070, 0, %p364;
	or.b32  	%r1072, %r644, %r1071;
	or.b32  	%r653, %r1072, %r634;
	mov.u32 	%r2485, %r2477;
	@%p794 bra 	$L__BB2_443;
	add.s32 	%r654, %r2413, 1;
	shl.b32 	%r1073, %r2413, 2;
	mov.u32 	%r1074, _ZN6thrust24THRUST_300001_SM_1000_NS8cuda_cub4core6detail5shmemE;
	add.s32 	%r1075, %r1074, %r1073;
	ld.shared.u32 	%r2485, [%r1075+2052];
	mov.u32 	%r2413, %r654;
$L__BB2_443:
	mov.u32 	%r2487, %r2479;
	@%p795 bra 	$L__BB2_445;
	add.s32 	%r658, %r2448, 1;
	shl.b32 	%r1076, %r2448, 2;
	mov.u32 	%r1077, _ZN6thrust24THRUST_300001_SM_1000_NS8cuda_cub4core6detail5shmemE;
	add.s32 	%r1078, %r1077, %r1076;
	ld.shared.u32 	%r2487, [%r1078+2052];
	mov.u32 	%r2448, %r658;
$L__BB2_445:
	setp.ge.s32 	%p796, %r2413, %r557;
	setp.lt.s32 	%p366, %r2413, %r557;
	setp.ge.s32 	%p367, %r2448, %r559;
	and.pred  	%p797, %p367, %p366;
	or.pred  	%p368, %p796, %p367;
	@%p368 bra 	$L__BB2_447;
	setp.lt.s32 	%p797, %r2485, %r2487;
	setp.lt.s32 	%p796, %r2487, %r2485;
$L__BB2_447:
	selp.b32 	%r662, %r2485, %r2487, %p797;
	add.s32 	%r1079, %r2448, %r2413;
	setp.lt.s32 	%p369, %r1079, %r560;
	xor.pred  	%p370, %p796, %p797;
	selp.b32 	%r1080, 2048, 0, %p370;
	selp.b32 	%r663, %r1080, 0, %p369;
	@%p796 bra 	$L__BB2_449;
	add.s32 	%r664, %r2413, 1;
	shl.b32 	%r1081, %r2413, 2;
	mov.u32 	%r1082, _ZN6thrust24THRUST_300001_SM_1000_NS8cuda_cub4core6detail5shmemE;
	add.s32 	%r1083, %r1082, %r1081;
	ld.shared.u32 	%r2485, [%r1083+2052];
	mov.u32 	%r2413, %r664;
$L__BB2_449:
	@%p797 bra 	$L__BB2_451;
	add.s32 	%r668, %r2448, 1;
	shl.b32 	%r1084, %r2448, 2;
	mov.u32 	%r1085, _ZN6thrust24THRUST_300001_SM_1000_NS8cuda_cub4core6detail5shmemE;
	add.s32 	%r1086, %r1085, %r1084;
	ld.shared.u32 	%r2487, [%r1086+2052];
	mov.u32 	%r2448, %r668;
$L__BB2_451:
	setp.ge.s32 	%p798, %r2413, %r557;
	setp.lt.s32 	%p371, %r2413, %r557;
	setp.ge.s32 	%p372, %r2448, %r559;
	and.pred  	%p799, %p372, %p371;
	or.pred  	%p373, %p798, %p372;
	@%p373 bra 	$L__BB2_453;
	setp.lt.s32 	%p799, %r2485, %r2487;
	setp.lt.s32 	%p798, %r2487, %r2485;
$L__BB2_453:
	add.s32 	%r1087, %r2448, %r2413;
	setp.lt.s32 	%p374, %r1087, %r560;
	xor.pred  	%p375, %p798, %p799;
	selp.b32 	%r1088, 4096, 0, %p375;
	selp.b32 	%r1089, %r1088, 0, %p374;
	or.b32  	%r1090, %r663, %r1089;
	or.b32  	%r672, %r1090, %r653;
	mov.u32 	%r2493, %r2485;
	@%p798 bra 	$L__BB2_455;
	add.s32 	%r673, %r2413, 1;
	shl.b32 	%r1091, %r2413, 2;
	mov.u32 	%r1092, _ZN6thrust24THRUST_300001_SM_1000_NS8cuda_cub4core6detail5shmemE;
	add.s32 	%r1093, %r1092, %r1091;
	ld.shared.u32 	%r2493, [%r1093+2052];
	mov.u32 	%r2413, %r673;
$L__BB2_455:
	mov.u32 	%r2495, %r2487;
	@%p799 bra 	$L__BB2_457;
	add.s32 	%r677, %r2448, 1;
	shl.b32 	%r1094, %r2448, 2;
	mov.u32 	%r1095, _ZN6thrust24THRUST_300001_SM_1000_NS8cuda_cub4core6detail5shmemE;
	add.s32 	%r1096, %r1095, %r1094;
	ld.shared.u32 	%r2495, [%r1096+2052];
	mov.u32 	%r2448, %r677;
$L__BB2_457:
	setp.ge.s32 	%p800, %r2413, %r557;
	setp.lt.s32 	%p376, %r2413, %r557;
	setp.ge.s32 	%p377, %r2448, %r559;
	and.pred  	%p801, %p377, %p376;
	or.pred  	%p378, %p800, %p377;
	@%p378 bra 	$L__BB2_459;
	setp.lt.s32 	%p801, %r2493, %r2495;
	setp.lt.s32 	%p800, %r2495, %r2493;
$L__BB2_459:
	selp.b32 	%r681, %r2493, %r2495, %p801;
	add.s32 	%r1097, %r2448, %r2413;
	setp.lt.s32 	%p379, %r1097, %r560;
	xor.pred  	%p380, %p800, %p801;
	selp.b32 	%r1098, 8192, 0, %p380;
	selp.b32 	%r682, %r1098, 0, %p379;
	@%p800 bra 	$L__BB2_461;
	add.s32 	%r683, %r2413, 1;
	shl.b32 	%r1099, %r2413, 2;
	mov.u32 	%r1100, _ZN6thrust24THRUST_300001_SM_1000_NS8cuda_cub4core6detail5shmemE;
	add.s32 	%r1101, %r1100, %r1099;
	ld.shared.u32 	%r2493, [%r1101+2052];
	mov.u32 	%r2413, %r683;
$L__BB2_461:
	@%p801 bra 	$L__BB2_463;
	add.s32 	%r687, %r2448, 1;
	shl.b32 	%r1102, %r2448, 2;
	mov.u32 	%r1103, _ZN6thrust24THRUST_300001_SM_1000_NS8cuda_cub4core6detail5shmemE;
	add.s32 	%r1104, %r1103, %r1102;
	ld.shared.u32 	%r2495, [%r1104+2052];
	mov.u32 	%r2448, %r687;
$L__BB2_463:
	setp.ge.s32 	%p802, %r2413, %r557;
	setp.lt.s32 	%p381, %r2413, %r557;
	setp.ge.s32 	%p382, %r2448, %r559;
	and.pred  	%p803, %p382, %p381;
	or.pred  	%p383, %p802, %p382;
	@%p383 bra 	$L__BB2_465;
	setp.lt.s32 	%p803, %r2493, %r2495;
	setp.lt.s32 	%p802, %r2495, %r2493;
$L__BB2_465:
	add.s32 	%r1105, %r2448, %r2413;
	setp.lt.s32 	%p384, %r1105, %r560;
	xor.pred  	%p385, %p802, %p803;
	selp.b32 	%r1106, 16384, 0, %p385;
	selp.b32 	%r1107, %r1106, 0, %p384;
	or.b32  	%r1108, %r682, %r1107;
	or.b32  	%r691, %r1108, %r672;
	mov.u32 	%r2501, %r2493;
	@%p802 bra 	$L__BB2_467;
	add.s32 	%r692, %r2413, 1;
	shl.b32 	%r1109, %r2413, 2;
	mov.u32 	%r1110, _ZN6thrust24THRUST_300001_SM_1000_NS8cuda_cub4core6detail5shmemE;
	add.s32 	%r1111, %r1110, %r1109;
	ld.shared.u32 	%r2501, [%r1111+2052];
	mov.u32 	%r2413, %r692;
$L__BB2_467:
	mov.u32 	%r2503, %r2495;
	@%p803 bra 	$L__BB2_469;
	add.s32 	%r696, %r2448, 1;
	shl.b32 	%r1112, %r2448, 2;
	mov.u32 	%r1113, _ZN6thrust24THRUST_300001_SM_1000_NS8cuda_cub4core6detail5shmemE;
	add.s32 	%r1114, %r1113, %r1112;
	ld.shared.u32 	%r2503, [%r1114+2052];
	mov.u32 	%r2448, %r696;
$L__BB2_469:
	setp.ge.s32 	%p804, %r2413, %r557;
	setp.lt.s32 	%p386, %r2413, %r557;
	setp.ge.s32 	%p387, %r2448, %r559;
	and.pred  	%p805, %p387, %p386;
	or.pred  	%p388, %p804, %p387;
	@%p388 bra 	$L__BB2_471;
	setp.lt.s32 	%p805, %r2501, %r2503;
	setp.lt.s32 	%p804, %r2503, %r2501;
$L__BB2_471:
	selp.b32 	%r700, %r2501, %r2503, %p805;
	add.s32 	%r1115, %r2448, %r2413;
	setp.lt.s32 	%p389, %r1115, %r560;
	xor.pred  	%p390, %p804, %p805;
	selp.b32 	%r1116, 32768, 0, %p390;
	selp.b32 	%r701, %r1116, 0, %p389;
	@%p804 bra 	$L__BB2_473;
	add.s32 	%r702, %r2413, 1;
	shl.b32 	%r1117, %r2413, 2;
	mov.u32 	%r1118, _ZN6thrust24THRUST_300001_SM_1000_NS8cuda_cub4core6detail5shmemE;
	add.s32 	%r1119, %r1118, %r1117;
	ld.shared.u32 	%r2501, [%r1119+2052];
	mov.u32 	%r2413, %r702;
$L__BB2_473:
	@%p805 bra 	$L__BB2_475;
	add.s32 	%r706, %r2448, 1;
	shl.b32 	%r1120, %r2448, 2;
	mov.u32 	%r1121, _ZN6thrust24THRUST_300001_SM_1000_NS8cuda_cub4core6detail5shmemE;
	add.s32 	%r1122, %r1121, %r1120;
	ld.shared.u32 	%r2503, [%r1122+2052];
	mov.u32 	%r2448, %r706;
$L__BB2_475:
	setp.ge.s32 	%p806, %r2413, %r557;
	setp.lt.s32 	%p391, %r2413, %r557;
	setp.ge.s32 	%p392, %r2448, %r559;
	and.pred  	%p807, %p392, %p391;
	or.pred  	%p393, %p806, %p392;
	@%p393 bra 	$L__BB2_477;
	setp.lt.s32 	%p807, %r2501, %r2503;
	setp.lt.s32 	%p806, %r2503, %r2501;
$L__BB2_477:
	add.s32 	%r1123, %r2448, %r2413;
	setp.lt.s32 	%p394, %r1123, %r560;
	xor.pred  	%p395, %p806, %p807;
	selp.b32 	%r1124, 65536, 0, %p395;
	selp.b32 	%r1125, %r1124, 0, %p394;
	or.b32  	%r1126, %r701, %r1125;
	or.b32  	%r710, %r1126, %r691;
	mov.u32 	%r2509, %r2501;
	@%p806 bra 	$L__BB2_479;
	add.s32 	%r711, %r2413, 1;
	shl.b32 	%r1127, %r2413, 2;
	mov.u32 	%r1128, _ZN6thrust24THRUST_300001_SM_1000_NS8cuda_cub4core6detail5shmemE;
	add.s32 	%r1129, %r1128, %r1127;
	ld.shared.u32 	%r2509, [%r1129+2052];
	mov.u32 	%r2413, %r711;
$L__BB2_479:
	mov.u32 	%r2511, %r2503;
	@%p807 bra 	$L__BB2_481;
	add.s32 	%r715, %r2448, 1;
	shl.b32 	%r1130, %r2448, 2;
	mov.u32 	%r1131, _ZN6thrust24THRUST_300001_SM_1000_NS8cuda_cub4core6detail5shmemE;
	add.s32 	%r1132, %r1131, %r1130;
	ld.shared.u32 	%r2511, [%r1132+2052];
	mov.u32 	%r2448, %r715;
$L__BB2_481:
	setp.ge.s32 	%p808, %r2413, %r557;
	setp.lt.s32 	%p396, %r2413, %r557;
	setp.ge.s32 	%p397, %r2448, %r559;
	and.pred  	%p809, %p397, %p396;
	or.pred  	%p398, %p808, %p397;
	@%p398 bra 	$L__BB2_483;
	setp.lt.s32 	%p809, %r2509, %r2511;
	setp.lt.s32 	%p808, %r2511, %r2509;
$L__BB2_483:
	selp.b32 	%r719, %r2509, %r2511, %p809;
	add.s32 	%r1133, %r2448, %r2413;
	setp.lt.s32 	%p399, %r1133, %r560;
	xor.pred  	%p400, %p808, %p809;
	selp.b32 	%r1134, 131072, 0, %p400;
	selp.b32 	%r720, %r1134, 0, %p399;
	@%p808 bra 	$L__BB2_485;
	add.s32 	%r721, %r2413, 1;
	shl.b32 	%r1135, %r2413, 2;
	mov.u32 	%r1136, _ZN6thrust24THRUST_300001_SM_1000_NS8cuda_cub4core6detail5shmemE;
	add.s32 	%r1137, %r1136, %r1135;
	ld.shared.u32 	%r2509, [%r1137+2052];
	mov.u32 	%r2413, %r721;
$L__BB2_485:
	@%p809 bra 	$L__BB2_487;
	add.s32 	%r725, %r2448, 1;
	shl.b32 	%r1138, %r2448, 2;
	mov.u32 	%r1139, _ZN6thrust24THRUST_300001_SM_1000_NS8cuda_cub4core6detail5shmemE;
	add.s32 	%r1140, %r1139, %r1138;
	ld.shared.u32 	%r2511, [%r1140+2052];
	mov.u32 	%r2448, %r725;
$L__BB2_487:
	setp.ge.s32 	%p810, %r2413, %r557;
	setp.lt.s32 	%p401, %r2413, %r557;
	setp.ge.s32 	%p402, %r2448, %r559;
	and.pred  	%p811, %p402, %p401;
	or.pred  	%p403, %p810, %p402;
	@%p403 bra 	$L__BB2_489;
	setp.lt.s32 	%p811, %r2509, %r2511;
	setp.lt.s32 	%p810, %r2511, %r2509;
$L__BB2_489:
	selp.b32 	%r729, %r2509, %r2511, %p811;
	add.s32 	%r1141, %r2448, %r2413;
	setp.lt.s32 	%p404, %r1141, %r560;
	xor.pred  	%p405, %p810, %p811;
	selp.b32 	%r1142, 262144, 0, %p405;
	selp.b32 	%r1143, %r1142, 0, %p404;
	or.b32  	%r1144, %r720, %r1143;
	or.b32  	%r730, %r1144, %r710;
	bar.sync 	0;
	popc.b32 	%r731, %r730;
	mov.u32 	%r1145, %ctaid.x;
	setp.ne.s32 	%p406, %r1145, 0;
	@%p406 bra 	$L__BB2_493;
	// begin inline asm
	mov.u32 %r1346, %laneid;
	// end inline asm
	mov.b32 	%r1349, 1;
	mov.b32 	%r1374, 0;
	mov.b32 	%r1376, -1;
	// begin inline asm
	{  .reg .s32 r0;  .reg .pred p;  shfl.sync.up.b32 r0|p, %r731, %r1349, %r1374, %r1376;  @p add.s32 r0, r0, %r731;  mov.s32 %r1347, r0;}
	// end inline asm
	mov.b32 	%r1355, 2;
	// begin inline asm
	{  .reg .s32 r0;  .reg .pred p;  shfl.sync.up.b32 r0|p, %r1347, %r1355, %r1374, %r1376;  @p add.s32 r0, r0, %r1347;  mov.s32 %r1353, r0;}
	// end inline asm
	mov.b32 	%r1361, 4;
	// begin inline asm
	{  .reg .s32 r0;  .reg .pred p;  shfl.sync.up.b32 r0|p, %r1353, %r1361, %r1374, %r1376;  @p add.s32 r0, r0, %r1353;  mov.s32 %r1359, r0;}
	// end inline asm
	mov.b32 	%r1367, 8;
	// begin inline asm
	{  .reg .s32 r0;  .reg .pred p;  shfl.sync.up.b32 r0|p, %r1359, %r1367, %r1374, %r1376;  @p add.s32 r0, r0, %r1359;  mov.s32 %r1365, r0;}
	// end inline asm
	mov.b32 	%r1373, 16;
	// begin inline asm
	{  .reg .s32 r0;  .reg .pred p;  shfl.sync.up.b32 r0|p, %r1365, %r1373, %r1374, %r1376;  @p add.s32 r0, r0, %r1365;  mov.s32 %r1371, r0;}
	// end inline asm
	setp.ne.s32 	%p455, %r1346, 31;
	@%p455 bra 	$L__BB2_492;
	mov.u32 	%r1377, %tid.x;
	shr.u32 	%r1378, %r1377, 3;
	and.b32  	%r1379, %r1378, 124;
	mov.u32 	%r1380, _ZN6thrust24THRUST_300001_SM_1000_NS8cuda_cub4core6detail5shmemE;
	add.s32 	%r1381, %r1380, %r1379;
	st.shared.u32 	[%r1381], %r1371;
$L__BB2_492:
	bar.sync 	0;
	ld.shared.v4.u32 	{%r1383, %r1384, %r1385, %r1386}, [_ZN6thrust24THRUST_300001_SM_1000_NS8cuda_cub4core6detail5shmemE];
	mov.u32 	%r1387, %tid.x;
	shr.u32 	%r1388, %r1387, 5;
	add.s32 	%r1389, %r1384, %r1383;
	setp.eq.s32 	%p456, %r1388, 2;
	selp.b32 	%r1390, %r1389, %r1383, %p456;
	add.s32 	%r1391, %r1389, %r1385;
	setp.eq.s32 	%p457, %r1388, 3;
	selp.b32 	%r1392, %r1391, %r1390, %p457;
	add.s32 	%r1393, %r1391, %r1386;
	setp.eq.s32 	%p458, %r1388, 4;
	selp.b32 	%r1394, %r1393, %r1392, %p458;
	ld.shared.v4.u32 	{%r1395, %r1396, %r1397, %r1398}, [_ZN6thrust24THRUST_300001_SM_1000_NS8cuda_cub4core6detail5shmemE+16];
	add.s32 	%r1399, %r1393, %r1395;
	setp.eq.s32 	%p459, %r1388, 5;
	selp.b32 	%r1400, %r1399, %r1394, %p459;
	add.s32 	%r1401, %r1399, %r1396;
	setp.eq.s32 	%p460, %r1388, 6;
	selp.b32 	%r1402, %r1401, %r1400, %p460;
	add.s32 	%r1403, %r1401, %r1397;
	setp.eq.s32 	%p461, %r1388, 7;
	selp.b32 	%r1404, %r1403, %r1402, %p461;
	add.s32 	%r1405, %r1403, %r1398;
	setp.eq.s32 	%p462, %r1388, 8;
	selp.b32 	%r1406, %r1405, %r1404, %p462;
	ld.shared.v4.u32 	{%r1407, %r1408, %r1409, %r1410}, [_ZN6thrust24THRUST_300001_SM_1000_NS8cuda_cub4core6detail5shmemE+32];
	add.s32 	%r1411, %r1405, %r1407;
	setp.eq.s32 	%p463, %r1388, 9;
	selp.b32 	%r1412, %r1411, %r1406, %p463;
	add.s32 	%r1413, %r1411, %r1408;
	setp.eq.s32 	%p464, %r1388, 10;
	selp.b32 	%r1414, %r1413, %r1412, %p464;
	add.s32 	%r1415, %r1413, %r1409;
	setp.eq.s32 	%p465, %r1388, 11;
	selp.b32 	%r1416, %r1415, %r1414, %p465;
	add.s32 	%r1417, %r1415, %r1410;
	setp.eq.s32 	%p466, %r1388, 12;
	selp.b32 	%r1418, %r1417, %r1416, %p466;
	ld.shared.v4.u32 	{%r1419, %r1420, %r1421, %r1422}, [_ZN6thrust24THRUST_300001_SM_1000_NS8cuda_cub4core6detail5shmemE+48];
	add.s32 	%r1423, %r1417, %r1419;
	setp.eq.s32 	%p467, %r1388, 13;
	selp.b32 	%r1424, %r1423, %r1418, %p467;
	add.s32 	%r1425, %r1423, %r1420;
	setp.eq.s32 	%p468, %r1388, 14;
	selp.b32 	%r1426, %r1425, %r1424, %p468;
	add.s32 	%r1427, %r1425, %r1421;
	setp.eq.s32 	%p469, %r1388, 15;
	selp.b32 	%r1428, %r1427, %r1426, %p469;
	add.s32 	%r2523, %r1427, %r1422;
	setp.lt.u32 	%p470, %r1387, 32;
	selp.b32 	%r1429, 0, %r1428, %p470;
	setp.eq.s32 	%p471, %r1346, 0;
	sub.s32 	%r1430, %r1371, %r731;
	selp.b32 	%r1431, 0, %r1430, %p471;
	add.s32 	%r2520, %r1429, %r1431;
	mov.b32 	%r2524, 0;
	bra.uni 	$L__BB2_523;
$L__BB2_493:
	// begin inline asm
	mov.u32 %r1146, %laneid;
	// end inline asm
	mov.b32 	%r1149, 1;
	mov.b32 	%r1174, 0;
	mov.b32 	%r1176, -1;
	// begin inline asm
	{  .reg .s32 r0;  .reg .pred p;  shfl.sync.up.b32 r0|p, %r731, %r1149, %r1174, %r1176;  @p add.s32 r0, r0, %r731;  mov.s32 %r1147, r0;}
	// end inline asm
	mov.b32 	%r1155, 2;
	// begin inline asm
	{  .reg .s32 r0;  .reg .pred p;  shfl.sync.up.b32 r0|p, %r1147, %r1155, %r1174, %r1176;  @p add.s32 r0, r0, %r1147;  mov.s32 %r1153, r0;}
	// end inline asm
	mov.b32 	%r1161, 4;
	// begin inline asm
	{  .reg .s32 r0;  .reg .pred p;  shfl.sync.up.b32 r0|p, %r1153, %r1161, %r1174, %r1176;  @p add.s32 r0, r0, %r1153;  mov.s32 %r1159, r0;}
	// end inline asm
	mov.b32 	%r1167, 8;
	// begin inline asm
	{  .reg .s32 r0;  .reg .pred p;  shfl.sync.up.b32 r0|p, %r1159, %r1167, %r1174, %r1176;  @p add.s32 r0, r0, %r1159;  mov.s32 %r1165, r0;}
	// end inline asm
	mov.b32 	%r1173, 16;
	// begin inline asm
	{  .reg .s32 r0;  .reg .pred p;  shfl.sync.up.b32 r0|p, %r1165, %r1173, %r1174, %r1176;  @p add.s32 r0, r0, %r1165;  mov.s32 %r1171, r0;}
	// end inline asm
	setp.ne.s32 	%p407, %r1146, 31;
	@%p407 bra 	$L__BB2_495;
	mov.u32 	%r1177, %tid.x;
	shr.u32 	%r1178, %r1177, 3;
	and.b32  	%r1179, %r1178, 124;
	mov.u32 	%r1180, _ZN6thrust24THRUST_300001_SM_1000_NS8cuda_cub4core6detail5shmemE;
	add.s32 	%r1181, %r1180, %r1179;
	st.shared.u32 	[%r1181], %r1171;
$L__BB2_495:
	sub.s32 	%r1182, %r1171, %r731;
	bar.sync 	0;
	ld.shared.v4.u32 	{%r1183, %r1184, %r1185, %r1186}, [_ZN6thrust24THRUST_300001_SM_1000_NS8cuda_cub4core6detail5shmemE];
	mov.u32 	%r1187, %tid.x;
	shr.u32 	%r1188, %r1187, 5;
	add.s32 	%r1189, %r1184, %r1183;
	setp.eq.s32 	%p408, %r1188, 2;
	selp.b32 	%r1190, %r1189, %r1183, %p408;
	add.s32 	%r1191, %r1189, %r1185;
	setp.eq.s32 	%p409, %r1188, 3;
	selp.b32 	%r1192, %r1191, %r1190, %p409;
	add.s32 	%r1193, %r1191, %r1186;
	setp.eq.s32 	%p410, %r1188, 4;
	selp.b32 	%r1194, %r1193, %r1192, %p410;
	ld.shared.v4.u32 	{%r1195, %r1196, %r1197, %r1198}, [_ZN6thrust24THRUST_300001_SM_1000_NS8cuda_cub4core6detail5shmemE+16];
	add.s32 	%r1199, %r1193, %r1195;
	setp.eq.s32 	%p411, %r1188, 5;
	selp.b32 	%r1200, %r1199, %r1194, %p411;
	add.s32 	%r1201, %r1199, %r1196;
	setp.eq.s32 	%p412, %r1188, 6;
	selp.b32 	%r1202, %r1201, %r1200, %p412;
	add.s32 	%r1203, %r1201, %r1197;
	setp.eq.s32 	%p413, %r1188, 7;
	selp.b32 	%r1204, %r1203, %r1202, %p413;
	add.s32 	%r1205, %r1203, %r1198;
	setp.eq.s32 	%p414, %r1188, 8;
	selp.b32 	%r1206, %r1205, %r1204, %p414;
	ld.shared.v4.u32 	{%r1207, %r1208, %r1209, %r1210}, [_ZN6thrust24THRUST_300001_SM_1000_NS8cuda_cub4core6detail5shmemE+32];
	add.s32 	%r1211, %r1205, %r1207;
	setp.eq.s32 	%p415, %r1188, 9;
	selp.b32 	%r1212, %r1211, %r1206, %p415;
	add.s32 	%r1213, %r1211, %r1208;
	setp.eq.s32 	%p416, %r1188, 10;
	selp.b32 	%r1214, %r1213, %r1212, %p416;
	add.s32 	%r1215, %r1213, %r1209;
	setp.eq.s32 	%p417, %r1188, 11;
	selp.b32 	%r1216, %r1215, %r1214, %p417;
	add.s32 	%r1217, %r1215, %r1210;
	setp.eq.s32 	%p418, %r1188, 12;
	selp.b32 	%r1218, %r1217, %r1216, %p418;
	ld.shared.v4.u32 	{%r1219, %r1220, %r1221, %r1222}, [_ZN6thrust24THRUST_300001_SM_1000_NS8cuda_cub4core6detail5shmemE+48];
	add.s32 	%r1223, %r1217, %r1219;
	setp.eq.s32 	%p419, %r1188, 13;
	selp.b32 	%r1224, %r1223, %r1218, %p419;
	add.s32 	%r1225, %r1223, %r1220;
	setp.eq.s32 	%p420, %r1188, 14;
	selp.b32 	%r1226, %r1225, %r1224, %p420;
	add.s32 	%r1227, %r1225, %r1221;
	setp.eq.s32 	%p421, %r1188, 15;
	selp.b32 	%r1228, %r1227, %r1226, %p421;
	add.s32 	%r738, %r1227, %r1222;
	setp.gt.u32 	%p422, %r1187, 31;
	setp.lt.u32 	%p423, %r1187, 32;
	setp.eq.s32 	%p424, %r1146, 0;
	selp.b32 	%r1229, 0, %r1182, %p424;
	add.s32 	%r2520, %r1228, %r1229;
	selp.b32 	%r740, %r1182, %r2520, %p423;
	@%p422 bra 	$L__BB2_520;
	mov.u32 	%r1230, %tid.x;
	setp.ne.s32 	%p425, %r1230, 0;
	mov.u32 	%r1231, %ctaid.x;
	mul.wide.u32 	%rd38, %r1231, 8;
	add.s64 	%rd17, %rd2, %rd38;
	@%p425 bra 	$L__BB2_498;
	st.shared.u32 	[_ZN6thrust24THRUST_300001_SM_1000_NS8cuda_cub4core6detail5shmemE+108], %r738;
	add.s64 	%rd39, %rd17, 256;
	mov.b32 	%r1232, 100;
	// begin inline asm
	st.relaxed.gpu.v2.u32 [%rd39], {%r1232, %r738};
	// end inline asm
$L__BB2_498:
	mov.u32 	%r1234, %nctaid.x;
	setp.gt.u32 	%p426, %r1234, 499;
	@%p426 bra 	$L__BB2_500;
	membar.cta;
	bra.uni 	$L__BB2_501;
$L__BB2_500:
	mov.b32 	%r1235, 450;
	// begin inline asm
	nanosleep.u32 %r1235;
	// end inline asm
$L__BB2_501:
	mov.u32 	%r1238, %tid.x;
	mul.wide.u32 	%rd41, %r1238, 8;
	xor.b64  	%rd42, %rd41, -8;
	add.s64 	%rd43, %rd17, %rd42;
	add.s64 	%rd40, %rd43, 256;
	// begin inline asm
	ld.relaxed.gpu.v2.u32 {%r2518, %r2514}, [%rd40];
	// end inline asm
	mov.u32 	%r1341, %nctaid.x;
$L__BB2_502:
	setp.eq.s32 	%p427, %r2518, 99;
	mov.b32 	%r1239, -1;
	vote.sync.any.pred 	%p428, %p427, %r1239;
	not.pred 	%p429, %p428;
	@%p429 bra 	$L__BB2_507;
	setp.gt.u32 	%p454, %r1341, 499;
	@%p454 bra 	$L__BB2_505;
	membar.cta;
	bra.uni 	$L__BB2_506;
$L__BB2_505:
	mov.b32 	%r1342, 350;
	// begin inline asm
	nanosleep.u32 %r1342;
	// end inline asm
$L__BB2_506:
	// begin inline asm
	ld.relaxed.gpu.v2.u32 {%r2518, %r2514}, [%rd40];
	// end inline asm
	bra.uni 	$L__BB2_502;
$L__BB2_507:
	setp.eq.s32 	%p430, %r2518, 101;
	mov.b32 	%r1266, -1;
	vote.sync.ballot.b32 	%r1267, %p430, %r1266;
	// begin inline asm
	mov.u32 %r1241, %lanemask_ge;
	// end inline asm
	and.b32  	%r1268, %r1267, %r1241;
	or.b32  	%r1269, %r1268, -2147483648;
	add.s32 	%r1270, %r1269, -1;
	not.b32 	%r1271, %r1269;
	and.b32  	%r1272, %r1271, %r1270;
	popc.b32 	%r1245, %r1272;
	mov.b32 	%r1244, 1;
	// begin inline asm
	shfl.sync.down.b32 %r1242, %r2514, %r1244, %r1245, %r1266;
	// end inline asm
	setp.lt.s32 	%p432, %r1146, %r1245;
	selp.b32 	%r1273, %r1242, 0, %p432;
	add.s32 	%r1248, %r1273, %r2514;
	mov.b32 	%r1249, 2;
	// begin inline asm
	shfl.sync.down.b32 %r1247, %r1248, %r1249, %r1245, %r1266;
	// end inline asm
	add.s32 	%r1274, %r1146, 2;
	setp.gt.s32 	%p433, %r1274, %r1245;
	selp.b32 	%r1275, 0, %r1247, %p433;
	add.s32 	%r1253, %r1248, %r1275;
	mov.b32 	%r1254, 4;
	// begin inline asm
	shfl.sync.down.b32 %r1252, %r1253, %r1254, %r1245, %r1266;
	// end inline asm
	add.s32 	%r1276, %r1146, 4;
	setp.gt.s32 	%p434, %r1276, %r1245;
	selp.b32 	%r1277, 0, %r1252, %p434;
	add.s32 	%r1258, %r1253, %r1277;
	mov.b32 	%r1259, 8;
	// begin inline asm
	shfl.sync.down.b32 %r1257, %r1258, %r1259, %r1245, %r1266;
	// end inline asm
	add.s32 	%r1278, %r1146, 8;
	setp.gt.s32 	%p435, %r1278, %r1245;
	selp.b32 	%r1279, 0, %r1257, %p435;
	add.s32 	%r1263, %r1258, %r1279;
	mov.b32 	%r1264, 16;
	// begin inline asm
	shfl.sync.down.b32 %r1262, %r1263, %r1264, %r1245, %r1266;
	// end inline asm
	add.s32 	%r1280, %r1146, 16;
	setp.gt.s32 	%p436, %r1280, %r1245;
	selp.b32 	%r1281, 0, %r1262, %p436;
	add.s32 	%r2515, %r1263, %r1281;
	mov.u32 	%r1282, %tid.x;
	not.b32 	%r1283, %r1282;
	mov.u32 	%r1284, %ctaid.x;
	add.s32 	%r2517, %r1284, %r1283;
	add.s64 	%rd18, %rd2, 256;
$L__BB2_508:
	setp.ne.s32 	%p437, %r2518, 101;
	mov.b32 	%r1285, -1;
	vote.sync.all.pred 	%p438, %p437, %r1285;
	not.pred 	%p439, %p438;
	@%p439 bra 	$L__BB2_516;
	mul.wide.s32 	%rd46, %r2517, 8;
	add.s64 	%rd47, %rd18, %rd46;
	add.s64 	%rd45, %rd47, -256;
	// begin inline asm
	ld.relaxed.gpu.v2.u32 {%r2518, %r2519}, [%rd45];
	// end inline asm
$L__BB2_510:
	setp.eq.s32 	%p443, %r2518, 99;
	mov.b32 	%r1294, -1;
	vote.sync.any.pred 	%p444, %p443, %r1294;
	not.pred 	%p445, %p444;
	@%p445 bra 	$L__BB2_515;
	mov.u32 	%r1337, %nctaid.x;
	setp.gt.u32 	%p453, %r1337, 499;
	@%p453 bra 	$L__BB2_513;
	membar.cta;
	bra.uni 	$L__BB2_514;
$L__BB2_513:
	mov.b32 	%r1338, 350;
	// begin inline asm
	nanosleep.u32 %r1338;
	// end inline asm
$L__BB2_514:
	// begin inline asm
	ld.relaxed.gpu.v2.u32 {%r2518, %r2519}, [%rd45];
	// end inline asm
	bra.uni 	$L__BB2_510;
$L__BB2_515:
	setp.eq.s32 	%p446, %r2518, 101;
	mov.b32 	%r1320, -1;
	vote.sync.ballot.b32 	%r1321, %p446, %r1320;
	and.b32  	%r1322, %r1321, %r1241;
	or.b32  	%r1323, %r1322, -2147483648;
	add.s32 	%r1324, %r1323, -1;
	not.b32 	%r1325, %r1323;
	and.b32  	%r1326, %r1325, %r1324;
	popc.b32 	%r1299, %r1326;
	mov.b32 	%r1298, 1;
	// begin inline asm
	shfl.sync.down.b32 %r1296, %r2519, %r1298, %r1299, %r1320;
	// end inline asm
	setp.lt.s32 	%p448, %r1146, %r1299;
	selp.b32 	%r1327, %r1296, 0, %p448;
	add.s32 	%r1302, %r1327, %r2519;
	mov.b32 	%r1303, 2;
	// begin inline asm
	shfl.sync.down.b32 %r1301, %r1302, %r1303, %r1299, %r1320;
	// end inline asm
	add.s32 	%r1328, %r1146, 2;
	setp.gt.s32 	%p449, %r1328, %r1299;
	selp.b32 	%r1329, 0, %r1301, %p449;
	add.s32 	%r1307, %r1302, %r1329;
	mov.b32 	%r1308, 4;
	// begin inline asm
	shfl.sync.down.b32 %r1306, %r1307, %r1308, %r1299, %r1320;
	// end inline asm
	add.s32 	%r1330, %r1146, 4;
	setp.gt.s32 	%p450, %r1330, %r1299;
	selp.b32 	%r1331, 0, %r1306, %p450;
	add.s32 	%r1312, %r1307, %r1331;
	mov.b32 	%r1313, 8;
	// begin inline asm
	shfl.sync.down.b32 %r1311, %r1312, %r1313, %r1299, %r1320;
	// end inline asm
	add.s32 	%r1332, %r1146, 8;
	setp.gt.s32 	%p451, %r1332, %r1299;
	selp.b32 	%r1333, 0, %r1311, %p451;
	add.s32 	%r1317, %r1312, %r1333;
	mov.b32 	%r1318, 16;
	// begin inline asm
	shfl.sync.down.b32 %r1316, %r1317, %r1318, %r1299, %r1320;
	// end inline asm
	add.s32 	%r1334, %r1146, 16;
	setp.gt.s32 	%p452, %r1334, %r1299;
	selp.b32 	%r1335, 0, %r1316, %p452;
	add.s32 	%r1336, %r1335, %r2515;
	add.s32 	%r2515, %r1336, %r1317;
	add.s32 	%r2517, %r2517, -32;
	bra.uni 	$L__BB2_508;
$L__BB2_516:
	mov.u32 	%r1287, %tid.x;
	setp.ne.s32 	%p440, %r1287, 0;
	@%p440 bra 	$L__BB2_518;
	add.s32 	%r1289, %r2515, %r738;
	add.s64 	%rd44, %rd17, 256;
	mov.b32 	%r1288, 101;
	// begin inline asm
	st.relaxed.gpu.v2.u32 [%rd44], {%r1288, %r1289};
	// end inline asm
	st.shared.u32 	[_ZN6thrust24THRUST_300001_SM_1000_NS8cuda_cub4core6detail5shmemE+100], %r2515;
	st.shared.u32 	[_ZN6thrust24THRUST_300001_SM_1000_NS8cuda_cub4core6detail5shmemE+104], %r1289;
$L__BB2_518:
	setp.ne.s32 	%p441, %r1146, 0;
	mov.u32 	%r2520, %r740;
	@%p441 bra 	$L__BB2_520;
	st.shared.u32 	[_ZN6thrust24THRUST_300001_SM_1000_NS8cuda_cub4core6detail5shmemE+80], %r2515;
	mov.u32 	%r2520, %r2515;
$L__BB2_520:
	mov.u32 	%r1290, %tid.x;
	setp.eq.s32 	%p442, %r1290, 0;
	bar.sync 	0;
	@%p442 bra 	$L__BB2_522;
	ld.shared.u32 	%r1291, [_ZN6thrust24THRUST_300001_SM_1000_NS8cuda_cub4core6detail5shmemE+80];
	add.s32 	%r2520, %r1291, %r2520;
$L__BB2_522:
	ld.shared.u32 	%r2523, [_ZN6thrust24THRUST_300001_SM_1000_NS8cuda_cub4core6detail5shmemE+108];
	ld.shared.u32 	%r2524, [_ZN6thrust24THRUST_300001_SM_1000_NS8cuda_cub4core6detail5shmemE+100];
$L__BB2_523:
	bar.sync 	0;
	sub.s32 	%r2526, %r2520, %r2524;
	not.pred 	%p472, %p126;
	@%p472 bra 	$L__BB2_525;
	add.s32 	%r774, %r2526, 1;
	shl.b32 	%r1432, %r2526, 2;
	mov.u32 	%r1433, _ZN6thrust24THRUST_300001_SM_1000_NS8cuda_cub4core6detail5shmemE;
	add.s32 	%r1434, %r1433, %r1432;
	selp.b32 	%r1435, %r564, %r562, %p775;
	st.shared.u32 	[%r1434+2048], %r1435;
	mov.u32 	%r2526, %r774;
$L__BB2_525:
	not.pred 	%p473, %p133;
	@%p473 bra 	$L__BB2_527;
	add.s32 	%r776, %r2526, 1;
	shl.b32 	%r1436, %r2526, 2;
	mov.u32 	%r1437, _ZN6thrust24THRUST_300001_SM_1000_NS8cuda_cub4core6detail5shmemE;
	add.s32 	%r1438, %r1437, %r1436;
	selp.b32 	%r1439, %r2441, %r2443, %p777;
	st.shared.u32 	[%r1438+2048], %r1439;
	mov.u32 	%r2526, %r776;
$L__BB2_527:
	not.pred 	%p474, %p140;
	@%p474 bra 	$L__BB2_529;
	add.s32 	%r778, %r2526, 1;
	shl.b32 	%r1440, %r2526, 2;
	mov.u32 	%r1441, _ZN6thrust24THRUST_300001_SM_1000_NS8cuda_cub4core6detail5shmemE;
	add.s32 	%r1442, %r1441, %r1440;
	selp.b32 	%r1443, %r2445, %r2447, %p779;
	st.shared.u32 	[%r1442+2048], %r1443;
	mov.u32 	%r2526, %r778;
$L__BB2_529:
	not.pred 	%p475, %p147;
	@%p475 bra 	$L__BB2_531;
	add.s32 	%r780, %r2526, 1;
	shl.b32 	%r1444, %r2526, 2;
	mov.u32 	%r1445, _ZN6thrust24THRUST_300001_SM_1000_NS8cuda_cub4core6detail5shmemE;
	add.s32 	%r1446, %r1445, %r1444;
	selp.b32 	%r1447, %r2449, %r2451, %p781;
	st.shared.u32 	[%r1446+2048], %r1447;
	mov.u32 	%r2526, %r780;
$L__BB2_531:
	not.pred 	%p476, %p154;
	@%p476 bra 	$L__BB2_533;
	add.s32 	%r782, %r2526, 1;
	shl.b32 	%r1448, %r2526, 2;
	mov.u32 	%r1449, _ZN6thrust24THRUST_300001_SM_1000_NS8cuda_cub4core6detail5shmemE;
	add.s32 	%r1450, %r1449, %r1448;
	selp.b32 	%r1451, %r2453, %r2455, %p783;
	st.shared.u32 	[%r1450+2048], %r1451;
	mov.u32 	%r2526, %r782;
$L__BB2_533:
	and.b32  	%r1452, %r615, 32;
	setp.eq.s32 	%p477, %r1452, 0;
	@%p477 bra 	$L__BB2_535;
	add.s32 	%r784, %r2526, 1;
	shl.b32 	%r1453, %r2526, 2;
	mov.u32 	%r1454, _ZN6thrust24THRUST_300001_SM_1000_NS8cuda_cub4core6detail5shmemE;
	add.s32 	%r1455, %r1454, %r1453;
	st.shared.u32 	[%r1455+2048], %r605;
	mov.u32 	%r2526, %r784;
$L__BB2_535:
	and.b32  	%r1456, %r615, 64;
	setp.eq.s32 	%p478, %r1456, 0;
	@%p478 bra 	$L__BB2_537;
	add.s32 	%r786, %r2526, 1;
	shl.b32 	%r1457, %r2526, 2;
	mov.u32 	%r1458, _ZN6thrust24THRUST_300001_SM_1000_NS8cuda_cub4core6detail5shmemE;
	add.s32 	%r1459, %r1458, %r1457;
	selp.b32 	%r1460, %r2461, %r2463, %p787;
	st.shared.u32 	[%r1459+2048], %r1460;
	mov.u32 	%r2526, %r786;
$L__BB2_537:
	and.b32  	%r1461, %r634, 128;
	setp.eq.s32 	%p479, %r1461, 0;
	@%p479 bra 	$L__BB2_539;
	add.s32 	%r788, %r2526, 1;
	shl.b32 	%r1462, %r2526, 2;
	mov.u32 	%r1463, _ZN6thrust24THRUST_300001_SM_1000_NS8cuda_cub4core6detail5shmemE;
	add.s32 	%r1464, %r1463, %r1462;
	st.shared.u32 	[%r1464+2048], %r624;
	mov.u32 	%r2526, %r788;
$L__BB2_539:
	and.b32  	%r1465, %r634, 256;
	setp.eq.s32 	%p480, %r1465, 0;
	@%p480 bra 	$L__BB2_541;
	add.s32 	%r790, %r2526, 1;
	shl.b32 	%r1466, %r2526, 2;
	mov.u32 	%r1467, _ZN6thrust24THRUST_300001_SM_1000_NS8cuda_cub4core6detail5shmemE;
	add.s32 	%r1468, %r1467, %r1466;
	selp.b32 	%r1469, %r2469, %r2471, %p791;
	st.shared.u32 	[%r1468+2048], %r1469;
	mov.u32 	%r2526, %r790;
$L__BB2_541:
	and.b32  	%r1470, %r653, 512;
	setp.eq.s32 	%p481, %r1470, 0;
	@%p481 bra 	$L__BB2_543;
	add.s32 	%r792, %r2526, 1;
	shl.b32 	%r1471, %r2526, 2;
	mov.u32 	%r1472, _ZN6thrust24THRUST_300001_SM_1000_NS8cuda_cub4core6detail5shmemE;
	add.s32 	%r1473, %r1472, %r1471;
	st.shared.u32 	[%r1473+2048], %r643;
	mov.u32 	%r2526, %r792;
$L__BB2_543:
	and.b32  	%r1474, %r653, 1024;
	setp.eq.s32 	%p482, %r1474, 0;
	@%p482 bra 	$L__BB2_545;
	add.s32 	%r794, %r2526, 1;
	shl.b32 	%r1475, %r2526, 2;
	mov.u32 	%r1476, _ZN6thrust24THRUST_300001_SM_1000_NS8cuda_cub4core6detail5shmemE;
	add.s32 	%r1477, %r1476, %r1475;
	selp.b32 	%r1478, %r2477, %r2479, %p795;
	st.shared.u32 	[%r1477+2048], %r1478;
	mov.u32 	%r2526, %r794;
$L__BB2_545:
	and.b32  	%r1479, %r672, 2048;
	setp.eq.s32 	%p483, %r1479, 0;
	@%p483 bra 	$L__BB2_547;
	add.s32 	%r796, %r2526, 1;
	shl.b32 	%r1480, %r2526, 2;
	mov.u32 	%r1481, _ZN6thrust24THRUST_300001_SM_1000_NS8cuda_cub4core6detail5shmemE;
	add.s32 	%r1482, %r1481, %r1480;
	st.shared.u32 	[%r1482+2048], %r662;
	mov.u32 	%r2526, %r796;
$L__BB2_547:
	and.b32  	%r1483, %r672, 4096;
	setp.eq.s32 	%p484, %r1483, 0;
	@%p484 bra 	$L__BB2_549;
	add.s32 	%r798, %r2526, 1;
	shl.b32 	%r1484, %r2526, 2;
	mov.u32 	%r1485, _ZN6thrust24THRUST_300001_SM_1000_NS8cuda_cub4core6detail5shmemE;
	add.s32 	%r1486, %r1485, %r1484;
	selp.b32 	%r1487, %r2485, %r2487, %p799;
	st.shared.u32 	[%r1486+2048], %r1487;
	mov.u32 	%r2526, %r798;
$L__BB2_549:
	and.b32  	%r1488, %r691, 8192;
	setp.eq.s32 	%p485, %r1488, 0;
	@%p485 bra 	$L__BB2_551;
	add.s32 	%r800, %r2526, 1;
	shl.b32 	%r1489, %r2526, 2;
	mov.u32 	%r1490, _ZN6thrust24THRUST_300001_SM_1000_NS8cuda_cub4core6detail5shmemE;
	add.s32 	%r1491, %r1490, %r1489;
	st.shared.u32 	[%r1491+2048], %r681;
	mov.u32 	%r2526, %r800;
$L__BB2_551:
	and.b32  	%r1492, %r691, 16384;
	setp.eq.s32 	%p486, %r1492, 0;
	@%p486 bra 	$L__BB2_553;
	add.s32 	%r802, %r2526, 1;
	shl.b32 	%r1493, %r2526, 2;
	mov.u32 	%r1494, _ZN6thrust24THRUST_300001_SM_1000_NS8cuda_cub4core6detail5shmemE;
	add.s32 	%r1495, %r1494, %r1493;
	selp.b32 	%r1496, %r2493, %r2495, %p803;
	st.shared.u32 	[%r1495+2048], %r1496;
	mov.u32 	%r2526, %r802;
$L__BB2_553:
	and.b32  	%r1497, %r710, 32768;
	setp.eq.s32 	%p487, %r1497, 0;
	@%p487 bra 	$L__BB2_555;
	add.s32 	%r804, %r2526, 1;
	shl.b32 	%r1498, %r2526, 2;
	mov.u32 	%r1499, _ZN6thrust24THRUST_300001_SM_1000_NS8cuda_cub4core6detail5shmemE;
	add.s32 	%r1500, %r1499, %r1498;
	st.shared.u32 	[%r1500+2048], %r700;
	mov.u32 	%r2526, %r804;
$L__BB2_555:
	and.b32  	%r1501, %r710, 65536;
	setp.eq.s32 	%p488, %r1501, 0;
	@%p488 bra 	$L__BB2_557;
	add.s32 	%r806, %r2526, 1;
	shl.b32 	%r1502, %r2526, 2;
	mov.u32 	%r1503, _ZN6thrust24THRUST_300001_SM_1000_NS8cuda_cub4core6detail5shmemE;
	add.s32 	%r1504, %r1503, %r1502;
	selp.b32 	%r1505, %r2501, %r2503, %p807;
	st.shared.u32 	[%r1504+2048], %r1505;
	mov.u32 	%r2526, %r806;
$L__BB2_557:
	and.b32  	%r1506, %r730, 131072;
	setp.eq.s32 	%p489, %r1506, 0;
	@%p489 bra 	$L__BB2_559;
	add.s32 	%r808, %r2526, 1;
	shl.b32 	%r1507, %r2526, 2;
	mov.u32 	%r1508, _ZN6thrust24THRUST_300001_SM_1000_NS8cuda_cub4core6detail5shmemE;
	add.s32 	%r1509, %r1508, %r1507;
	st.shared.u32 	[%r1509+2048], %r719;
	mov.u32 	%r2526, %r808;
$L__BB2_559:
	and.b32  	%r1510, %r730, 262144;
	setp.eq.s32 	%p490, %r1510, 0;
	@%p490 bra 	$L__BB2_561;
	shl.b32 	%r1511, %r2526, 2;
	mov.u32 	%r1512, _ZN6thrust24THRUST_300001_SM_1000_NS8cuda_cub4core6detail5shmemE;
	add.s32 	%r1513, %r1512, %r1511;
	st.shared.u32 	[%r1513+2048], %r729;
$L__BB2_561:
	bar.sync 	0;
	mov.u32 	%r810, %tid.x;
	setp.ge.s32 	%p491, %r810, %r2523;
	@%p491 bra 	$L__BB2_568;
	not.b32 	%r1514, %r810;
	add.s32 	%r811, %r2523, %r1514;
	and.b32  	%r1515, %r811, 1536;
	setp.eq.s32 	%p492, %r1515, 1536;
	mov.u32 	%r2549, %r810;
	@%p492 bra 	$L__BB2_565;
	shr.u32 	%r1516, %r811, 9;
	add.s32 	%r1517, %r1516, 1;
	and.b32  	%r1518, %r1517, 3;
	add.s32 	%r2545, %r810, %r2524;
	shl.b32 	%r1519, %r810, 2;
	mov.u32 	%r1520, _ZN6thrust24THRUST_300001_SM_1000_NS8cuda_cub4core6detail5shmemE;
	add.s32 	%r1521, %r1519, %r1520;
	add.s32 	%r2544, %r1521, 2048;
	neg.s32 	%r2543, %r1518;
	shl.b32 	%r1522, %r1517, 9;
	and.b32  	%r1523, %r1522, 1536;
	add.s32 	%r2549, %r810, %r1523;
$L__BB2_564:
	.pragma "nounroll";
	mul.wide.s32 	%rd55, %r2545, 4;
	add.s64 	%rd56, %rd5, %rd55;
	ld.shared.u32 	%r1524, [%r2544];
	st.global.u32 	[%rd56], %r1524;
	add.s32 	%r2545, %r2545, 512;
	add.s32 	%r2544, %r2544, 2048;
	add.s32 	%r2543, %r2543, 1;
	setp.ne.s32 	%p493, %r2543, 0;
	@%p493 bra 	$L__BB2_564;
$L__BB2_565:
	setp.lt.u32 	%p494, %r811, 1536;
	@%p494 bra 	$L__BB2_568;
	add.s64 	%rd19, %rd5, 4096;
	add.s32 	%r2548, %r2549, %r2524;
	shl.b32 	%r1525, %r2549, 2;
	mov.u32 	%r1526, _ZN6thrust24THRUST_300001_SM_1000_NS8cuda_cub4core6detail5shmemE;
	add.s32 	%r1527, %r1525, %r1526;
	add.s32 	%r2547, %r1527, 8192;
$L__BB2_567:
	mul.wide.s32 	%rd57, %r2548, 4;
	add.s64 	%rd58, %rd19, %rd57;
	ld.shared.u32 	%r1528, [%r2547+-6144];
	st.global.u32 	[%rd58+-4096], %r1528;
	ld.shared.u32 	%r1529, [%r2547+-4096];
	st.global.u32 	[%rd58+-2048], %r1529;
	ld.shared.u32 	%r1530, [%r2547+-2048];
	st.global.u32 	[%rd58], %r1530;
	ld.shared.u32 	%r1531, [%r2547];
	st.global.u32 	[%rd58+2048], %r1531;
	add.s32 	%r2549, %r2549, 2048;
	add.s32 	%r2548, %r2548, 2048;
	add.s32 	%r2547, %r2547, 8192;
	setp.lt.s32 	%p495, %r2549, %r2523;
	@%p495 bra 	$L__BB2_567;
$L__BB2_568:
	setp.ne.s32 	%p496, %r810, 0;
	@%p496 bra 	$L__BB2_570;
	ld.param.u64 	%rd94, [_ZN6thrust24THRUST_300001_SM_1000_NS8cuda_cub4core6detail13_kernel_agentINS1_16__set_operations10SetOpAgentINS0_6detail15normal_iteratorINS0_10device_ptrIiEEEESB_PiSC_SB_SC_iN4cuda3std3__44lessIiEENS5_31serial_set_symmetric_differenceENSF_17integral_constantIbLb0EEEEEJSB_SB_SC_SC_iiSB_SC_SH_SI_PNSF_4pairIiiEEPmN3cub18CUB_300001_SM_100013ScanTileStateIiLb1EEEEEEvDpT0__param_11];
	add.s32 	%r1532, %r2524, %r2523;
	cvt.s64.s32 	%rd59, %r1532;
	cvta.to.global.u64 	%rd60, %rd94;
	st.global.u64 	[%rd60], %rd59;
$L__BB2_570:
	ret;

}
	// .globl	_ZN6thrust24THRUST_300001_SM_1000_NS8cuda_cub4core6detail13_kernel_agentINS1_16__set_operations9InitAgentIN3cub18CUB_300001_SM_100013ScanTileStateIlLb1EEElEEJSA_lEEEvDpT0_
.visible .entry _ZN6thrust24THRUST_300001_SM_1000_NS8cuda_cub4core6detail13_kernel_agentINS1_16__set_operations9InitAgentIN3cub18CUB_300001_SM_100013ScanTileStateIlLb1EEElEEJSA_lEEEvDpT0_(
	.param .align 8 .b8 _ZN6thrust24THRUST_300001_SM_1000_NS8cuda_cub4core6detail13_kernel_agentINS1_16__set_operations9InitAgentIN3cub18CUB_300001_SM_100013ScanTileStateIlLb1EEElEEJSA_lEEEvDpT0__param_0[8],
	.param .u64 _ZN6thrust24THRUST_300001_SM_1000_NS8cuda_cub4core6detail13_kernel_agentINS1_16__set_operations9InitAgentIN3cub18CUB_300001_SM_100013ScanTileStateIlLb1EEElEEJSA_lEEEvDpT0__param_1
)
.maxntid 128
{
	.reg .pred 	%p<5>;
	.reg .b32 	%r<7>;
	.reg .b64 	%rd<10>;

	ld.param.u64 	%rd2, [_ZN6thrust24THRUST_300001_SM_1000_NS8cuda_cub4core6detail13_kernel_agentINS1_16__set_operations9InitAgentIN3cub18CUB_300001_SM_100013ScanTileStateIlLb1EEElEEJSA_lEEEvDpT0__param_0];
	ld.param.u32 	%r4, [_ZN6thrust24THRUST_300001_SM_1000_NS8cuda_cub4core6detail13_kernel_agentINS1_16__set_operations9InitAgentIN3cub18CUB_300001_SM_100013ScanTileStateIlLb1EEElEEJSA_lEEEvDpT0__param_1];
	cvta.to.global.u64 	%rd1, %rd2;
	mov.u32 	%r1, %ctaid.x;
	mov.u32 	%r5, %ntid.x;
	mov.u32 	%r2, %tid.x;
	mad.lo.s32 	%r3, %r1, %r5, %r2;
	setp.ge.s32 	%p1, %r3, %r4;
	@%p1 bra 	$L__BB3_2;
	mul.wide.s32 	%rd3, %r3, 16;
	add.s64 	%rd4, %rd1, %rd3;
	mov.b64 	%rd5, 0;
	mov.b64 	%rd6, 99;
	st.global.v2.u64 	[%rd4+512], {%rd6, %rd5};
$L__BB3_2:
	setp.ne.s32 	%p2, %r1, 0;
	setp.gt.u32 	%p3, %r2, 31;
	or.pred  	%p4, %p2, %p3;
	@%p4 bra 	$L__BB3_4;
	mul.wide.u32 	%rd7, %r2, 16;
	add.s64 	%rd8, %rd1, %rd7;
	mov.b64 	%rd9, 0;
	st.global.v2.u64 	[%rd8], {%rd9, %rd9};
$L__BB3_4:
	ret;

}
	// .globl	_ZN6thrust24THRUST_300001_SM_1000_NS8cuda_cub4core6detail13_kernel_agentINS1_16__set_operations14PartitionAgentINS0_6detail15normal_iteratorINS0_10device_ptrIiEEEESB_lN4cuda3std3__44lessIiEEEEJSB_SB_lllPNSE_4pairIllEESG_iEEEvDpT0_
.visible .entry _ZN6thrust24THRUST_300001_SM_1000_NS8cuda_cub4core6detail13_kernel_agentINS1_16__set_operations14PartitionAgentINS0_6detail15normal_iteratorINS0_10device_ptrIiEEEESB_lN4cuda3std3__44lessIiEEEEJSB_SB_lllPNSE_4pairIllEESG_iEEEvDpT0_(
	.param .align 8 .b8 _ZN6thrust24THRUST_300001_SM_1000_NS8cuda_cub4core6detail13_kernel_agentINS1_16__set_operations14PartitionAgentINS0_6detail15normal_iteratorINS0_10device_ptrIiEEEESB_lN4cuda3std3__44lessIiEEEEJSB_SB_lllPNSE_4pairIllEESG_iEEEvDpT0__param_0[8],
	.param .align 8 .b8 _ZN6thrust24THRUST_300001_SM_1000_NS8cuda_cub4core6detail13_kernel_agentINS1_16__set_operations14PartitionAgentINS0_6detail15normal_iteratorINS0_10device_ptrIiEEEESB_lN4cuda3std3__44lessIiEEEEJSB_SB_lllPNSE_4pairIllEESG_iEEEvDpT0__param_1[8],
	.param .u64 _ZN6thrust24THRUST_300001_SM_1000_NS8cuda_cub4core6detail13_kernel_agentINS1_16__set_operations14PartitionAgentINS0_6detail15normal_iteratorINS0_10device_ptrIiEEEESB_lN4cuda3std3__44lessIiEEEEJSB_SB_lllPNSE_4pairIllEESG_iEEEvDpT0__param_2,
	.param .u64 _ZN6thrust24THRUST_300001_SM_1000_NS8cuda_cub4core6detail13_kernel_agentINS1_16__set_operations14PartitionAgentINS0_6detail15normal_iteratorINS0_10device_ptrIiEEEESB_lN4cuda3std3__44lessIiEEEEJSB_SB_lllPNSE_4pairIllEESG_iEEEvDpT0__param_3,
	.param .u64 _ZN6thrust24THRUST_300001_SM_1000_NS8cuda_cub4core6detail13_kernel_agentINS1_16__set_operations14PartitionAgentINS0_6detail15normal_iteratorINS0_10device_ptrIiEEEESB_lN4cuda3std3__44lessIiEEEEJSB_SB_lllPNSE_4pairIllEESG_iEEEvDpT0__param_4,
	.param .u64 .ptr .align 1 _ZN6thrust24THRUST_300001_SM_1000_NS8cuda_cub4core6detail13_kernel_agentINS1_16__set_operations14PartitionAgentINS0_6detail15normal_iteratorINS0_10device_ptrIiEEEESB_lN4cuda3std3__44lessIiEEEEJSB_SB_lllPNSE_4pairIllEESG_iEEEvDpT0__param_5,
	.param .align 1 .b8 _ZN6thrust24THRUST_300001_SM_1000_NS8cuda_cub4core6detail13_kernel_agentINS1_16__set_operations14PartitionAgentINS0_6detail15normal_iteratorINS0_10device_ptrIiEEEESB_lN4cuda3std3__44lessIiEEEEJSB_SB_lllPNSE_4pairIllEESG_iEEEvDpT0__param_6[1],
	.param .u32 _ZN6thrust24THRUST_300001_SM_1000_NS8cuda_cub4core6detail13_kernel_agentINS1_16__set_operations14PartitionAgentINS0_6detail15normal_iteratorINS0_10device_ptrIiEEEESB_lN4cuda3std3__44lessIiEEEEJSB_SB_lllPNSE_4pairIllEESG_iEEEvDpT0__param_7
)
.maxntid 256
{
	.reg .pred 	%p<34>;
	.reg .b32 	%r<20>;
	.reg .b64 	%rd<189>;

	ld.param.u64 	%rd68, [_ZN6thrust24THRUST_300001_SM_1000_NS8cuda_cub4core6detail13_kernel_agentINS1_16__set_operations14PartitionAgentINS0_6detail15normal_iteratorINS0_10device_ptrIiEEEESB_lN4cuda3std3__44lessIiEEEEJSB_SB_lllPNSE_4pairIllEESG_iEEEvDpT0__param_1];
	ld.param.u64 	%rd67, [_ZN6thrust24THRUST_300001_SM_1000_NS8cuda_cub4core6detail13_kernel_agentINS1_16__set_operations14PartitionAgentINS0_6detail15normal_iteratorINS0_10device_ptrIiEEEESB_lN4cuda3std3__44lessIiEEEEJSB_SB_lllPNSE_4pairIllEESG_iEEEvDpT0__param_0];
	ld.param.u64 	%rd69, [_ZN6thrust24THRUST_300001_SM_1000_NS8cuda_cub4core6detail13_kernel_agentINS1_16__set_operations14PartitionAgentINS0_6detail15normal_iteratorINS0_10device_ptrIiEEEESB_lN4cuda3std3__44lessIiEEEEJSB_SB_lllPNSE_4pairIllEESG_iEEEvDpT0__param_2];
	ld.param.u64 	%rd70, [_ZN6thrust24THRUST_300001_SM_1000_NS8cuda_cub4core6detail13_kernel_agentINS1_16__set_operations14PartitionAgentINS0_6detail15normal_iteratorINS0_10device_ptrIiEEEESB_lN4cuda3std3__44lessIiEEEEJSB_SB_lllPNSE_4pairIllEESG_iEEEvDpT0__param_3];
	ld.param.u64 	%rd72, [_ZN6thrust24THRUST_300001_SM_1000_NS8cuda_cub4core6detail13_kernel_agentINS1_16__set_operations14PartitionAgentINS0_6detail15normal_iteratorINS0_10device_ptrIiEEEESB_lN4cuda3std3__44lessIiEEEEJSB_SB_lllPNSE_4pairIllEESG_iEEEvDpT0__param_4];
	ld.param.u64 	%rd71, [_ZN6thrust24THRUST_300001_SM_1000_NS8cuda_cub4core6detail13_kernel_agentINS1_16__set_operations14PartitionAgentINS0_6detail15normal_iteratorINS0_10device_ptrIiEEEESB_lN4cuda3std3__44lessIiEEEEJSB_SB_lllPNSE_4pairIllEESG_iEEEvDpT0__param_5];
	ld.param.u32 	%r2, [_ZN6thrust24THRUST_300001_SM_1000_NS8cuda_cub4core6detail13_kernel_agentINS1_16__set_operations14PartitionAgentINS0_6detail15normal_iteratorINS0_10device_ptrIiEEEESB_lN4cuda3std3__44lessIiEEEEJSB_SB_lllPNSE_4pairIllEESG_iEEEvDpT0__param_7];
	mov.u32 	%r3, %ntid.x;
	mov.u32 	%r4, %ctaid.x;
	mov.u32 	%r5, %tid.x;
	mad.lo.s32 	%r6, %r3, %r4, %r5;
	cvt.u64.u32 	%rd1, %r6;
	setp.le.s64 	%p1, %rd72, %rd1;
	@%p1 bra 	$L__BB4_28;
	cvt.s64.s32 	%rd73, %r2;
	mul.lo.s64 	%rd74, %rd73, %rd1;
	add.s64 	%rd75, %rd70, %rd69;
	min.s64 	%rd2, %rd75, %rd74;
	cvta.to.global.u64 	%rd3, %rd68;
	cvta.to.global.u64 	%rd4, %rd67;
	sub.s64 	%rd76, %rd2, %rd70;
	max.s64 	%rd163, %rd76, 0;
	min.s64 	%rd161, %rd69, %rd2;
	setp.ge.s64 	%p2, %rd163, %rd161;
	@%p2 bra 	$L__BB4_3;
$L__BB4_2:
	add.s64 	%rd77, %rd161, %rd163;
	shr.u64 	%rd78, %rd77, 1;
	shl.b64 	%rd79, %rd78, 2;
	add.s64 	%rd80, %rd4, %rd79;
	ld.global.u32 	%r7, [%rd80];
	not.b64 	%rd81, %rd78;
	add.s64 	%rd82, %rd2, %rd81;
	shl.b64 	%rd83, %rd82, 2;
	add.s64 	%rd84, %rd3, %rd83;
	ld.global.u32 	%r8, [%rd84];
	setp.lt.s32 	%p3, %r8, %r7;
	add.s64 	%rd85, %rd78, 1;
	selp.b64 	%rd163, %rd163, %rd85, %p3;
	selp.b64 	%rd161, %rd78, %rd161, %p3;
	setp.lt.s64 	%p4, %rd163, %rd161;
	@%p4 bra 	$L__BB4_2;
$L__BB4_3:
	sub.s64 	%rd12, %rd2, %rd163;
	setp.ge.s64 	%p5, %rd12, %rd70;
	mov.b64 	%rd188, 0;
	@%p5 bra 	$L__BB4_27;
	shl.b64 	%rd88, %rd12, 2;
	add.s64 	%rd13, %rd3, %rd88;
	ld.global.u32 	%r1, [%rd13];
	setp.lt.s64 	%p6, %rd163, 1;
	mov.b64 	%rd166, 0;
	mov.u64 	%rd172, %rd166;
	@%p6 bra 	$L__BB4_11;
	mul.lo.s64 	%rd89, %rd163, 511;
	shr.u64 	%rd90, %rd89, 9;
	shl.b64 	%rd91, %rd90, 2;
	add.s64 	%rd92, %rd4, %rd91;
	ld.global.u32 	%r9, [%rd92];
	setp.lt.s32 	%p7, %r9, %r1;
	add.s64 	%rd93, %rd90, 1;
	selp.b64 	%rd166, %rd163, %rd90, %p7;
	selp.b64 	%rd172, %rd93, 0, %p7;
	setp.ge.u64 	%p8, %rd172, %rd166;
	@%p8 bra 	$L__BB4_7;
	mad.lo.s64 	%rd94, %rd166, 127, %rd172;
	shr.u64 	%rd95, %rd94, 7;
	shl.b64 	%rd96, %rd95, 2;
	add.s64 	%rd97, %rd4, %rd96;
	ld.global.u32 	%r10, [%rd97];
	setp.lt.s32 	%p9, %r10, %r1;
	add.s64 	%rd98, %rd95, 1;
	selp.b64 	%rd166, %rd166, %rd95, %p9;
	selp.b64 	%rd172, %rd98, %rd172, %p9;
$L__BB4_7:
	setp.ge.u64 	%p10, %rd172, %rd166;
	@%p10 bra 	$L__BB4_9;
	mad.lo.s64 	%rd99, %rd166, 31, %rd172;
	shr.u64 	%rd100, %rd99, 5;
	shl.b64 	%rd101, %rd100, 2;
	add.s64 	%rd102, %rd4, %rd101;
	ld.global.u32 	%r11, [%rd102];
	setp.lt.s32 	%p11, %r11, %r1;
	add.s64 	%rd103, %rd100, 1;
	selp.b64 	%rd166, %rd166, %rd100, %p11;
	selp.b64 	%rd172, %rd103, %rd172, %p11;
$L__BB4_9:
	setp.ge.u64 	%p12, %rd172, %rd166;
	@%p12 bra 	$L__BB4_11;
	mad.lo.s64 	%rd104, %rd166, 15, %rd172;
	shr.u64 	%rd105, %rd104, 4;
	shl.b64 	%rd106, %rd105, 2;
	add.s64 	%rd107, %rd4, %rd106;
	ld.global.u32 	%r12, [%rd107];
	setp.lt.s32 	%p13, %r12, %r1;
	add.s64 	%rd108, %rd105, 1;
	selp.b64 	%rd166, %rd166, %rd105, %p13;
	selp.b64 	%rd172, %rd108, %rd172, %p13;
$L__BB4_11:
	setp.ge.u64 	%p14, %rd172, %rd166;
	@%p14 bra 	$L__BB4_13;
$L__BB4_12:
	add.s64 	%rd109, %rd172, %rd166;
	shr.s64 	%rd110, %rd109, 1;
	shl.b64 	%rd111, %rd110, 2;
	add.s64 	%rd112, %rd4, %rd111;
	ld.global.u32 	%r13, [%rd112];
	setp.lt.s32 	%p15, %r13, %r1;
	add.s64 	%rd113, %rd110, 1;
	selp.b64 	%rd166, %rd166, %rd110, %p15;
	selp.b64 	%rd172, %rd113, %rd172, %p15;
	setp.lt.s64 	%p16, %rd172, %rd166;
	@%p16 bra 	$L__BB4_12;
$L__BB4_13:
	setp.lt.s64 	%p17, %rd12, 1;
	mov.b64 	%rd176, 0;
	mov.u64 	%rd175, %rd12;
	@%p17 bra 	$L__BB4_15;
	mul.lo.s64 	%rd115, %rd12, 511;
	shr.u64 	%rd116, %rd115, 9;
	shl.b64 	%rd117, %rd116, 2;
	add.s64 	%rd118, %rd3, %rd117;
	ld.global.u32 	%r14, [%rd118];
	setp.lt.s32 	%p18, %r14, %r1;
	add.s64 	%rd119, %rd116, 1;
	selp.b64 	%rd175, %rd12, %rd116, %p18;
	selp.b64 	%rd176, %rd119, 0, %p18;
$L__BB4_15:
	setp.ge.s64 	%p19, %rd176, %rd175;
	@%p19 bra 	$L__BB4_17;
	mad.lo.s64 	%rd120, %rd175, 127, %rd176;
	shr.u64 	%rd121, %rd120, 7;
	shl.b64 	%rd122, %rd121, 2;
	add.s64 	%rd123, %rd3, %rd122;
	ld.global.u32 	%r15, [%rd123];
	setp.lt.s32 	%p20, %r15, %r1;
	add.s64 	%rd124, %rd121, 1;
	selp.b64 	%rd175, %rd175, %rd121, %p20;
	selp.b64 	%rd176, %rd124, %rd176, %p20;
$L__BB4_17:
	setp.ge.s64 	%p21, %rd176, %rd175;
	@%p21 bra 	$L__BB4_19;
	mad.lo.s64 	%rd125, %rd175, 31, %rd176;
	shr.u64 	%rd126, %rd125, 5;
	shl.b64 	%rd127, %rd126, 2;
	add.s64 	%rd128, %rd3, %rd127;
	ld.global.u32 	%r16, [%rd128];
	setp.lt.s32 	%p22, %r16, %r1;
	add.s64 	%rd129, %rd126, 1;
	selp.b64 	%rd175, %rd175, %rd126, %p22;
	selp.b64 	%rd176, %rd129, %rd176, %p22;
$L__BB4_19:
	setp.ge.s64 	%p23, %rd176, %rd175;
	@%p23 bra 	$L__BB4_21;
	mad.lo.s64 	%rd130, %rd175, 15, %rd176;
	shr.u64 	%rd131, %rd130, 4;
	shl.b64 	%rd132, %rd131, 2;
	add.s64 	%rd133, %rd3, %rd132;
	ld.global.u32 	%r17, [%rd133];
	setp.lt.s32 	%p24, %r17, %r1;
	add.s64 	%rd134, %rd131, 1;
	selp.b64 	%rd175, %rd175, %rd131, %p24;
	selp.b64 	%rd176, %rd134, %rd176, %p24;
$L__BB4_21:
	setp.ge.s64 	%p25, %rd176, %rd175;
	@%p25 bra 	$L__BB4_23;
$L__BB4_22:
	add.s64 	%rd135, %rd176, %rd175;
	shr.s64 	%rd136, %rd135, 1;
	shl.b64 	%rd137, %rd136, 2;
	add.s64 	%rd138, %rd3, %rd137;
	ld.global.u32 	%r18, [%rd138];
	setp.lt.s32 	%p26, %r18, %r1;
	add.s64 	%rd139, %rd136, 1;
	selp.b64 	%rd175, %rd175, %rd136, %p26;
	selp.b64 	%rd176, %rd139, %rd176, %p26;
	setp.lt.s64 	%p27, %rd176, %rd175;
	@%p27 bra 	$L__BB4_22;
$L__BB4_23:
	sub.s64 	%rd141, %rd163, %rd172;
	sub.s64 	%rd54, %rd12, %rd176;
	add.s64 	%rd55, %rd54, %rd141;
	shr.s64 	%rd142, %rd55, 1;
	max.s64 	%rd56, %rd142, %rd54;
	add.s64 	%rd143, %rd176, %rd56;
	add.s64 	%rd144, %rd143, 1;
	min.s64 	%rd145, %rd144, %rd70;
	sub.s64 	%rd185, %rd145, %rd12;
	setp.lt.s64 	%p28, %rd185, 1;
	mov.b64 	%rd186, 0;
	@%p28 bra 	$L__BB4_26;
	mov.b64 	%rd186, 0;
$L__BB4_25:
	add.s64 	%rd147, %rd186, %rd185;
	shr.u64 	%rd148, %rd147, 1;
	shl.b64 	%rd149, %rd148, 2;
	add.s64 	%rd150, %rd13, %rd149;
	ld.global.u32 	%r19, [%rd150];
	setp.lt.s32 	%p29, %r1, %r19;
	add.s64 	%rd151, %rd148, 1;
	selp.b64 	%rd185, %rd148, %rd185, %p29;
	selp.b64 	%rd186, %rd186, %rd151, %p29;
	setp.lt.s64 	%p30, %rd186, %rd185;
	@%p30 bra 	$L__BB4_25;
$L__BB4_26:
	add.s64 	%rd152, %rd54, %rd186;
	min.s64 	%rd153, %rd152, %rd56;
	sub.s64 	%rd154, %rd55, %rd153;
	add.s64 	%rd155, %rd153, 1;
	setp.eq.s64 	%p31, %rd154, %rd155;
	setp.lt.s64 	%p32, %rd56, %rd152;
	and.pred  	%p33, %p31, %p32;
	add.s64 	%rd163, %rd154, %rd172;
	selp.u64 	%rd188, 1, 0, %p33;
$L__BB4_27:
	sub.s64 	%rd156, %rd2, %rd163;
	add.s64 	%rd157, %rd156, %rd188;
	cvta.to.global.u64 	%rd158, %rd71;
	shl.b64 	%rd159, %rd1, 4;
	add.s64 	%rd160, %rd158, %rd159;
	st.global.u64 	[%rd160], %rd163;
	st.global.u64 	[%rd160+8], %rd157;
$L__BB4_28:
	ret;

}
	// .globl	_ZN6thrust24THRUST_300001_SM_1000_NS8cuda_cub4core6detail13_kernel_agentINS1_16__set_operations10SetOpAgentINS0_6detail15normal_iteratorINS0_10device_ptrIiEEEESB_PiSC_SB_SC_lN4cuda3std3__44lessIiEENS5_31serial_set_symmetric_differenceENSF_17integral_constantIbLb0EEEEEJSB_SB_SC_SC_llSB_SC_SH_SI_PNSF_4pairIllEEPmN3cub18CUB_300001_SM_100013ScanTileStateIlLb1EEEEEEvDpT0_
.visible .entry _ZN6thrust24THRUST_300001_SM_1000_NS8cuda_cub4core6detail13_kernel_agentINS1_16__set_operations10SetOpAgentINS0_6detail15normal_iteratorINS0_10device_ptrIiEEEESB_PiSC_SB_SC_lN4cuda3std3__44lessIiEENS5_31serial_set_symmetric_differenceENSF_17integral_constantIbLb0EEEEEJSB_SB_SC_SC_llSB_SC_SH_SI_PNSF_4pairIllEEPmN3cub18CUB_300001_SM_100013ScanTileStateIlLb1EEEEEEvDpT0_(
	.param .align 8 .b8 _ZN6thrust24THRUST_300001_SM_1000_NS8cuda_cub4core6detail13_kernel_agentINS1_16__set_operations10SetOpAgentINS0_6detail15normal_iteratorINS0_10device_ptrIiEEEESB_PiSC_SB_SC_lN4cuda3std3__44lessIiEENS5_31serial_set_symmetric_differenceENSF_17integral_constantIbLb0EEEEEJSB_SB_SC_SC_llSB_SC_SH_SI_PNSF_4pairIllEEPmN3cub18CUB_300001_SM_100013ScanTileStateIlLb1EEEEEEvDpT0__param_0[8],
	.param .align 8 .b8 _ZN6thrust24THRUST_300001_SM_1000_NS8cuda_cub4core6detail13_kernel_agentINS1_16__set_operations10SetOpAgentINS0_6detail15normal_iteratorINS0_10device_ptrIiEEEESB_PiSC_SB_SC_lN4cuda3std3__44lessIiEENS5_31serial_set_symmetric_differenceENSF_17integral_constantIbLb0EEEEEJSB_SB_SC_SC_llSB_SC_SH_SI_PNSF_4pairIllEEPmN3cub18CUB_300001_SM_100013ScanTileStateIlLb1EEEEEEvDpT0__param_1[8],
	.param .u64 .ptr .align 1 _ZN6thrust24THRUST_300001_SM_1000_NS8cuda_cub4core6detail13_kernel_agentINS1_16__set_operations10SetOpAgentINS0_6detail15normal_iteratorINS0_10device_ptrIiEEEESB_PiSC_SB_SC_lN4cuda3std3__44lessIiEENS5_31serial_set_symmetric_differenceENSF_17integral_constantIbLb0EEEEEJSB_SB_SC_SC_llSB_SC_SH_SI_PNSF_4pairIllEEPmN3cub18CUB_300001_SM_100013ScanTileStateIlLb1EEEEEEvDpT0__param_2,
	.param .u64 .ptr .align 1 _ZN6thrust24THRUST_300001_SM_1000_NS8cuda_cub4core6detail13_kernel_agentINS1_16__set_operations10SetOpAgentINS0_6detail15normal_iteratorINS0_10device_ptrIiEEEESB_PiSC_SB_SC_lN4cuda3std3__44lessIiEENS5_31serial_set_symmetric_differenceENSF_17integral_constantIbLb0EEEEEJSB_SB_SC_SC_llSB_SC_SH_SI_PNSF_4pairIllEEPmN3cub18CUB_300001_SM_100013ScanTileStateIlLb1EEEEEEvDpT0__param_3,
	.param .u64 _ZN6thrust24THRUST_300001_SM_1000_NS8cuda_cub4core6detail13_kernel_agentINS1_16__set_operations10SetOpAgentINS0_6detail15normal_iteratorINS0_10device_ptrIiEEEESB_PiSC_SB_SC_lN4cuda3std3__44lessIiEENS5_31serial_set_symmetric_differenceENSF_17integral_constantIbLb0EEEEEJSB_SB_SC_SC_llSB_SC_SH_SI_PNSF_4pairIllEEPmN3cub18CUB_300001_SM_100013ScanTileStateIlLb1EEEEEEvDpT0__param_4,
	.param .u64 _ZN6thrust24THRUST_300001_SM_1000_NS8cuda_cub4core6detail13_kernel_agentINS1_16__set_operations10SetOpAgentINS0_6detail15normal_iteratorINS0_10device_ptrIiEEEESB_PiSC_SB_SC_lN4cuda3std3__44lessIiEENS5_31serial_set_symmetric_differenceENSF_17integral_constantIbLb0EEEEEJSB_SB_SC_SC_llSB_SC_SH_SI_PNSF_4pairIllEEPmN3cub18CUB_300001_SM_100013ScanTileStateIlLb1EEEEEEvDpT0__param_5,
	.param .align 8 .b8 _ZN6thrust24THRUST_300001_SM_1000_NS8cuda_cub4core6detail13_kernel_agentINS1_16__set_operations10SetOpAgentINS0_6detail15normal_iteratorINS0_10device_ptrIiEEEESB_PiSC_SB_SC_lN4cuda3std3__44lessIiEENS5_31serial_set_symmetric_differenceENSF_17integral_constantIbLb0EEEEEJSB_SB_SC_SC_llSB_SC_SH_SI_PNSF_4pairIllEEPmN3cub18CUB_300001_SM_100013ScanTileStateIlLb1EEEEEEvDpT0__param_6[8],
	.param .u64 .ptr .align 1 _ZN6thrust24THRUST_300001_SM_1000_NS8cuda_cub4core6detail13_kernel_agentINS1_16__set_operations10SetOpAgentINS0_6detail15normal_iteratorINS0_10device_ptrIiEEEESB_PiSC_SB_SC_lN4cuda3std3__44lessIiEENS5_31serial_set_symmetric_differenceENSF_17integral_constantIbLb0EEEEEJSB_SB_SC_SC_llSB_SC_SH_SI_PNSF_4pairIllEEPmN3cub18CUB_300001_SM_100013ScanTileStateIlLb1EEEEEEvDpT0__param_7,
	.param .align 1 .b8 _ZN6thrust24THRUST_300001_SM_1000_NS8cuda_cub4core6detail13_kernel_agentINS1_16__set_operations10SetOpAgentINS0_6detail15normal_iteratorINS0_10device_ptrIiEEEESB_PiSC_SB_SC_lN4cuda3std3__44lessIiEENS5_31serial_set_symmetric_differenceENSF_17integral_constantIbLb0EEEEEJSB_SB_SC_SC_llSB_SC_SH_SI_PNSF_4pairIllEEPmN3cub18CUB_300001_SM_100013ScanTileStateIlLb1EEEEEEvDpT0__param_8[1],
	.param .align 1 .b8 _ZN6thrust24THRUST_300001_SM_1000_NS8cuda_cub4core6detail13_kernel_agentINS1_16__set_operations10SetOpAgentINS0_6detail15normal_iteratorINS0_10device_ptrIiEEEESB_PiSC_SB_SC_lN4cuda3std3__44lessIiEENS5_31serial_set_symmetric_differenceENSF_17integral_constantIbLb0EEEEEJSB_SB_SC_SC_llSB_SC_SH_SI_PNSF_4pairIllEEPmN3cub18CUB_300001_SM_100013ScanTileStateIlLb1EEEEEEvDpT0__param_9[1],
	.param .u64 .ptr .align 1 _ZN6thrust24THRUST_300001_SM_1000_NS8cuda_cub4core6detail13_kernel_agentINS1_16__set_operations10SetOpAgentINS0_6detail15normal_iteratorINS0_10device_ptrIiEEEESB_PiSC_SB_SC_lN4cuda3std3__44lessIiEENS5_31serial_set_symmetric_differenceENSF_17integral_constantIbLb0EEEEEJSB_SB_SC_SC_llSB_SC_SH_SI_PNSF_4pairIllEEPmN3cub18CUB_300001_SM_100013ScanTileStateIlLb1EEEEEEvDpT0__param_10,
	.param .u64 .ptr .align 1 _ZN6thrust24THRUST_300001_SM_1000_NS8cuda_cub4core6detail13_kernel_agentINS1_16__set_operations10SetOpAgentINS0_6detail15normal_iteratorINS0_10device_ptrIiEEEESB_PiSC_SB_SC_lN4cuda3std3__44lessIiEENS5_31serial_set_symmetric_differenceENSF_17integral_constantIbLb0EEEEEJSB_SB_SC_SC_llSB_SC_SH_SI_PNSF_4pairIllEEPmN3cub18CUB_300001_SM_100013ScanTileStateIlLb1EEEEEEvDpT0__param_11,
	.param .align 8 .b8 _ZN6thrust24THRUST_300001_SM_1000_NS8cuda_cub4core6detail13_kernel_agentINS1_16__set_operations10SetOpAgentINS0_6detail15normal_iteratorINS0_10device_ptrIiEEEESB_PiSC_SB_SC_lN4cuda3std3__44lessIiEENS5_31serial_set_symmetric_differenceENSF_17integral_constantIbLb0EEEEEJSB_SB_SC_SC_llSB_SC_SH_SI_PNSF_4pairIllEEPmN3cub18CUB_300001_SM_100013ScanTileStateIlLb1EEEEEEvDpT0__param_12[8]
)
.maxntid 512
{
	.reg .pred 	%p<832>;
	.reg .b32 	%r<2344>;
	.reg .b64 	%rd<534>;

	ld.param.u64 	%rd2, [_ZN6thrust24THRUST_300001_SM_1000_NS8cuda_cub4core6detail13_kernel_agentINS1_16__set_operations10SetOpAgentINS0_6detail15normal_iteratorINS0_10device_ptrIiEEEESB_PiSC_SB_SC_lN4cuda3std3__44lessIiEENS5_31serial_set_symmetric_differenceENSF_17integral_constantIbLb0EEEEEJSB_SB_SC_SC_llSB_SC_SH_SI_PNSF_4pairIllEEPmN3cub18CUB_300001_SM_100013ScanTileStateIlLb1EEEEEEvDpT0__param_12];
	ld.param.u64 	%rd103, [_ZN6thrust24THRUST_300001_SM_1000_NS8cuda_cub4core6detail13_kernel_agentINS1_16__set_operations10SetOpAgentINS0_6detail15normal_iteratorINS0_10device_ptrIiEEEESB_PiSC_SB_SC_lN4cuda3std3__44lessIiEENS5_31serial_set_symmetric_differenceENSF_17integral_constantIbLb0EEEEEJSB_SB_SC_SC_llSB_SC_SH_SI_PNSF_4pairIllEEPmN3cub18CUB_300001_SM_100013ScanTileStateIlLb1EEEEEEvDpT0__param_6];
	ld.param.u64 	%rd104, [_ZN6thrust24THRUST_300001_SM_1000_NS8cuda_cub4core6detail13_kernel_agentINS1_16__set_operations10SetOpAgentINS0_6detail15normal_iteratorINS0_10device_ptrIiEEEESB_PiSC_SB_SC_lN4cuda3std3__44lessIiEENS5_31serial_set_symmetric_differenceENSF_17integral_constantIbLb0EEEEEJSB_SB_SC_SC_llSB_SC_SH_SI_PNSF_4pairIllEEPmN3cub18CUB_300001_SM_100013ScanTileStateIlLb1EEEEEEvDpT0__param_1];
	ld.param.u64 	%rd105, [_ZN6thrust24THRUST_300001_SM_1000_NS8cuda_cub4core6detail13_kernel_agentINS1_16__set_operations10SetOpAgentINS0_6detail15normal_iteratorINS0_10device_ptrIiEEEESB_PiSC_SB_SC_lN4cuda3std3__44lessIiEENS5_31serial_set_symmetric_differenceENSF_17integral_constantIbLb0EEEEEJSB_SB_SC_SC_llSB_SC_SH_SI_PNSF_4pairIllEEPmN3cub18CUB_300001_SM_100013ScanTileStateIlLb1EEEEEEvDpT0__param_0];
	ld.param.u64 	%rd106, [_ZN6thrust24THRUST_300001_SM_1000_NS8cuda_cub4core6detail13_kernel_agentINS1_16__set_operations10SetOpAgentINS0_6detail15normal_iteratorINS0_10device_ptrIiEEEESB_PiSC_SB_SC_lN4cuda3std3__44lessIiEENS5_31serial_set_symmetric_differenceENSF_17integral_constantIbLb0EEEEEJSB_SB_SC_SC_llSB_SC_SH_SI_PNSF_4pairIllEEPmN3cub18CUB_300001_SM_100013ScanTileStateIlLb1EEEEEEvDpT0__param_10];
	cvta.to.global.u64 	%rd1, %rd106;
	cvta.to.global.u64 	%rd3, %rd105;
	cvta.to.global.u64 	%rd4, %rd104;
	cvta.to.global.u64 	%rd5, %rd103;
	mov.u32 	%r1, %ctaid.x;
	mov.u32 	%r2, %nctaid.x;
	add.s32 	%r752, %r2, -1;
	setp.ge.u32 	%p239, %r1, %r752;
	@%p239 bra 	$L__BB5_276;
	mul.wide.u32 	%rd306, %r1, 16;
	add.s64 	%rd307, %rd1, %rd306;
	ld.global.u64 	%rd308, [%rd307];
	ld.global.u64 	%rd309, [%rd307+8];
	ld.global.u64 	%rd310, [%rd307+16];
	ld.global.u64 	%rd311, [%rd307+24];
	cvt.u32.u64 	%r1404, %rd308;
	cvt.u32.u64 	%r1405, %rd310;
	sub.s32 	%r3, %r1405, %r1404;
	sub.s64 	%rd312, %rd311, %rd309;
	cvt.u32.u64 	%r4, %rd312;
	mov.u32 	%r2198, %tid.x;
	setp.ge.s32 	%p507, %r2198, %r3;
	cvt.u64.u32 	%rd314, %r2198;
	add.s64 	%rd315, %rd308, %rd314;
	shl.b64 	%rd316, %rd315, 2;
	add.s64 	%rd6, %rd3, %rd316;
	sub.s32 	%r1406, %r2198, %r3;
	cvt.s64.s32 	%rd317, %r1406;
	add.s64 	%rd318, %rd309, %rd317;
	shl.b64 	%rd319, %rd318, 2;
	add.s64 	%rd7, %rd4, %rd319;
	@%p507 bra 	$L__BB5_3;
	ld.global.u32 	%r2054, [%rd6];
	bra.uni 	$L__BB5_4;
$L__BB5_3:
	ld.global.u32 	%r2054, [%rd7];
$L__BB5_4:
	add.s32 	%r1407, %r2198, 512;
	setp.lt.s32 	%p508, %r1407, %r3;
	@%p508 bra 	$L__BB5_6;
	ld.global.u32 	%r2055, [%rd7+2048];
	bra.uni 	$L__BB5_7;
$L__BB5_6:
	ld.global.u32 	%r2055, [%rd6+2048];
$L__BB5_7:
	or.b32  	%r1408, %r2198, 1024;
	setp.lt.s32 	%p509, %r1408, %r3;
	@%p509 bra 	$L__BB5_9;
	ld.global.u32 	%r2056, [%rd7+4096];
	bra.uni 	$L__BB5_10;
$L__BB5_9:
	ld.global.u32 	%r2056, [%rd6+4096];
$L__BB5_10:
	add.s32 	%r1409, %r2198, 1536;
	setp.lt.s32 	%p510, %r1409, %r3;
	@%p510 bra 	$L__BB5_12;
	ld.global.u32 	%r2057, [%rd7+6144];
	bra.uni 	$L__BB5_13;
$L__BB5_12:
	ld.global.u32 	%r2057, [%rd6+6144];
$L__BB5_13:
	or.b32  	%r1410, %r2198, 2048;
	setp.lt.s32 	%p511, %r1410, %r3;
	@%p511 bra 	$L__BB5_15;
	ld.global.u32 	%r2058, [%rd7+8192];
	bra.uni 	$L__BB5_16;
$L__BB5_15:
	ld.global.u32 	%r2058, [%rd6+8192];
$L__BB5_16:
	add.s32 	%r1411, %r2198, 2560;
	setp.lt.s32 	%p512, %r1411, %r3;
	@%p512 bra 	$L__BB5_18;
	ld.global.u32 	%r2059, [%rd7+10240];
	bra.uni 	$L__BB5_19;
$L__BB5_18:
	ld.global.u32 	%r2059, [%rd6+10240];
$L__BB5_19:
	or.b32  	%r1412, %r2198, 3072;
	setp.lt.s32 	%p513, %r1412, %r3;
	@%p513 bra 	$L__BB5_21;
	ld.global.u32 	%r2060, [%rd7+12288];
	bra.uni 	$L__BB5_22;
$L__BB5_21:
	ld.global.u32 	%r2060, [%rd6+12288];
$L__BB5_22:
	add.s32 	%r1413, %r2198, 3584;
	setp.lt.s32 	%p514, %r1413, %r3;
	@%p514 bra 	$L__BB5_24;
	ld.global.u32 	%r2061, [%rd7+14336];
	bra.uni 	$L__BB5_25;
$L__BB5_24:
	ld.global.u32 	%r2061, [%rd6+14336];
$L__BB5_25:
	or.b32  	%r1414, %r2198, 4096;
	setp.lt.s32 	%p515, %r1414, %r3;
	@%p515 bra 	$L__BB5_27;
	ld.global.u32 	%r2062, [%rd7+16384];
	bra.uni 	$L__BB5_28;
$L__BB5_27:
	ld.global.u32 	%r2062, [%rd6+16384];
$L__BB5_28:
	add.s32 	%r1415, %r2198, 4608;
	setp.lt.s32 	%p516, %r1415, %r3;
	@%p516 bra 	$L__BB5_30;
	ld.global.u32 	%r2063, [%rd7+18432];
	bra.uni 	$L__BB5_31;
$L__BB5_30:
	ld.global.u32 	%r2063, [%rd6+18432];
$L__BB5_31:
	or.b32  	%r1416, %r2198, 5120;
	setp.lt.s32 	%p517, %r1416, %r3;
	@%p517 bra 	$L__BB5_33;
	ld.global.u32 	%r2064, [%rd7+20480];
	bra.uni 	$L__BB5_34;
$L__BB5_33:
	ld.global.u32 	%r2064, [%rd6+20480];
$L__BB5_34:
	add.s32 	%r1417, %r2198, 5632;
	setp.lt.s32 	%p518, %r1417, %r3;
	@%p518 bra 	$L__BB5_36;
	ld.global.u32 	%r2065, [%rd7+22528];
	bra.uni 	$L__BB5_37;
$L__BB5_36:
	ld.global.u32 	%r2065, [%rd6+22528];
$L__BB5_37:
	or.b32  	%r1418, %r2198, 6144;
	setp.lt.s32 	%p519, %r1418, %r3;
	@%p519 bra 	$L__BB5_39;
	ld.global.u32 	%r2066, [%rd7+24576];
	bra.uni 	$L__BB5_40;
$L__BB5_39:
	ld.global.u32 	%r2066, [%rd6+24576];
$L__BB5_40:
	add.s32 	%r1419, %r2198, 6656;
	setp.lt.s32 	%p520, %r1419, %r3;
	@%p520 bra 	$L__BB5_42;
	ld.global.u32 	%r2067, [%rd7+26624];
	bra.uni 	$L__BB5_43;
$L__BB5_42:
	ld.global.u32 	%r2067, [%rd6+26624];
$L__BB5_43:
	or.b32  	%r1420, %r2198, 7168;
	setp.lt.s32 	%p521, %r1420, %r3;
	@%p521 bra 	$L__BB5_45;
	ld.global.u32 	%r2068, [%rd7+28672];
	bra.uni 	$L__BB5_46;
$L__BB5_45:
	ld.global.u32 	%r2068, [%rd6+28672];
$L__BB5_46:
	add.s32 	%r1421, %r2198, 7680;
	setp.lt.s32 	%p522, %r1421, %r3;
	@%p522 bra 	$L__BB5_48;
	ld.global.u32 	%r2069, [%rd7+30720];
	bra.uni 	$L__BB5_49;
$L__BB5_48:
	ld.global.u32 	%r2069, [%rd6+30720];
$L__BB5_49:
	or.b32  	%r1422, %r2198, 8192;
	setp.lt.s32 	%p523, %r1422, %r3;
	@%p523 bra 	$L__BB5_51;
	ld.global.u32 	%r2070, [%rd7+32768];
	bra.uni 	$L__BB5_52;
$L__BB5_51:
	ld.global.u32 	%r2070, [%rd6+32768];
$L__BB5_52:
	add.s32 	%r1423, %r2198, 8704;
	setp.lt.s32 	%p524, %r1423, %r3;
	@%p524 bra 	$L__BB5_54;
	ld.global.u32 	%r2071, [%rd7+34816];
	bra.uni 	$L__BB5_55;
$L__BB5_54:
	ld.global.u32 	%r2071, [%rd6+34816];
$L__BB5_55:
	or.b32  	%r60, %r2198, 9216;
	add.s32 	%r61, %r4, %r3;
	setp.ge.s32 	%p525, %r60, %r61;
	@%p525 bra 	$L__BB5_59;
	setp.ge.s32 	%p526, %r60, %r3;
	@%p526 bra 	$L__BB5_58;
	ld.global.u32 	%r2072, [%rd6+36864];
	bra.uni 	$L__BB5_59;
$L__BB5_58:
	ld.global.u32 	%r2072, [%rd7+36864];
$L__BB5_59:
	mov.u32 	%r1425, _ZN6thrust24THRUST_300001_SM_1000_NS8cuda_cub4core6detail5shmemE;
	add.s32 	%r1426, %r1425, 2048;
	shl.b32 	%r1428, %r2198, 2;
	add.s32 	%r65, %r1426, %r1428;
	st.shared.u32 	[%r65], %r2054;
	st.shared.u32 	[%r65+2048], %r2055;
	st.shared.u32 	[%r65+4096], %r2056;
	st.shared.u32 	[%r65+6144], %r2057;
	st.shared.u32 	[%r65+8192], %r2058;
	st.shared.u32 	[%r65+10240], %r2059;
	st.shared.u32 	[%r65+12288], %r2060;
	st.shared.u32 	[%r65+14336], %r2061;
	st.shared.u32 	[%r65+16384], %r2062;
	st.shared.u32 	[%r65+18432], %r2063;
	st.shared.u32 	[%r65+20480], %r2064;
	st.shared.u32 	[%r65+22528], %r2065;
	st.shared.u32 	[%r65+24576], %r2066;
	st.shared.u32 	[%r65+26624], %r2067;
	st.shared.u32 	[%r65+28672], %r2068;
	st.shared.u32 	[%r65+30720], %r2069;
	st.shared.u32 	[%r65+32768], %r2070;
	st.shared.u32 	[%r65+34816], %r2071;
	st.shared.u32 	[%r65+36864], %r2072;
	bar.sync 	0;
	mul.lo.s32 	%r1429, %r2198, 19;
	min.s32 	%r66, %r61, %r1429;
	shl.b32 	%r1430, %r3, 2;
	add.s32 	%r67, %r1426, %r1430;
	sub.s32 	%r1431, %r66, %r4;
	max.s32 	%r2075, %r1431, 0;
	min.s32 	%r2074, %r66, %r3;
	setp.ge.s32 	%p527, %r2075, %r2074;
	@%p527 bra 	$L__BB5_61;
$L__BB5_60:
	add.s32 	%r1432, %r2075, %r2074;
	shr.s32 	%r1433, %r1432, 1;
	shl.b32 	%r1434, %r1433, 2;
	add.s32 	%r1436, %r1425, %r1434;
	ld.shared.u32 	%r1437, [%r1436+2048];
	not.b32 	%r1438, %r1433;
	add.s32 	%r1439, %r66, %r1438;
	shl.b32 	%r1440, %r1439, 2;
	add.s32 	%r1441, %r67, %r1440;
	ld.shared.u32 	%r1442, [%r1441];
	setp.lt.s32 	%p528, %r1442, %r1437;
	add.s32 	%r1443, %r1433, 1;
	selp.b32 	%r2075, %r2075, %r1443, %p528;
	selp.b32 	%r2074, %r1433, %r2074, %p528;
	setp.lt.s32 	%p529, %r2075, %r2074;
	@%p529 bra 	$L__BB5_60;
$L__BB5_61:
	sub.s32 	%r75, %r66, %r2075;
	setp.ge.s32 	%p530, %r75, %r4;
	mov.b32 	%r2102, 0;
	@%p530 bra 	$L__BB5_86;
	shl.b32 	%r1447, %r75, 2;
	add.s32 	%r76, %r67, %r1447;
	ld.shared.u32 	%r77, [%r76];
	setp.lt.s32 	%p531, %r2075, 1;
	mov.b32 	%r2079, 0;
	mov.u32 	%r2078, %r2075;
	@%p531 bra 	$L__BB5_64;
	mul.lo.s32 	%r1448, %r2075, 511;
	shr.s32 	%r1449, %r1448, 9;
	shl.b32 	%r1450, %r1449, 2;
	add.s32 	%r1452, %r1425, %r1450;
	ld.shared.u32 	%r1453, [%r1452+2048];
	setp.lt.s32 	%p532, %r1453, %r77;
	add.s32 	%r1454, %r1449, 1;
	selp.b32 	%r2078, %r2075, %r1449, %p532;
	selp.b32 	%r2079, %r1454, 0, %p532;
$L__BB5_64:
	setp.ge.s32 	%p533, %r2079, %r2078;
	@%p533 bra 	$L__BB5_66;
	mad.lo.s32 	%r1455, %r2078, 127, %r2079;
	shr.s32 	%r1456, %r1455, 7;
	shl.b32 	%r1457, %r1456, 2;
	add.s32 	%r1459, %r1425, %r1457;
	ld.shared.u32 	%r1460, [%r1459+2048];
	setp.lt.s32 	%p534, %r1460, %r77;
	add.s32 	%r1461, %r1456, 1;
	selp.b32 	%r2078, %r2078, %r1456, %p534;
	selp.b32 	%r2079, %r1461, %r2079, %p534;
$L__BB5_66:
	setp.ge.s32 	%p535, %r2079, %r2078;
	@%p535 bra 	$L__BB5_68;
	mad.lo.s32 	%r1462, %r2078, 31, %r2079;
	shr.s32 	%r1463, %r1462, 5;
	shl.b32 	%r1464, %r1463, 2;
	add.s32 	%r1466, %r1425, %r1464;
	ld.shared.u32 	%r1467, [%r1466+2048];
	setp.lt.s32 	%p536, %r1467, %r77;
	add.s32 	%r1468, %r1463, 1;
	selp.b32 	%r2078, %r2078, %r1463, %p536;
	selp.b32 	%r2079, %r1468, %r2079, %p536;
$L__BB5_68:
	setp.ge.s32 	%p537, %r2079, %r2078;
	@%p537 bra 	$L__BB5_70;
	mad.lo.s32 	%r1469, %r2078, 15, %r2079;
	shr.s32 	%r1470, %r1469, 4;
	shl.b32 	%r1471, %r1470, 2;
	add.s32 	%r1473, %r1425, %r1471;
	ld.shared.u32 	%r1474, [%r1473+2048];
	setp.lt.s32 	%p538, %r1474, %r77;
	add.s32 	%r1475, %r1470, 1;
	selp.b32 	%r2078, %r2078, %r1470, %p538;
	selp.b32 	%r2079, %r1475, %r2079, %p538;
$L__BB5_70:
	setp.ge.s32 	%p539, %r2079, %r2078;
	@%p539 bra 	$L__BB5_72;
$L__BB5_71:
	add.s32 	%r1477, %r2079, %r2078;
	shr.s32 	%r1478, %r1477, 1;
	shl.b32 	%r1479, %r1478, 2;
	add.s32 	%r1481, %r1425, %r1479;
	ld.shared.u32 	%r1482, [%r1481+2048];
	setp.lt.s32 	%p540, %r1482, %r77;
	add.s32 	%r1483, %r1478, 1;
	selp.b32 	%r2078, %r2078, %r1478, %p540;
	selp.b32 	%r2079, %r1483, %r2079, %p540;
	setp.lt.s32 	%p541, %r2079, %r2078;
	@%p541 bra 	$L__BB5_71;
$L__BB5_72:
	setp.lt.s32 	%p542, %r75, 1;
	mov.b32 	%r2090, 0;
	mov.u32 	%r2089, %r75;
	@%p542 bra 	$L__BB5_74;
	mul.lo.s32 	%r1486, %r75, 511;
	shr.s32 	%r1487, %r1486, 9;
	shl.b32 	%r1488, %r1487, 2;
	add.s32 	%r1489, %r67, %r1488;
	ld.shared.u32 	%r1490, [%r1489];
	setp.lt.s32 	%p543, %r1490, %r77;
	add.s32 	%r1491, %r1487, 1;
	selp.b32 	%r2089, %r75, %r1487, %p543;
	selp.b32 	%r2090, %r1491, 0, %p543;
$L__BB5_74:
	setp.ge.s32 	%p544, %r2090, %r2089;
	@%p544 bra 	$L__BB5_76;
	mad.lo.s32 	%r1493, %r2089, 127, %r2090;
	shr.s32 	%r1494, %r1493, 7;
	shl.b32 	%r1495, %r1494, 2;
	add.s32 	%r1496, %r67, %r1495;
	ld.shared.u32 	%r1497, [%r1496];
	setp.lt.s32 	%p545, %r1497, %r77;
	add.s32 	%r1498, %r1494, 1;
	selp.b32 	%r2089, %r2089, %r1494, %p545;
	selp.b32 	%r2090, %r1498, %r2090, %p545;
$L__BB5_76:
	setp.ge.s32 	%p546, %r2090, %r2089;
	@%p546 bra 	$L__BB5_78;
	mad.lo.s32 	%r1499, %r2089, 31, %r2090;
	shr.s32 	%r1500, %r1499, 5;
	shl.b32 	%r1501, %r1500, 2;
	add.s32 	%r1502, %r67, %r1501;
	ld.shared.u32 	%r1503, [%r1502];
	setp.lt.s32 	%p547, %r1503, %r77;
	add.s32 	%r1504, %r1500, 1;
	selp.b32 	%r2089, %r2089, %r1500, %p547;
	selp.b32 	%r2090, %r1504, %r2090, %p547;
$L__BB5_78:
	setp.ge.s32 	%p548, %r2090, %r2089;
	@%p548 bra 	$L__BB5_80;
	mad.lo.s32 	%r1505, %r2089, 15, %r2090;
	shr.s32 	%r1506, %r1505, 4;
	shl.b32 	%r1507, %r1506, 2;
	add.s32 	%r1508, %r67, %r1507;
	ld.shared.u32 	%r1509, [%r1508];
	setp.lt.s32 	%p549, %r1509, %r77;
	add.s32 	%r1510, %r1506, 1;
	selp.b32 	%r2089, %r2089, %r1506, %p549;
	selp.b32 	%r2090, %r1510, %r2090, %p549;
$L__BB5_80:
	setp.ge.s32 	%p550, %r2090, %r2089;
	@%p550 bra 	$L__BB5_82;
$L__BB5_81:
	add.s32 	%r1512, %r2090, %r2089;
	shr.s32 	%r1513, %r1512, 1;
	shl.b32 	%r1514, %r1513, 2;
	add.s32 	%r1515, %r67, %r1514;
	ld.shared.u32 	%r1516, [%r1515];
	setp.lt.s32 	%p551, %r1516, %r77;
	add.s32 	%r1517, %r1513, 1;
	selp.b32 	%r2089, %r2089, %r1513, %p551;
	selp.b32 	%r2090, %r1517, %r2090, %p551;
	setp.lt.s32 	%p552, %r2090, %r2089;
	@%p552 bra 	$L__BB5_81;
$L__BB5_82:
	sub.s32 	%r1520, %r2075, %r2079;
	sub.s32 	%r122, %r75, %r2090;
	add.s32 	%r123, %r122, %r1520;
	shr.s32 	%r1521, %r123, 1;
	max.s32 	%r124, %r1521, %r122;
	add.s32 	%r1523, %r2090, %r124;
	add.s32 	%r1524, %r1523, 1;
	min.s32 	%r1525, %r1524, %r4;
	sub.s32 	%r2099, %r1525, %r75;
	setp.lt.s32 	%p553, %r2099, 1;
	mov.b32 	%r2100, 0;
	@%p553 bra 	$L__BB5_85;
	mov.b32 	%r2100, 0;
$L__BB5_84:
	add.s32 	%r1527, %r2100, %r2099;
	shr.s32 	%r1528, %r1527, 1;
	shl.b32 	%r1529, %r1528, 2;
	add.s32 	%r1530, %r76, %r1529;
	ld.shared.u32 	%r1531, [%r1530];
	setp.lt.s32 	%p554, %r77, %r1531;
	add.s32 	%r1532, %r1528, 1;
	selp.b32 	%r2099, %r1528, %r2099, %p554;
	selp.b32 	%r2100, %r2100, %r1532, %p554;
	setp.lt.s32 	%p555, %r2100, %r2099;
	@%p555 bra 	$L__BB5_84;
$L__BB5_85:
	add.s32 	%r1533, %r122, %r2100;
	min.s32 	%r1534, %r1533, %r124;
	sub.s32 	%r1535, %r123, %r1534;
	add.s32 	%r1536, %r1534, 1;
	setp.eq.s32 	%p556, %r1535, %r1536;
	setp.lt.s32 	%p557, %r124, %r1533;
	and.pred  	%p558, %p556, %p557;
	add.s32 	%r2075, %r1535, %r2079;
	selp.u32 	%r2102, 1, 0, %p558;
$L__BB5_86:
	sub.s32 	%r1537, %r66, %r2075;
	add.s32 	%r1538, %r1537, %r2102;
	setp.eq.s32 	%p559, %r2198, 0;
	shl.b32 	%r1539, %r3, 16;
	or.b32  	%r1540, %r1539, %r4;
	shl.b32 	%r1541, %r2075, 16;
	or.b32  	%r1542, %r1538, %r1541;
	selp.b32 	%r1543, %r1540, %r1542, %p559;
	add.s32 	%r1544, %r2198, -1;
	selp.b32 	%r1545, 511, %r1544, %p559;
	shl.b32 	%r1546, %r1545, 2;
	add.s32 	%r1548, %r1425, %r1546;
	st.shared.u32 	[%r1548], %r1543;
	bar.sync 	0;
	ld.shared.u32 	%r1549, [%r65+-2048];
	shr.s32 	%r135, %r1549, 16;
	and.b32  	%r1550, %r1549, 65535;
	add.s32 	%r2110, %r1538, %r3;
	add.s32 	%r137, %r1550, %r3;
	add.s32 	%r138, %r137, %r135;
	shl.b32 	%r1551, %r2110, 2;
	add.s32 	%r139, %r1426, %r1551;
	ld.shared.u32 	%r140, [%r139];
	shl.b32 	%r1553, %r2075, 2;
	add.s32 	%r141, %r1426, %r1553;
	ld.shared.u32 	%r142, [%r141];
	setp.ge.s32 	%p756, %r2075, %r135;
	setp.lt.s32 	%p560, %r2075, %r135;
	setp.ge.s32 	%p561, %r2110, %r137;
	and.pred  	%p757, %p561, %p560;
	or.pred  	%p562, %p756, %p561;
	@%p562 bra 	$L__BB5_88;
	setp.lt.s32 	%p757, %r142, %r140;
	setp.lt.s32 	%p756, %r140, %r142;
$L__BB5_88:
	add.s32 	%r1554, %r2110, %r2075;
	setp.lt.s32 	%p563, %r1554, %r138;
	xor.pred  	%p564, %p756, %p757;
	and.pred  	%p7, %p563, %p564;
	mov.u32 	%r2103, %r142;
	@%p756 bra 	$L__BB5_90;
	add.s32 	%r2075, %r2075, 1;
	ld.shared.u32 	%r2103, [%r141+4];
$L__BB5_90:
	mov.u32 	%r2105, %r140;
	@%p757 bra 	$L__BB5_92;
	add.s32 	%r2110, %r2110, 1;
	ld.shared.u32 	%r2105, [%r139+4];
$L__BB5_92:
	setp.ge.s32 	%p758, %r2075, %r135;
	setp.lt.s32 	%p565, %r2075, %r135;
	setp.ge.s32 	%p566, %r2110, %r137;
	and.pred  	%p759, %p566, %p565;
	or.pred  	%p567, %p758, %p566;
	@%p567 bra 	$L__BB5_94;
	setp.lt.s32 	%p759, %r2103, %r2105;
	setp.lt.s32 	%p758, %r2105, %r2103;
$L__BB5_94:
	add.s32 	%r1555, %r2110, %r2075;
	setp.lt.s32 	%p568, %r1555, %r138;
	xor.pred  	%p569, %p758, %p759;
	and.pred  	%p14, %p568, %p569;
	mov.u32 	%r2107, %r2103;
	@%p758 bra 	$L__BB5_96;
	add.s32 	%r151, %r2075, 1;
	shl.b32 	%r1556, %r2075, 2;
	add.s32 	%r1558, %r1425, %r1556;
	ld.shared.u32 	%r2107, [%r1558+2052];
	mov.u32 	%r2075, %r151;
$L__BB5_96:
	mov.u32 	%r2109, %r2105;
	@%p759 bra 	$L__BB5_98;
	add.s32 	%r155, %r2110, 1;
	shl.b32 	%r1559, %r2110, 2;
	add.s32 	%r1561, %r1425, %r1559;
	ld.shared.u32 	%r2109, [%r1561+2052];
	mov.u32 	%r2110, %r155;
$L__BB5_98:
	setp.ge.s32 	%p760, %r2075, %r135;
	setp.lt.s32 	%p570, %r2075, %r135;
	setp.ge.s32 	%p571, %r2110, %r137;
	and.pred  	%p761, %p571, %p570;
	or.pred  	%p572, %p760, %p571;
	@%p572 bra 	$L__BB5_100;
	setp.lt.s32 	%p761, %r2107, %r2109;
	setp.lt.s32 	%p760, %r2109, %r2107;
$L__BB5_100:
	add.s32 	%r1562, %r2110, %r2075;
	setp.lt.s32 	%p573, %r1562, %r138;
	xor.pred  	%p574, %p760, %p761;
	and.pred  	%p21, %p573, %p574;
	mov.u32 	%r2111, %r2107;
	@%p760 bra 	$L__BB5_102;
	add.s32 	%r159, %r2075, 1;
	shl.b32 	%r1563, %r2075, 2;
	mov.u32 	%r1564, _ZN6thrust24THRUST_300001_SM_1000_NS8cuda_cub4core6detail5shmemE;
	add.s32 	%r1565, %r1564, %r1563;
	ld.shared.u32 	%r2111, [%r1565+2052];
	mov.u32 	%r2075, %r159;
$L__BB5_102:
	mov.u32 	%r2113, %r2109;
	@%p761 bra 	$L__BB5_104;
	add.s32 	%r163, %r2110, 1;
	shl.b32 	%r1566, %r2110, 2;
	mov.u32 	%r1567, _ZN6thrust24THRUST_300001_SM_1000_NS8cuda_cub4core6detail5shmemE;
	add.s32 	%r1568, %r1567, %r1566;
	ld.shared.u32 	%r2113, [%r1568+2052];
	mov.u32 	%r2110, %r163;
$L__BB5_104:
	setp.ge.s32 	%p762, %r2075, %r135;
	setp.lt.s32 	%p575, %r2075, %r135;
	setp.ge.s32 	%p576, %r2110, %r137;
	and.pred  	%p763, %p576, %p575;
	or.pred  	%p577, %p762, %p576;
	@%p577 bra 	$L__BB5_106;
	setp.lt.s32 	%p763, %r2111, %r2113;
	setp.lt.s32 	%p762, %r2113, %r2111;
$L__BB5_106:
	add.s32 	%r1569, %r2110, %r2075;
	setp.lt.s32 	%p578, %r1569, %r138;
	xor.pred  	%p579, %p762, %p763;
	and.pred  	%p28, %p578, %p579;
	mov.u32 	%r2115, %r2111;
	@%p762 bra 	$L__BB5_108;
	add.s32 	%r167, %r2075, 1;
	shl.b32 	%r1570, %r2075, 2;
	mov.u32 	%r1571, _ZN6thrust24THRUST_300001_SM_1000_NS8cuda_cub4core6detail5shmemE;
	add.s32 	%r1572, %r1571, %r1570;
	ld.shared.u32 	%r2115, [%r1572+2052];
	mov.u32 	%r2075, %r167;
$L__BB5_108:
	mov.u32 	%r2117, %r2113;
	@%p763 bra 	$L__BB5_110;
	add.s32 	%r171, %r2110, 1;
	shl.b32 	%r1573, %r2110, 2;
	mov.u32 	%r1574, _ZN6thrust24THRUST_300001_SM_1000_NS8cuda_cub4core6detail5shmemE;
	add.s32 	%r1575, %r1574, %r1573;
	ld.shared.u32 	%r2117, [%r1575+2052];
	mov.u32 	%r2110, %r171;
$L__BB5_110:
	setp.ge.s32 	%p764, %r2075, %r135;
	setp.lt.s32 	%p580, %r2075, %r135;
	setp.ge.s32 	%p581, %r2110, %r137;
	and.pred  	%p765, %p581, %p580;
	or.pred  	%p582, %p764, %p581;
	@%p582 bra 	$L__BB5_112;
	setp.lt.s32 	%p765, %r2115, %r2117;
	setp.lt.s32 	%p764, %r2117, %r2115;
$L__BB5_112:
	add.s32 	%r1576, %r2110, %r2075;
	setp.lt.s32 	%p583, %r1576, %r138;
	xor.pred  	%p584, %p764, %p765;
	and.pred  	%p35, %p583, %p584;
	mov.u32 	%r2123, %r2115;
	@%p764 bra 	$L__BB5_114;
	add.s32 	%r175, %r2075, 1;
	shl.b32 	%r1577, %r2075, 2;
	mov.u32 	%r1578, _ZN6thrust24THRUST_300001_SM_1000_NS8cuda_cub4core6detail5shmemE;
	add.s32 	%r1579, %r1578, %r1577;
	ld.shared.u32 	%r2123, [%r1579+2052];
	mov.u32 	%r2075, %r175;
$L__BB5_114:
	mov.u32 	%r2125, %r2117;
	@%p765 bra 	$L__BB5_116;
	add.s32 	%r179, %r2110, 1;
	shl.b32 	%r1580, %r2110, 2;
	mov.u32 	%r1581, _ZN6thrust24THRUST_300001_SM_1000_NS8cuda_cub4core6detail5shmemE;
	add.s32 	%r1582, %r1581, %r1580;
	ld.shared.u32 	%r2125, [%r1582+2052];
	mov.u32 	%r2110, %r179;
$L__BB5_116:
	setp.ge.s32 	%p766, %r2075, %r135;
	setp.lt.s32 	%p585, %r2075, %r135;
	setp.ge.s32 	%p586, %r2110, %r137;
	and.pred  	%p767, %p586, %p585;
	or.pred  	%p587, %p766, %p586;
	@%p587 bra 	$L__BB5_118;
	setp.lt.s32 	%p767, %r2123, %r2125;
	setp.lt.s32 	%p766, %r2125, %r2123;
$L__BB5_118:
	selp.b32 	%r183, %r2123, %r2125, %p767;
	add.s32 	%r1583, %r2110, %r2075;
	setp.lt.s32 	%p588, %r1583, %r138;
	xor.pred  	%p589, %p766, %p767;
	selp.b32 	%r1584, 32, 0, %p589;
	selp.b32 	%r184, %r1584, 0, %p588;
	@%p766 bra 	$L__BB5_120;
	add.s32 	%r185, %r2075, 1;
	shl.b32 	%r1585, %r2075, 2;
	mov.u32 	%r1586, _ZN6thrust24THRUST_300001_SM_1000_NS8cuda_cub4core6detail5shmemE;
	add.s32 	%r1587, %r1586, %r1585;
	ld.shared.u32 	%r2123, [%r1587+2052];
	mov.u32 	%r2075, %r185;
$L__BB5_120:
	@%p767 bra 	$L__BB5_122;
	add.s32 	%r189, %r2110, 1;
	shl.b32 	%r1588, %r2110, 2;
	mov.u32 	%r1589, _ZN6thrust24THRUST_300001_SM_1000_NS8cuda_cub4core6detail5shmemE;
	add.s32 	%r1590, %r1589, %r1588;
	ld.shared.u32 	%r2125, [%r1590+2052];
	mov.u32 	%r2110, %r189;
$L__BB5_122:
	setp.ge.s32 	%p768, %r2075, %r135;
	setp.lt.s32 	%p590, %r2075, %r135;
	setp.ge.s32 	%p591, %r2110, %r137;
	and.pred  	%p769, %p591, %p590;
	or.pred  	%p592, %p768, %p591;
	@%p592 bra 	$L__BB5_124;
	setp.lt.s32 	%p769, %r2123, %r2125;
	setp.lt.s32 	%p768, %r2125, %r2123;
$L__BB5_124:
	add.s32 	%r1591, %r2110, %r2075;
	setp.lt.s32 	%p593, %r1591, %r138;
	xor.pred  	%p594, %p768, %p769;
	selp.b32 	%r1592, 64, 0, %p594;
	selp.b32 	%r1593, %r1592, 0, %p593;
	or.b32  	%r1594, %r184, %r1593;
	selp.b32 	%r1595, 8, 0, %p28;
	selp.b32 	%r1596, 4, 0, %p21;
	selp.u32 	%r1597, 1, 0, %p7;
	selp.b32 	%r1598, 2, 0, %p14;
	or.b32  	%r1599, %r1598, %r1597;
	or.b32  	%r1600, %r1599, %r1596;
	or.b32  	%r1601, %r1600, %r1595;
	selp.b32 	%r1602, 16, 0, %p35;
	or.b32  	%r1603, %r1601, %r1602;
	or.b32  	%r193, %r1594, %r1603;
	mov.u32 	%r2131, %r2123;
	@%p768 bra 	$L__BB5_126;
	add.s32 	%r194, %r2075, 1;
	shl.b32 	%r1604, %r2075, 2;
	mov.u32 	%r1605, _ZN6thrust24THRUST_300001_SM_1000_NS8cuda_cub4core6detail5shmemE;
	add.s32 	%r1606, %r1605, %r1604;
	ld.shared.u32 	%r2131, [%r1606+2052];
	mov.u32 	%r2075, %r194;
$L__BB5_126:
	mov.u32 	%r2133, %r2125;
	@%p769 bra 	$L__BB5_128;
	add.s32 	%r198, %r2110, 1;
	shl.b32 	%r1607, %r2110, 2;
	mov.u32 	%r1608, _ZN6thrust24THRUST_300001_SM_1000_NS8cuda_cub4core6detail5shmemE;
	add.s32 	%r1609, %r1608, %r1607;
	ld.shared.u32 	%r2133, [%r1609+2052];
	mov.u32 	%r2110, %r198;
$L__BB5_128:
	setp.ge.s32 	%p770, %r2075, %r135;
	setp.lt.s32 	%p595, %r2075, %r135;
	setp.ge.s32 	%p596, %r2110, %r137;
	and.pred  	%p771, %p596, %p595;
	or.pred  	%p597, %p770, %p596;
	@%p597 bra 	$L__BB5_130;
	setp.lt.s32 	%p771, %r2131, %r2133;
	setp.lt.s32 	%p770, %r2133, %r2131;
$L__BB5_130:
	selp.b32 	%r202, %r2131, %r2133, %p771;
	add.s32 	%r1610, %r2110, %r2075;
	setp.lt.s32 	%p598, %r1610, %r138;
	xor.pred  	%p599, %p770, %p771;
	selp.b32 	%r1611, 128, 0, %p599;
	selp.b32 	%r203, %r1611, 0, %p598;
	@%p770 bra 	$L__BB5_132;
	add.s32 	%r204, %r2075, 1;
	shl.b32 	%r1612, %r2075, 2;
	mov.u32 	%r1613, _ZN6thrust24THRUST_300001_SM_1000_NS8cuda_cub4core6detail5shmemE;
	add.s32 	%r1614, %r1613, %r1612;
	ld.shared.u32 	%r2131, [%r1614+2052];
	mov.u32 	%r2075, %r204;
$L__BB5_132:
	@%p771 bra 	$L__BB5_134;
	add.s32 	%r208, %r2110, 1;
	shl.b32 	%r1615, %r2110, 2;
	mov.u32 	%r1616, _ZN6thrust24THRUST_300001_SM_1000_NS8cuda_cub4core6detail5shmemE;
	add.s32 	%r1617, %r1616, %r1615;
	ld.shared.u32 	%r2133, [%r1617+2052];
	mov.u32 	%r2110, %r208;
$L__BB5_134:
	setp.ge.s32 	%p772, %r2075, %r135;
	setp.lt.s32 	%p600, %r2075, %r135;
	setp.ge.s32 	%p601, %r2110, %r137;
	and.pred  	%p773, %p601, %p600;
	or.pred  	%p602, %p772, %p601;
	@%p602 bra 	$L__BB5_136;
	setp.lt.s32 	%p773, %r2131, %r2133;
	setp.lt.s32 	%p772, %r2133, %r2131;
$L__BB5_136:
	add.s32 	%r1618, %r2110, %r2075;
	setp.lt.s32 	%p603, %r1618, %r138;
	xor.pred  	%p604, %p772, %p773;
	selp.b32 	%r1619, 256, 0, %p604;
	selp.b32 	%r1620, %r1619, 0, %p603;
	or.b32  	%r1621, %r203, %r1620;
	or.b32  	%r212, %r1621, %r193;
	mov.u32 	%r2139, %r2131;
	@%p772 bra 	$L__BB5_138;
	add.s32 	%r213, %r2075, 1;
	shl.b32 	%r1622, %r2075, 2;
	mov.u32 	%r1623, _ZN6thrust24THRUST_300001_SM_1000_NS8cuda_cub4core6detail5shmemE;
	add.s32 	%r1624, %r1623, %r1622;
	ld.shared.u32 	%r2139, [%r1624+2052];
	mov.u32 	%r2075, %r213;
$L__BB5_138:
	mov.u32 	%r2141, %r2133;
	@%p773 bra 	$L__BB5_140;
	add.s32 	%r217, %r2110, 1;
	shl.b32 	%r1625, %r2110, 2;
	mov.u32 	%r1626, _ZN6thrust24THRUST_300001_SM_1000_NS8cuda_cub4core6detail5shmemE;
	add.s32 	%r1627, %r1626, %r1625;
	ld.shared.u32 	%r2141, [%r1627+2052];
	mov.u32 	%r2110, %r217;
$L__BB5_140:
	setp.ge.s32 	%p774, %r2075, %r135;
	setp.lt.s32 	%p605, %r2075, %r135;
	setp.ge.s32 	%p606, %r2110, %r137;
	and.pred  	%p775, %p606, %p605;
	or.pred  	%p607, %p774, %p606;
	@%p607 bra 	$L__BB5_142;
	setp.lt.s32 	%p775, %r2139, %r2141;
	setp.lt.s32 	%p774, %r2141, %r2139;
$L__BB5_142:
	selp.b32 	%r221, %r2139, %r2141, %p775;
	add.s32 	%r1628, %r2110, %r2075;
	setp.lt.s32 	%p608, %r1628, %r138;
	xor.pred  	%p609, %p774, %p775;
	selp.b32 	%r1629, 512, 0, %p609;
	selp.b32 	%r222, %r1629, 0, %p608;
	@%p774 bra 	$L__BB5_144;
	add.s32 	%r223, %r2075, 1;
	shl.b32 	%r1630, %r2075, 2;
	mov.u32 	%r1631, _ZN6thrust24THRUST_300001_SM_1000_NS8cuda_cub4core6detail5shmemE;
	add.s32 	%r1632, %r1631, %r1630;
	ld.shared.u32 	%r2139, [%r1632+2052];
	mov.u32 	%r2075, %r223;
$L__BB5_144:
	@%p775 bra 	$L__BB5_146;
	add.s32 	%r227, %r2110, 1;
	shl.b32 	%r1633, %r2110, 2;
	mov.u32 	%r1634, _ZN6thrust24THRUST_300001_SM_1000_NS8cuda_cub4core6detail5shmemE;
	add.s32 	%r1635, %r1634, %r1633;
	ld.shared.u32 	%r2141, [%r1635+2052];
	mov.u32 	%r2110, %r227;
$L__BB5_146:
	setp.ge.s32 	%p776, %r2075, %r135;
	setp.lt.s32 	%p610, %r2075, %r135;
	setp.ge.s32 	%p611, %r2110, %r137;
	and.pred  	%p777, %p611, %p610;
	or.pred  	%p612, %p776, %p611;
	@%p612 bra 	$L__BB5_148;
	setp.lt.s32 	%p777, %r2139, %r2141;
	setp.lt.s32 	%p776, %r2141, %r2139;
$L__BB5_148:
	add.s32 	%r1636, %r2110, %r2075;
	setp.lt.s32 	%p613, %r1636, %r138;
	xor.pred  	%p614, %p776, %p777;
	selp.b32 	%r1637, 1024, 0, %p614;
	selp.b32 	%r1638, %r1637, 0, %p613;
	or.b32  	%r1639, %r222, %r1638;
	or.b32  	%r231, %r1639, %r212;
	mov.u32 	%r2147, %r2139;
	@%p776 bra 	$L__BB5_150;
	add.s32 	%r232, %r2075, 1;
	shl.b32 	%r1640, %r2075, 2;
	mov.u32 	%r1641, _ZN6thrust24THRUST_300001_SM_1000_NS8cuda_cub4core6detail5shmemE;
	add.s32 	%r1642, %r1641, %r1640;
	ld.shared.u32 	%r2147, [%r1642+2052];
	mov.u32 	%r2075, %r232;
$L__BB5_150:
	mov.u32 	%r2149, %r2141;
	@%p777 bra 	$L__BB5_152;
	add.s32 	%r236, %r2110, 1;
	shl.b32 	%r1643, %r2110, 2;
	mov.u32 	%r1644, _ZN6thrust24THRUST_300001_SM_1000_NS8cuda_cub4core6detail5shmemE;
	add.s32 	%r1645, %r1644, %r1643;
	ld.shared.u32 	%r2149, [%r1645+2052];
	mov.u32 	%r2110, %r236;
$L__BB5_152:
	setp.ge.s32 	%p778, %r2075, %r135;
	setp.lt.s32 	%p615, %r2075, %r135;
	setp.ge.s32 	%p616, %r2110, %r137;
	and.pred  	%p779, %p616, %p615;
	or.pred  	%p617, %p778, %p616;
	@%p617 bra 	$L__BB5_154;
	setp.lt.s32 	%p779, %r2147, %r2149;
	setp.lt.s32 	%p778, %r2149, %r2147;
$L__BB5_154:
	selp.b32 	%r240, %r2147, %r2149, %p779;
	add.s32 	%r1646, %r2110, %r2075;
	setp.lt.s32 	%p618, %r1646, %r138;
	xor.pred  	%p619, %p778, %p779;
	selp.b32 	%r1647, 2048, 0, %p619;
	selp.b32 	%r241, %r1647, 0, %p618;
	@%p778 bra 	$L__BB5_156;
	add.s32 	%r242, %r2075, 1;
	shl.b32 	%r1648, %r2075, 2;
	mov.u32 	%r1649, _ZN6thrust24THRUST_300001_SM_1000_NS8cuda_cub4core6detail5shmemE;
	add.s32 	%r1650, %r1649, %r1648;
	ld.shared.u32 	%r2147, [%r1650+2052];
	mov.u32 	%r2075, %r242;
$L__BB5_156:
	@%p779 bra 	$L__BB5_158;
	add.s32 	%r246, %r2110, 1;
	shl.b32 	%r1651, %r2110, 2;
	mov.u32 	%r1652, _ZN6thrust24THRUST_300001_SM_1000_NS8cuda_cub4core6detail5shmemE;
	add.s32 	%r1653, %r1652, %r1651;
	ld.shared.u32 	%r2149, [%r1653+2052];
	mov.u32 	%r2110, %r246;
$L__BB5_158:
	setp.ge.s32 	%p780, %r2075, %r135;
	setp.lt.s32 	%p620, %r2075, %r135;
	setp.ge.s32 	%p621, %r2110, %r137;
	and.pred  	%p781, %p621, %p620;
	or.pred  	%p622, %p780, %p621;
	@%p622 bra 	$L__BB5_160;
	setp.lt.s32 	%p781, %r2147, %r2149;
	setp.lt.s32 	%p780, %r2149, %r2147;
$L__BB5_160:
	add.s32 	%r1654, %r2110, %r2075;
	setp.lt.s32 	%p623, %r1654, %r138;
	xor.pred  	%p624, %p780, %p781;
	selp.b32 	%r1655, 4096, 0, %p624;
	selp.b32 	%r1656, %r1655, 0, %p623;
	or.b32  	%r1657, %r241, %r1656;
	or.b32  	%r250, %r1657, %r231;
	mov.u32 	%r2155, %r2147;
	@%p780 bra 	$L__BB5_162;
	add.s32 	%r251, %r2075, 1;
	shl.b32 	%r1658, %r2075, 2;
	mov.u32 	%r1659, _ZN6thrust24THRUST_300001_SM_1000_NS8cuda_cub4core6detail5shmemE;
	add.s32 	%r1660, %r1659, %r1658;
	ld.shared.u32 	%r2155, [%r1660+2052];
	mov.u32 	%r2075, %r251;
$L__BB5_162:
	mov.u32 	%r2157, %r2149;
	@%p781 bra 	$L__BB5_164;
	add.s32 	%r255, %r2110, 1;
	shl.b32 	%r1661, %r2110, 2;
	mov.u32 	%r1662, _ZN6thrust24THRUST_300001_SM_1000_NS8cuda_cub4core6detail5shmemE;
	add.s32 	%r1663, %r1662, %r1661;
	ld.shared.u32 	%r2157, [%r1663+2052];
	mov.u32 	%r2110, %r255;
$L__BB5_164:
	setp.ge.s32 	%p782, %r2075, %r135;
	setp.lt.s32 	%p625, %r2075, %r135;
	setp.ge.s32 	%p626, %r2110, %r137;
	and.pred  	%p783, %p626, %p625;
	or.pred  	%p627, %p782, %p626;
	@%p627 bra 	$L__BB5_166;
	setp.lt.s32 	%p783, %r2155, %r2157;
	setp.lt.s32 	%p782, %r2157, %r2155;
$L__BB5_166:
	selp.b32 	%r259, %r2155, %r2157, %p783;
	add.s32 	%r1664, %r2110, %r2075;
	setp.lt.s32 	%p628, %r1664, %r138;
	xor.pred  	%p629, %p782, %p783;
	selp.b32 	%r1665, 8192, 0, %p629;
	selp.b32 	%r260, %r1665, 0, %p628;
	@%p782 bra 	$L__BB5_168;
	add.s32 	%r261, %r2075, 1;
	shl.b32 	%r1666, %r2075, 2;
	mov.u32 	%r1667, _ZN6thrust24THRUST_300001_SM_1000_NS8cuda_cub4core6detail5shmemE;
	add.s32 	%r1668, %r1667, %r1666;
	ld.shared.u32 	%r2155, [%r1668+2052];
	mov.u32 	%r2075, %r261;
$L__BB5_168:
	@%p783 bra 	$L__BB5_170;
	add.s32 	%r265, %r2110, 1;
	shl.b32 	%r1669, %r2110, 2;
	mov.u32 	%r1670, _ZN6thrust24THRUST_300001_SM_1000_NS8cuda_cub4core6detail5shmemE;
	add.s32 	%r1671, %r1670, %r1669;
	ld.shared.u32 	%r2157, [%r1671+2052];
	mov.u32 	%r2110, %r265;
$L__BB5_170:
	setp.ge.s32 	%p784, %r2075, %r135;
	setp.lt.s32 	%p630, %r2075, %r135;
	setp.ge.s32 	%p631, %r2110, %r137;
	and.pred  	%p785, %p631, %p630;
	or.pred  	%p632, %p784, %p631;
	@%p632 bra 	$L__BB5_172;
	setp.lt.s32 	%p785, %r2155, %r2157;
	setp.lt.s32 	%p784, %r2157, %r2155;
$L__BB5_172:
	add.s32 	%r1672, %r2110, %r2075;
	setp.lt.s32 	%p633, %r1672, %r138;
	xor.pred  	%p634, %p784, %p785;
	selp.b32 	%r1673, 16384, 0, %p634;
	selp.b32 	%r1674, %r1673, 0, %p633;
	or.b32  	%r1675, %r260, %r1674;
	or.b32  	%r269, %r1675, %r250;
	mov.u32 	%r2163, %r2155;
	@%p784 bra 	$L__BB5_174;
	add.s32 	%r270, %r2075, 1;
	shl.b32 	%r1676, %r2075, 2;
	mov.u32 	%r1677, _ZN6thrust24THRUST_300001_SM_1000_NS8cuda_cub4core6detail5shmemE;
	add.s32 	%r1678, %r1677, %r1676;
	ld.shared.u32 	%r2163, [%r1678+2052];
	mov.u32 	%r2075, %r270;
$L__BB5_174:
	mov.u32 	%r2165, %r2157;
	@%p785 bra 	$L__BB5_176;
	add.s32 	%r274, %r2110, 1;
	shl.b32 	%r1679, %r2110, 2;
	mov.u32 	%r1680, _ZN6thrust24THRUST_300001_SM_1000_NS8cuda_cub4core6detail5shmemE;
	add.s32 	%r1681, %r1680, %r1679;
	ld.shared.u32 	%r2165, [%r1681+2052];
	mov.u32 	%r2110, %r274;
$L__BB5_176:
	setp.ge.s32 	%p786, %r2075, %r135;
	setp.lt.s32 	%p635, %r2075, %r135;
	setp.ge.s32 	%p636, %r2110, %r137;
	and.pred  	%p787, %p636, %p635;
	or.pred  	%p637, %p786, %p636;
	@%p637 bra 	$L__BB5_178;
	setp.lt.s32 	%p787, %r2163, %r2165;
	setp.lt.s32 	%p786, %r2165, %r2163;
$L__BB5_178:
	selp.b32 	%r278, %r2163, %r2165, %p787;
	add.s32 	%r1682, %r2110, %r2075;
	setp.lt.s32 	%p638, %r1682, %r138;
	xor.pred  	%p639, %p786, %p787;
	selp.b32 	%r1683, 32768, 0, %p639;
	selp.b32 	%r279, %r1683, 0, %p638;
	@%p786 bra 	$L__BB5_180;
	add.s32 	%r280, %r2075, 1;
	shl.b32 	%r1684, %r2075, 2;
	mov.u32 	%r1685, _ZN6thrust24THRUST_300001_SM_1000_NS8cuda_cub4core6detail5shmemE;
	add.s32 	%r1686, %r1685, %r1684;
	ld.shared.u32 	%r2163, [%r1686+2052];
	mov.u32 	%r2075, %r280;
$L__BB5_180:
	@%p787 bra 	$L__BB5_182;
	add.s32 	%r284, %r2110, 1;
	shl.b32 	%r1687, %r2110, 2;
	mov.u32 	%r1688, _ZN6thrust24THRUST_300001_SM_1000_NS8cuda_cub4core6detail5shmemE;
	add.s32 	%r1689, %r1688, %r1687;
	ld.shared.u32 	%r2165, [%r1689+2052];
	mov.u32 	%r2110, %r284;
$L__BB5_182:
	setp.ge.s32 	%p788, %r2075, %r135;
	setp.lt.s32 	%p640, %r2075, %r135;
	setp.ge.s32 	%p641, %r2110, %r137;
	and.pred  	%p789, %p641, %p640;
	or.pred  	%p642, %p788, %p641;
	@%p642 bra 	$L__BB5_184;
	setp.lt.s32 	%p789, %r2163, %r2165;
	setp.lt.s32 	%p788, %r2165, %r2163;
$L__BB5_184:
	add.s32 	%r1690, %r2110, %r2075;
	setp.lt.s32 	%p643, %r1690, %r138;
	xor.pred  	%p644, %p788, %p789;
	selp.b32 	%r1691, 65536, 0, %p644;
	selp.b32 	%r1692, %r1691, 0, %p643;
	or.b32  	%r1693, %r279, %r1692;
	or.b32  	%r288, %r1693, %r269;
	mov.u32 	%r2171, %r2163;
	@%p788 bra 	$L__BB5_186;
	add.s32 	%r289, %r2075, 1;
	shl.b32 	%r1694, %r2075, 2;
	mov.u32 	%r1695, _ZN6thrust24THRUST_300001_SM_1000_NS8cuda_cub4core6detail5shmemE;
	add.s32 	%r1696, %r1695, %r1694;
	ld.shared.u32 	%r2171, [%r1696+2052];
	mov.u32 	%r2075, %r289;
$L__BB5_186:
	mov.u32 	%r2173, %r2165;
	@%p789 bra 	$L__BB5_188;
	add.s32 	%r293, %r2110, 1;
	shl.b32 	%r1697, %r2110, 2;
	mov.u32 	%r1698, _ZN6thrust24THRUST_300001_SM_1000_NS8cuda_cub4core6detail5shmemE;
	add.s32 	%r1699, %r1698, %r1697;
	ld.shared.u32 	%r2173, [%r1699+2052];
	mov.u32 	%r2110, %r293;
$L__BB5_188:
	setp.ge.s32 	%p790, %r2075, %r135;
	setp.lt.s32 	%p645, %r2075, %r135;
	setp.ge.s32 	%p646, %r2110, %r137;
	and.pred  	%p791, %p646, %p645;
	or.pred  	%p647, %p790, %p646;
	@%p647 bra 	$L__BB5_190;
	setp.lt.s32 	%p791, %r2171, %r2173;
	setp.lt.s32 	%p790, %r2173, %r2171;
$L__BB5_190:
	selp.b32 	%r297, %r2171, %r2173, %p791;
	add.s32 	%r1700, %r2110, %r2075;
	setp.lt.s32 	%p648, %r1700, %r138;
	xor.pred  	%p649, %p790, %p791;
	selp.b32 	%r1701, 131072, 0, %p649;
	selp.b32 	%r298, %r1701, 0, %p648;
	@%p790 bra 	$L__BB5_192;
	add.s32 	%r299, %r2075, 1;
	shl.b32 	%r1702, %r2075, 2;
	mov.u32 	%r1703, _ZN6thrust24THRUST_300001_SM_1000_NS8cuda_cub4core6detail5shmemE;
	add.s32 	%r1704, %r1703, %r1702;
	ld.shared.u32 	%r2171, [%r1704+2052];
	mov.u32 	%r2075, %r299;
$L__BB5_192:
	@%p791 bra 	$L__BB5_194;
	add.s32 	%r303, %r2110, 1;
	shl.b32 	%r1705, %r2110, 2;
	mov.u32 	%r1706, _ZN6thrust24THRUST_300001_SM_1000_NS8cuda_cub4core6detail5shmemE;
	add.s32 	%r1707, %r1706, %r1705;
	ld.shared.u32 	%r2173, [%r1707+2052];
	mov.u32 	%r2110, %r303;
$L__BB5_194:
	setp.ge.s32 	%p792, %r2075, %r135;
	setp.lt.s32 	%p650, %r2075, %r135;
	setp.ge.s32 	%p651, %r2110, %r137;
	and.pred  	%p793, %p651, %p650;
	or.pred  	%p652, %p792, %p651;
	@%p652 bra 	$L__BB5_196;
	setp.lt.s32 	%p793, %r2171, %r2173;
	setp.lt.s32 	%p792, %r2173, %r2171;
$L__BB5_196:
	selp.b32 	%r307, %r2171, %r2173, %p793;
	add.s32 	%r1708, %r2110, %r2075;
	setp.lt.s32 	%p653, %r1708, %r138;
	xor.pred  	%p654, %p792, %p793;
	selp.b32 	%r1709, 262144, 0, %p654;
	selp.b32 	%r1710, %r1709, 0, %p653;
	or.b32  	%r1711, %r298, %r1710;
	or.b32  	%r308, %r1711, %r288;
	bar.sync 	0;
	popc.b32 	%r1712, %r308;
	cvt.u64.u32 	%rd8, %r1712;
	setp.ne.s32 	%p655, %r1, 0;
	@%p655 bra 	$L__BB5_201;
	shr.u32 	%r309, %r2198, 5;
	// begin inline asm
	mov.u32 %r1898, %laneid;
	// end inline asm
	mov.b64 	{%r1900, %r1905}, %rd8;
	mov.b32 	%r1906, 1;
	mov.b32 	%r1947, 0;
	mov.b32 	%r1948, -1;
	// begin inline asm
	shfl.sync.up.b32 %r1899, %r1900, %r1906, %r1947, %r1948;
	// end inline asm
	// begin inline asm
	shfl.sync.up.b32 %r1904, %r1905, %r1906, %r1947, %r1948;
	// end inline asm
	mov.b64 	%rd434, {%r1899, %r1904};
	setp.lt.s32 	%p709, %r1898, 1;
	selp.b64 	%rd435, 0, %rd434, %p709;
	add.s64 	%rd436, %rd435, %rd8;
	mov.b64 	{%r1910, %r1915}, %rd436;
	mov.b32 	%r1916, 2;
	// begin inline asm
	shfl.sync.up.b32 %r1909, %r1910, %r1916, %r1947, %r1948;
	// end inline asm
	// begin inline asm
	shfl.sync.up.b32 %r1914, %r1915, %r1916, %r1947, %r1948;
	// end inline asm
	mov.b64 	%rd437, {%r1909, %r1914};
	setp.lt.s32 	%p710, %r1898, 2;
	selp.b64 	%rd438, 0, %rd437, %p710;
	add.s64 	%rd439, %rd438, %rd436;
	mov.b64 	{%r1920, %r1925}, %rd439;
	mov.b32 	%r1926, 4;
	// begin inline asm
	shfl.sync.up.b32 %r1919, %r1920, %r1926, %r1947, %r1948;
	// end inline asm
	// begin inline asm
	shfl.sync.up.b32 %r1924, %r1925, %r1926, %r1947, %r1948;
	// end inline asm
	mov.b64 	%rd440, {%r1919, %r1924};
	setp.lt.s32 	%p711, %r1898, 4;
	selp.b64 	%rd441, 0, %rd440, %p711;
	add.s64 	%rd442, %rd441, %rd439;
	mov.b64 	{%r1930, %r1935}, %rd442;
	mov.b32 	%r1936, 8;
	// begin inline asm
	shfl.sync.up.b32 %r1929, %r1930, %r1936, %r1947, %r1948;
	// end inline asm
	// begin inline asm
	shfl.sync.up.b32 %r1934, %r1935, %r1936, %r1947, %r1948;
	// end inline asm
	mov.b64 	%rd443, {%r1929, %r1934};
	setp.lt.s32 	%p712, %r1898, 8;
	selp.b64 	%rd444, 0, %rd443, %p712;
	add.s64 	%rd445, %rd444, %rd442;
	mov.b64 	{%r1940, %r1945}, %rd445;
	mov.b32 	%r1946, 16;
	// begin inline asm
	shfl.sync.up.b32 %r1939, %r1940, %r1946, %r1947, %r1948;
	// end inline asm
	// begin inline asm
	shfl.sync.up.b32 %r1944, %r1945, %r1946, %r1947, %r1948;
	// end inline asm
	mov.b64 	%rd446, {%r1939, %r1944};
	setp.lt.s32 	%p713, %r1898, 16;
	selp.b64 	%rd447, 0, %rd446, %p713;
	add.s64 	%rd9, %rd447, %rd445;
	setp.ne.s32 	%p714, %r1898, 31;
	@%p714 bra 	$L__BB5_199;
	shl.b32 	%r1949, %r309, 3;
	mov.u32 	%r1950, _ZN6thrust24THRUST_300001_SM_1000_NS8cuda_cub4core6detail5shmemE;
	add.s32 	%r1951, %r1950, %r1949;
	st.shared.u64 	[%r1951], %rd9;
$L__BB5_199:
	setp.ne.s32 	%p715, %r2198, 0;
	bar.sync 	0;
	ld.shared.v2.u64 	{%rd449, %rd450}, [_ZN6thrust24THRUST_300001_SM_1000_NS8cuda_cub4core6detail5shmemE];
	add.s64 	%rd451, %rd450, %rd449;
	setp.eq.s32 	%p716, %r309, 2;
	selp.b64 	%rd452, %rd451, %rd449, %p716;
	ld.shared.v2.u64 	{%rd453, %rd454}, [_ZN6thrust24THRUST_300001_SM_1000_NS8cuda_cub4core6detail5shmemE+16];
	add.s64 	%rd455, %rd451, %rd453;
	setp.eq.s32 	%p717, %r309, 3;
	selp.b64 	%rd456, %rd455, %rd452, %p717;
	add.s64 	%rd457, %rd455, %rd454;
	setp.eq.s32 	%p718, %r309, 4;
	selp.b64 	%rd458, %rd457, %rd456, %p718;
	ld.shared.v2.u64 	{%rd459, %rd460}, [_ZN6thrust24THRUST_300001_SM_1000_NS8cuda_cub4core6detail5shmemE+32];
	add.s64 	%rd461, %rd457, %rd459;
	setp.eq.s32 	%p719, %r309, 5;
	selp.b64 	%rd462, %rd461, %rd458, %p719;
	add.s64 	%rd463, %rd461, %rd460;
	setp.eq.s32 	%p720, %r309, 6;
	selp.b64 	%rd464, %rd463, %rd462, %p720;
	ld.shared.v2.u64 	{%rd465, %rd466}, [_ZN6thrust24THRUST_300001_SM_1000_NS8cuda_cub4core6detail5shmemE+48];
	add.s64 	%rd467, %rd463, %rd465;
	setp.eq.s32 	%p721, %r309, 7;
	selp.b64 	%rd468, %rd467, %rd464, %p721;
	add.s64 	%rd469, %rd467, %rd466;
	setp.eq.s32 	%p722, %r309, 8;
	selp.b64 	%rd470, %rd469, %rd468, %p722;
	ld.shared.v2.u64 	{%rd471, %rd472}, [_ZN6thrust24THRUST_300001_SM_1000_NS8cuda_cub4core6detail5shmemE+64];
	add.s64 	%rd473, %rd469, %rd471;
	setp.eq.s32 	%p723, %r309, 9;
	selp.b64 	%rd474, %rd473, %rd470, %p723;
	add.s64 	%rd475, %rd473, %rd472;
	setp.eq.s32 	%p724, %r309, 10;
	selp.b64 	%rd476, %rd475, %rd474, %p724;
	ld.shared.v2.u64 	{%rd477, %rd478}, [_ZN6thrust24THRUST_300001_SM_1000_NS8cuda_cub4core6detail5shmemE+80];
	add.s64 	%rd479, %rd475, %rd477;
	setp.eq.s32 	%p725, %r309, 11;
	selp.b64 	%rd480, %rd479, %rd476, %p725;
	add.s64 	%rd481, %rd479, %rd478;
	setp.eq.s32 	%p726, %r309, 12;
	selp.b64 	%rd482, %rd481, %rd480, %p726;
	ld.shared.v2.u64 	{%rd483, %rd484}, [_ZN6thrust24THRUST_300001_SM_1000_NS8cuda_cub4core6detail5shmemE+96];
	add.s64 	%rd485, %rd481, %rd483;
	setp.eq.s32 	%p727, %r309, 13;
	selp.b64 	%rd486, %rd485, %rd482, %p727;
	add.s64 	%rd487, %rd485, %rd484;
	setp.eq.s32 	%p728, %r309, 14;
	selp.b64 	%rd488, %rd487, %rd486, %p728;
	ld.shared.v2.u64 	{%rd489, %rd490}, [_ZN6thrust24THRUST_300001_SM_1000_NS8cuda_cub4core6detail5shmemE+112];
	add.s64 	%rd491, %rd487, %rd489;
	setp.eq.s32 	%p729, %r309, 15;
	selp.b64 	%rd492, %rd491, %rd488, %p729;
	add.s64 	%rd516, %rd491, %rd490;
	setp.lt.u32 	%p730, %r2198, 32;
	selp.b64 	%rd493, 0, %rd492, %p730;
	setp.eq.s32 	%p731, %r1898, 0;
	sub.s64 	%rd494, %rd9, %rd8;
	selp.b64 	%rd495, 0, %rd494, %p731;
	add.s64 	%rd514, %rd493, %rd495;
	mov.b64 	%rd518, 0;
	@%p715 bra 	$L__BB5_231;
	add.s64 	%rd496, %rd2, 512;
	mov.b64 	%rd497, 101;
	// begin inline asm
	st.relaxed.gpu.v2.u64 [%rd496], {%rd497, %rd516};
	// end inline asm
	bra.uni 	$L__BB5_231;
$L__BB5_201:
	shr.u32 	%r311, %r2198, 5;
	// begin inline asm
	mov.u32 %r1713, %laneid;
	// end inline asm
	mov.b64 	{%r1715, %r1720}, %rd8;
	mov.b32 	%r1721, 1;
	mov.b32 	%r1762, 0;
	mov.b32 	%r1763, -1;
	// begin inline asm
	shfl.sync.up.b32 %r1714, %r1715, %r1721, %r1762, %r1763;
	// end inline asm
	// begin inline asm
	shfl.sync.up.b32 %r1719, %r1720, %r1721, %r1762, %r1763;
	// end inline asm
	mov.b64 	%rd320, {%r1714, %r1719};
	setp.lt.s32 	%p656, %r1713, 1;
	selp.b64 	%rd321, 0, %rd320, %p656;
	add.s64 	%rd322, %rd321, %rd8;
	mov.b64 	{%r1725, %r1730}, %rd322;
	mov.b32 	%r1731, 2;
	// begin inline asm
	shfl.sync.up.b32 %r1724, %r1725, %r1731, %r1762, %r1763;
	// end inline asm
	// begin inline asm
	shfl.sync.up.b32 %r1729, %r1730, %r1731, %r1762, %r1763;
	// end inline asm
	mov.b64 	%rd323, {%r1724, %r1729};
	setp.lt.s32 	%p657, %r1713, 2;
	selp.b64 	%rd324, 0, %rd323, %p657;
	add.s64 	%rd325, %rd324, %rd322;
	mov.b64 	{%r1735, %r1740}, %rd325;
	mov.b32 	%r1741, 4;
	// begin inline asm
	shfl.sync.up.b32 %r1734, %r1735, %r1741, %r1762, %r1763;
	// end inline asm
	// begin inline asm
	shfl.sync.up.b32 %r1739, %r1740, %r1741, %r1762, %r1763;
	// end inline asm
	mov.b64 	%rd326, {%r1734, %r1739};
	setp.lt.s32 	%p658, %r1713, 4;
	selp.b64 	%rd327, 0, %rd326, %p658;
	add.s64 	%rd328, %rd327, %rd325;
	mov.b64 	{%r1745, %r1750}, %rd328;
	mov.b32 	%r1751, 8;
	// begin inline asm
	shfl.sync.up.b32 %r1744, %r1745, %r1751, %r1762, %r1763;
	// end inline asm
	// begin inline asm
	shfl.sync.up.b32 %r1749, %r1750, %r1751, %r1762, %r1763;
	// end inline asm
	mov.b64 	%rd329, {%r1744, %r1749};
	setp.lt.s32 	%p659, %r1713, 8;
	selp.b64 	%rd330, 0, %rd329, %p659;
	add.s64 	%rd331, %rd330, %rd328;
	mov.b64 	{%r1755, %r1760}, %rd331;
	mov.b32 	%r1761, 16;
	// begin inline asm
	shfl.sync.up.b32 %r1754, %r1755, %r1761, %r1762, %r1763;
	// end inline asm
	// begin inline asm
	shfl.sync.up.b32 %r1759, %r1760, %r1761, %r1762, %r1763;
	// end inline asm
	mov.b64 	%rd332, {%r1754, %r1759};
	setp.lt.s32 	%p660, %r1713, 16;
	selp.b64 	%rd333, 0, %rd332, %p660;
	add.s64 	%rd12, %rd333, %rd331;
	setp.ne.s32 	%p661, %r1713, 31;
	@%p661 bra 	$L__BB5_203;
	shl.b32 	%r1764, %r311, 3;
	mov.u32 	%r1765, _ZN6thrust24THRUST_300001_SM_1000_NS8cuda_cub4core6detail5shmemE;
	add.s32 	%r1766, %r1765, %r1764;
	st.shared.u64 	[%r1766], %rd12;
$L__BB5_203:
	sub.s64 	%rd334, %rd12, %rd8;
	bar.sync 	0;
	ld.shared.v2.u64 	{%rd335, %rd336}, [_ZN6thrust24THRUST_300001_SM_1000_NS8cuda_cub4core6detail5shmemE];
	add.s64 	%rd337, %rd336, %rd335;
	setp.eq.s32 	%p662, %r311, 2;
	selp.b64 	%rd338, %rd337, %rd335, %p662;
	ld.shared.v2.u64 	{%rd339, %rd340}, [_ZN6thrust24THRUST_300001_SM_1000_NS8cuda_cub4core6detail5shmemE+16];
	add.s64 	%rd341, %rd337, %rd339;
	setp.eq.s32 	%p663, %r311, 3;
	selp.b64 	%rd342, %rd341, %rd338, %p663;
	add.s64 	%rd343, %rd341, %rd340;
	setp.eq.s32 	%p664, %r311, 4;
	selp.b64 	%rd344, %rd343, %rd342, %p664;
	ld.shared.v2.u64 	{%rd345, %rd346}, [_ZN6thrust24THRUST_300001_SM_1000_NS8cuda_cub4core6detail5shmemE+32];
	add.s64 	%rd347, %rd343, %rd345;
	setp.eq.s32 	%p665, %r311, 5;
	selp.b64 	%rd348, %rd347, %rd344, %p665;
	add.s64 	%rd349, %rd347, %rd346;
	setp.eq.s32 	%p666, %r311, 6;
	selp.b64 	%rd350, %rd349, %rd348, %p666;
	ld.shared.v2.u64 	{%rd351, %rd352}, [_ZN6thrust24THRUST_300001_SM_1000_NS8cuda_cub4core6detail5shmemE+48];
	add.s64 	%rd353, %rd349, %rd351;
	setp.eq.s32 	%p667, %r311, 7;
	selp.b64 	%rd354, %rd353, %rd350, %p667;
	add.s64 	%rd355, %rd353, %rd352;
	setp.eq.s32 	%p668, %r311, 8;
	selp.b64 	%rd356, %rd355, %rd354, %p668;
	ld.shared.v2.u64 	{%rd357, %rd358}, [_ZN6thrust24THRUST_300001_SM_1000_NS8cuda_cub4core6detail5shmemE+64];
	add.s64 	%rd359, %rd355, %rd357;
	setp.eq.s32 	%p669, %r311, 9;
	selp.b64 	%rd360, %rd359, %rd356, %p669;
	add.s64 	%rd361, %rd359, %rd358;
	setp.eq.s32 	%p670, %r311, 10;
	selp.b64 	%rd362, %rd361, %rd360, %p670;
	ld.shared.v2.u64 	{%rd363, %rd364}, [_ZN6thrust24THRUST_300001_SM_1000_NS8cuda_cub4core6detail5shmemE+80];
	add.s64 	%rd365, %rd361, %rd363;
	setp.eq.s32 	%p671, %r311, 11;
	selp.b64 	%rd366, %rd365, %rd362, %p671;
	add.s64 	%rd367, %rd365, %rd364;
	setp.eq.s32 	%p672, %r311, 12;
	selp.b64 	%rd368, %rd367, %rd366, %p672;
	ld.shared.v2.u64 	{%rd369, %rd370}, [_ZN6thrust24THRUST_300001_SM_1000_NS8cuda_cub4core6detail5shmemE+96];
	add.s64 	%rd371, %rd367, %rd369;
	setp.eq.s32 	%p673, %r311, 13;
	selp.b64 	%rd372, %rd371, %rd368, %p673;
	add.s64 	%rd373, %rd371, %rd370;
	setp.eq.s32 	%p674, %r311, 14;
	selp.b64 	%rd374, %rd373, %rd372, %p674;
	ld.shared.v2.u64 	{%rd375, %rd376}, [_ZN6thrust24THRUST_300001_SM_1000_NS8cuda_cub4core6detail5shmemE+112];
	add.s64 	%rd377, %rd373, %rd375;
	setp.eq.s32 	%p675, %r311, 15;
	selp.b64 	%rd378, %rd377, %rd374, %p675;
	add.s64 	%rd13, %rd377, %rd376;
	setp.gt.u32 	%p676, %r2198, 31;
	setp.lt.u32 	%p677, %r2198, 32;
	setp.eq.s32 	%p678, %r1713, 0;
	selp.b64 	%rd379, 0, %rd334, %p678;
	add.s64 	%rd514, %rd378, %rd379;
	selp.b64 	%rd15, %rd334, %rd514, %p677;
	@%p676 bra 	$L__BB5_228;
	setp.ne.s32 	%p679, %r2198, 0;
	mul.wide.u32 	%rd380, %r1, 16;
	add.s64 	%rd16, %rd2, %rd380;
	@%p679 bra 	$L__BB5_206;
	st.shared.u64 	[_ZN6thrust24THRUST_300001_SM_1000_NS8cuda_cub4core6detail5shmemE+184], %rd13;
	add.s64 	%rd381, %rd16, 512;
	mov.b64 	%rd382, 100;
	// begin inline asm
	st.relaxed.gpu.v2.u64 [%rd381], {%rd382, %rd13};
	// end inline asm
$L__BB5_206:
	setp.gt.u32 	%p680, %r2, 499;
	@%p680 bra 	$L__BB5_208;
	membar.cta;
	bra.uni 	$L__BB5_209;
$L__BB5_208:
	mov.b32 	%r1767, 450;
	// begin inline asm
	nanosleep.u32 %r1767;
	// end inline asm
$L__BB5_209:
	mul.wide.u32 	%rd387, %r2198, 16;
	xor.b64  	%rd388, %rd387, -16;
	add.s64 	%rd389, %rd16, %rd388;
	add.s64 	%rd386, %rd389, 512;
	// begin inline asm
	ld.relaxed.gpu.v2.u64 {%rd512, %rd509}, [%rd386];
	// end inline asm
$L__BB5_210:
	setp.eq.s64 	%p681, %rd512, 99;
	mov.b32 	%r1768, -1;
	vote.sync.any.pred 	%p682, %p681, %r1768;
	not.pred 	%p683, %p682;
	@%p683 bra 	$L__BB5_215;
	setp.gt.u32 	%p708, %r2, 499;
	@%p708 bra 	$L__BB5_213;
	membar.cta;
	bra.uni 	$L__BB5_214;
$L__BB5_213:
	mov.b32 	%r1897, 350;
	// begin inline asm
	nanosleep.u32 %r1897;
	// end inline asm
$L__BB5_214:
	// begin inline asm
	ld.relaxed.gpu.v2.u64 {%rd512, %rd509}, [%rd386];
	// end inline asm
	bra.uni 	$L__BB5_210;
$L__BB5_215:
	setp.eq.s64 	%p684, %rd512, 101;
	mov.b32 	%r1820, -1;
	vote.sync.ballot.b32 	%r1821, %p684, %r1820;
	// begin inline asm
	mov.u32 %r1770, %lanemask_ge;
	// end inline asm
	and.b32  	%r1822, %r1821, %r1770;
	or.b32  	%r1823, %r1822, -2147483648;
	add.s32 	%r1824, %r1823, -1;
	not.b32 	%r1825, %r1823;
	and.b32  	%r1826, %r1825, %r1824;
	popc.b32 	%r1774, %r1826;
	mov.b64 	{%r1772, %r1777}, %rd509;
	mov.b32 	%r1778, 1;
	// begin inline asm
	shfl.sync.down.b32 %r1771, %r1772, %r1778, %r1774, %r1820;
	// end inline asm
	// begin inline asm
	shfl.sync.down.b32 %r1776, %r1777, %r1778, %r1774, %r1820;
	// end inline asm
	mov.b64 	%rd390, {%r1771, %r1776};
	setp.lt.s32 	%p686, %r1713, %r1774;
	selp.b64 	%rd391, %rd390, 0, %p686;
	add.s64 	%rd392, %rd391, %rd509;
	mov.b64 	{%r1782, %r1787}, %rd392;
	mov.b32 	%r1788, 2;
	// begin inline asm
	shfl.sync.down.b32 %r1781, %r1782, %r1788, %r1774, %r1820;
	// end inline asm
	// begin inline asm
	shfl.sync.down.b32 %r1786, %r1787, %r1788, %r1774, %r1820;
	// end inline asm
	mov.b64 	%rd393, {%r1781, %r1786};
	add.s32 	%r1827, %r1713, 2;
	setp.gt.s32 	%p687, %r1827, %r1774;
	selp.b64 	%rd394, 0, %rd393, %p687;
	add.s64 	%rd395, %rd394, %rd392;
	mov.b64 	{%r1792, %r1797}, %rd395;
	mov.b32 	%r1798, 4;
	// begin inline asm
	shfl.sync.down.b32 %r1791, %r1792, %r1798, %r1774, %r1820;
	// end inline asm
	// begin inline asm
	shfl.sync.down.b32 %r1796, %r1797, %r1798, %r1774, %r1820;
	// end inline asm
	mov.b64 	%rd396, {%r1791, %r1796};
	add.s32 	%r1828, %r1713, 4;
	setp.gt.s32 	%p688, %r1828, %r1774;
	selp.b64 	%rd397, 0, %rd396, %p688;
	add.s64 	%rd398, %rd397, %rd395;
	mov.b64 	{%r1802, %r1807}, %rd398;
	mov.b32 	%r1808, 8;
	// begin inline asm
	shfl.sync.down.b32 %r1801, %r1802, %r1808, %r1774, %r1820;
	// end inline asm
	// begin inline asm
	shfl.sync.down.b32 %r1806, %r1807, %r1808, %r1774, %r1820;
	// end inline asm
	mov.b64 	%rd399, {%r1801, %r1806};
	add.s32 	%r1829, %r1713, 8;
	setp.gt.s32 	%p689, %r1829, %r1774;
	selp.b64 	%rd400, 0, %rd399, %p689;
	add.s64 	%rd401, %rd400, %rd398;
	mov.b64 	{%r1812, %r1817}, %rd401;
	mov.b32 	%r1818, 16;
	// begin inline asm
	shfl.sync.down.b32 %r1811, %r1812, %r1818, %r1774, %r1820;
	// end inline asm
	// begin inline asm
	shfl.sync.down.b32 %r1816, %r1817, %r1818, %r1774, %r1820;
	// end inline asm
	mov.b64 	%rd402, {%r1811, %r1816};
	add.s32 	%r1830, %r1713, 16;
	setp.gt.s32 	%p690, %r1830, %r1774;
	selp.b64 	%rd403, 0, %rd402, %p690;
	add.s64 	%rd511, %rd403, %rd401;
	not.b32 	%r1831, %r2198;
	add.s32 	%r2175, %r1, %r1831;
	add.s64 	%rd27, %rd2, 512;
$L__BB5_216:
	setp.ne.s64 	%p691, %rd512, 101;
	mov.b32 	%r1832, -1;
	vote.sync.all.pred 	%p692, %p691, %r1832;
	not.pred 	%p693, %p692;
	@%p693 bra 	$L__BB5_224;
	mul.wide.s32 	%rd411, %r2175, 16;
	add.s64 	%rd412, %rd27, %rd411;
	add.s64 	%rd410, %rd412, -512;
	// begin inline asm
	ld.relaxed.gpu.v2.u64 {%rd512, %rd513}, [%rd410];
	// end inline asm
$L__BB5_218:
	setp.eq.s64 	%p697, %rd512, 99;
	mov.b32 	%r1834, -1;
	vote.sync.any.pred 	%p698, %p697, %r1834;
	not.pred 	%p699, %p698;
	@%p699 bra 	$L__BB5_223;
	setp.gt.u32 	%p707, %r2, 499;
	@%p707 bra 	$L__BB5_221;
	membar.cta;
	bra.uni 	$L__BB5_222;
$L__BB5_221:
	mov.b32 	%r1896, 350;
	// begin inline asm
	nanosleep.u32 %r1896;
	// end inline asm
$L__BB5_222:
	// begin inline asm
	ld.relaxed.gpu.v2.u64 {%rd512, %rd513}, [%rd410];
	// end inline asm
	bra.uni 	$L__BB5_218;
$L__BB5_223:
	setp.eq.s64 	%p700, %rd512, 101;
	mov.b32 	%r1885, -1;
	vote.sync.ballot.b32 	%r1886, %p700, %r1885;
	and.b32  	%r1887, %r1886, %r1770;
	or.b32  	%r1888, %r1887, -2147483648;
	add.s32 	%r1889, %r1888, -1;
	not.b32 	%r1890, %r1888;
	and.b32  	%r1891, %r1890, %r1889;
	popc.b32 	%r1839, %r1891;
	mov.b64 	{%r1837, %r1842}, %rd513;
	mov.b32 	%r1843, 1;
	// begin inline asm
	shfl.sync.down.b32 %r1836, %r1837, %r1843, %r1839, %r1885;
	// end inline asm
	// begin inline asm
	shfl.sync.down.b32 %r1841, %r1842, %r1843, %r1839, %r1885;
	// end inline asm
	mov.b64 	%rd413, {%r1836, %r1841};
	setp.lt.s32 	%p702, %r1713, %r1839;
	selp.b64 	%rd414, %rd413, 0, %p702;
	add.s64 	%rd415, %rd414, %rd513;
	mov.b64 	{%r1847, %r1852}, %rd415;
	mov.b32 	%r1853, 2;
	// begin inline asm
	shfl.sync.down.b32 %r1846, %r1847, %r1853, %r1839, %r1885;
	// end inline asm
	// begin inline asm
	shfl.sync.down.b32 %r1851, %r1852, %r1853, %r1839, %r1885;
	// end inline asm
	mov.b64 	%rd416, {%r1846, %r1851};
	add.s32 	%r1892, %r1713, 2;
	setp.gt.s32 	%p703, %r1892, %r1839;
	selp.b64 	%rd417, 0, %rd416, %p703;
	add.s64 	%rd418, %rd415, %rd417;
	mov.b64 	{%r1857, %r1862}, %rd418;
	mov.b32 	%r1863, 4;
	// begin inline asm
	shfl.sync.down.b32 %r1856, %r1857, %r1863, %r1839, %r1885;
	// end inline asm
	// begin inline asm
	shfl.sync.down.b32 %r1861, %r1862, %r1863, %r1839, %r1885;
	// end inline asm
	mov.b64 	%rd419, {%r1856, %r1861};
	add.s32 	%r1893, %r1713, 4;
	setp.gt.s32 	%p704, %r1893, %r1839;
	selp.b64 	%rd420, 0, %rd419, %p704;
	add.s64 	%rd421, %rd420, %rd418;
	mov.b64 	{%r1867, %r1872}, %rd421;
	mov.b32 	%r1873, 8;
	// begin inline asm
	shfl.sync.down.b32 %r1866, %r1867, %r1873, %r1839, %r1885;
	// end inline asm
	// begin inline asm
	shfl.sync.down.b32 %r1871, %r1872, %r1873, %r1839, %r1885;
	// end inline asm
	mov.b64 	%rd422, {%r1866, %r1871};
	add.s32 	%r1894, %r1713, 8;
	setp.gt.s32 	%p705, %r1894, %r1839;
	selp.b64 	%rd423, 0, %rd422, %p705;
	add.s64 	%rd424, %rd423, %rd421;
	mov.b64 	{%r1877, %r1882}, %rd424;
	mov.b32 	%r1883, 16;
	// begin inline asm
	shfl.sync.down.b32 %r1876, %r1877, %r1883, %r1839, %r1885;
	// end inline asm
	// begin inline asm
	shfl.sync.down.b32 %r1881, %r1882, %r1883, %r1839, %r1885;
	// end inline asm
	mov.b64 	%rd425, {%r1876, %r1881};
	add.s32 	%r1895, %r1713, 16;
	setp.gt.s32 	%p706, %r1895, %r1839;
	selp.b64 	%rd426, 0, %rd425, %p706;
	add.s64 	%rd427, %rd424, %rd511;
	add.s64 	%rd511, %rd427, %rd426;
	add.s32 	%r2175, %r2175, -32;
	bra.uni 	$L__BB5_216;
$L__BB5_224:
	setp.ne.s32 	%p694, %r2198, 0;
	@%p694 bra 	$L__BB5_226;
	add.s64 	%rd406, %rd511, %rd13;
	add.s64 	%rd404, %rd16, 512;
	mov.b64 	%rd405, 101;
	// begin inline asm
	st.relaxed.gpu.v2.u64 [%rd404], {%rd405, %rd406};
	// end inline asm
	st.shared.u64 	[_ZN6thrust24THRUST_300001_SM_1000_NS8cuda_cub4core6detail5shmemE+168], %rd511;
	st.shared.u64 	[_ZN6thrust24THRUST_300001_SM_1000_NS8cuda_cub4core6detail5shmemE+176], %rd406;
$L__BB5_226:
	setp.ne.s32 	%p695, %r1713, 0;
	mov.u64 	%rd514, %rd15;
	@%p695 bra 	$L__BB5_228;
	st.shared.u64 	[_ZN6thrust24THRUST_300001_SM_1000_NS8cuda_cub4core6detail5shmemE+144], %rd511;
	mov.u64 	%rd514, %rd511;
$L__BB5_228:
	setp.eq.s32 	%p696, %r2198, 0;
	bar.sync 	0;
	@%p696 bra 	$L__BB5_230;
	ld.shared.u64 	%rd407, [_ZN6thrust24THRUST_300001_SM_1000_NS8cuda_cub4core6detail5shmemE+144];
	add.s64 	%rd514, %rd407, %rd514;
$L__BB5_230:
	ld.shared.u64 	%rd516, [_ZN6thrust24THRUST_300001_SM_1000_NS8cuda_cub4core6detail5shmemE+184];
	ld.shared.u64 	%rd518, [_ZN6thrust24THRUST_300001_SM_1000_NS8cuda_cub4core6detail5shmemE+168];
$L__BB5_231:
	bar.sync 	0;
	cvt.u32.u64 	%r317, %rd516;
	cvt.u32.u64 	%r1952, %rd518;
	cvt.u32.u64 	%r1953, %rd514;
	sub.s32 	%r2177, %r1953, %r1952;
	not.pred 	%p732, %p7;
	@%p732 bra 	$L__BB5_233;
	add.s32 	%r319, %r2177, 1;
	shl.b32 	%r1954, %r2177, 2;
	mov.u32 	%r1955, _ZN6thrust24THRUST_300001_SM_1000_NS8cuda_cub4core6detail5shmemE;
	add.s32 	%r1956, %r1955, %r1954;
	selp.b32 	%r1957, %r142, %r140, %p757;
	st.shared.u32 	[%r1956+2048], %r1957;
	mov.u32 	%r2177, %r319;
$L__BB5_233:
	not.pred 	%p733, %p14;
	@%p733 bra 	$L__BB5_235;
	add.s32 	%r321, %r2177, 1;
	shl.b32 	%r1958, %r2177, 2;
	mov.u32 	%r1959, _ZN6thrust24THRUST_300001_SM_1000_NS8cuda_cub4core6detail5shmemE;
	add.s32 	%r1960, %r1959, %r1958;
	selp.b32 	%r1961, %r2103, %r2105, %p759;
	st.shared.u32 	[%r1960+2048], %r1961;
	mov.u32 	%r2177, %r321;
$L__BB5_235:
	not.pred 	%p734, %p21;
	@%p734 bra 	$L__BB5_237;
	add.s32 	%r323, %r2177, 1;
	shl.b32 	%r1962, %r2177, 2;
	mov.u32 	%r1963, _ZN6thrust24THRUST_300001_SM_1000_NS8cuda_cub4core6detail5shmemE;
	add.s32 	%r1964, %r1963, %r1962;
	selp.b32 	%r1965, %r2107, %r2109, %p761;
	st.shared.u32 	[%r1964+2048], %r1965;
	mov.u32 	%r2177, %r323;
$L__BB5_237:
	not.pred 	%p735, %p28;
	@%p735 bra 	$L__BB5_239;
	add.s32 	%r325, %r2177, 1;
	shl.b32 	%r1966, %r2177, 2;
	mov.u32 	%r1967, _ZN6thrust24THRUST_300001_SM_1000_NS8cuda_cub4core6detail5shmemE;
	add.s32 	%r1968, %r1967, %r1966;
	selp.b32 	%r1969, %r2111, %r2113, %p763;
	st.shared.u32 	[%r1968+2048], %r1969;
	mov.u32 	%r2177, %r325;
$L__BB5_239:
	not.pred 	%p736, %p35;
	@%p736 bra 	$L__BB5_241;
	add.s32 	%r327, %r2177, 1;
	shl.b32 	%r1970, %r2177, 2;
	mov.u32 	%r1971, _ZN6thrust24THRUST_300001_SM_1000_NS8cuda_cub4core6detail5shmemE;
	add.s32 	%r1972, %r1971, %r1970;
	selp.b32 	%r1973, %r2115, %r2117, %p765;
	st.shared.u32 	[%r1972+2048], %r1973;
	mov.u32 	%r2177, %r327;
$L__BB5_241:
	and.b32  	%r1974, %r193, 32;
	setp.eq.s32 	%p737, %r1974, 0;
	@%p737 bra 	$L__BB5_243;
	add.s32 	%r329, %r2177, 1;
	shl.b32 	%r1975, %r2177, 2;
	mov.u32 	%r1976, _ZN6thrust24THRUST_300001_SM_1000_NS8cuda_cub4core6detail5shmemE;
	add.s32 	%r1977, %r1976, %r1975;
	st.shared.u32 	[%r1977+2048], %r183;
	mov.u32 	%r2177, %r329;
$L__BB5_243:
	and.b32  	%r1978, %r193, 64;
	setp.eq.s32 	%p738, %r1978, 0;
	@%p738 bra 	$L__BB5_245;
	add.s32 	%r331, %r2177, 1;
	shl.b32 	%r1979, %r2177, 2;
	mov.u32 	%r1980, _ZN6thrust24THRUST_300001_SM_1000_NS8cuda_cub4core6detail5shmemE;
	add.s32 	%r1981, %r1980, %r1979;
	selp.b32 	%r1982, %r2123, %r2125, %p769;
	st.shared.u32 	[%r1981+2048], %r1982;
	mov.u32 	%r2177, %r331;
$L__BB5_245:
	and.b32  	%r1983, %r212, 128;
	setp.eq.s32 	%p739, %r1983, 0;
	@%p739 bra 	$L__BB5_247;
	add.s32 	%r333, %r2177, 1;
	shl.b32 	%r1984, %r2177, 2;
	mov.u32 	%r1985, _ZN6thrust24THRUST_300001_SM_1000_NS8cuda_cub4core6detail5shmemE;
	add.s32 	%r1986, %r1985, %r1984;
	st.shared.u32 	[%r1986+2048], %r202;
	mov.u32 	%r2177, %r333;
$L__BB5_247:
	and.b32  	%r1987, %r212, 256;
	setp.eq.s32 	%p740, %r1987, 0;
	@%p740 bra 	$L__BB5_249;
	add.s32 	%r335, %r2177, 1;
	shl.b32 	%r1988, %r2177, 2;
	mov.u32 	%r1989, _ZN6thrust24THRUST_300001_SM_1000_NS8cuda_cub4core6detail5shmemE;
	add.s32 	%r1990, %r1989, %r1988;
	selp.b32 	%r1991, %r2131, %r2133, %p773;
	st.shared.u32 	[%r1990+2048], %r1991;
	mov.u32 	%r2177, %r335;
$L__BB5_249:
	and.b32  	%r1992, %r231, 512;
	setp.eq.s32 	%p741, %r1992, 0;
	@%p741 bra 	$L__BB5_251;
	add.s32 	%r337, %r2177, 1;
	shl.b32 	%r1993, %r2177, 2;
	mov.u32 	%r1994, _ZN6thrust24THRUST_300001_SM_1000_NS8cuda_cub4core6detail5shmemE;
	add.s32 	%r1995, %r1994, %r1993;
	st.shared.u32 	[%r1995+2048], %r221;
	mov.u32 	%r2177, %r337;
$L__BB5_251:
	and.b32  	%r1996, %r231, 1024;
	setp.eq.s32 	%p742, %r1996, 0;
	@%p742 bra 	$L__BB5_253;
	add.s32 	%r339, %r2177, 1;
	shl.b32 	%r1997, %r2177, 2;
	mov.u32 	%r1998, _ZN6thrust24THRUST_300001_SM_1000_NS8cuda_cub4core6detail5shmemE;
	add.s32 	%r1999, %r1998, %r1997;
	selp.b32 	%r2000, %r2139, %r2141, %p777;
	st.shared.u32 	[%r1999+2048], %r2000;
	mov.u32 	%r2177, %r339;
$L__BB5_253:
	and.b32  	%r2001, %r250, 2048;
	setp.eq.s32 	%p743, %r2001, 0;
	@%p743 bra 	$L__BB5_255;
	add.s32 	%r341, %r2177, 1;
	shl.b32 	%r2002, %r2177, 2;
	mov.u32 	%r2003, _ZN6thrust24THRUST_300001_SM_1000_NS8cuda_cub4core6detail5shmemE;
	add.s32 	%r2004, %r2003, %r2002;
	st.shared.u32 	[%r2004+2048], %r240;
	mov.u32 	%r2177, %r341;
$L__BB5_255:
	and.b32  	%r2005, %r250, 4096;
	setp.eq.s32 	%p744, %r2005, 0;
	@%p744 bra 	$L__BB5_257;
	add.s32 	%r343, %r2177, 1;
	shl.b32 	%r2006, %r2177, 2;
	mov.u32 	%r2007, _ZN6thrust24THRUST_300001_SM_1000_NS8cuda_cub4core6detail5shmemE;
	add.s32 	%r2008, %r2007, %r2006;
	selp.b32 	%r2009, %r2147, %r2149, %p781;
	st.shared.u32 	[%r2008+2048], %r2009;
	mov.u32 	%r2177, %r343;
$L__BB5_257:
	and.b32  	%r2010, %r269, 8192;
	setp.eq.s32 	%p745, %r2010, 0;
	@%p745 bra 	$L__BB5_259;
	add.s32 	%r345, %r2177, 1;
	shl.b32 	%r2011, %r2177, 2;
	mov.u32 	%r2012, _ZN6thrust24THRUST_300001_SM_1000_NS8cuda_cub4core6detail5shmemE;
	add.s32 	%r2013, %r2012, %r2011;
	st.shared.u32 	[%r2013+2048], %r259;
	mov.u32 	%r2177, %r345;
$L__BB5_259:
	and.b32  	%r2014, %r269, 16384;
	setp.eq.s32 	%p746, %r2014, 0;
	@%p746 bra 	$L__BB5_261;
	add.s32 	%r347, %r2177, 1;
	shl.b32 	%r2015, %r2177, 2;
	mov.u32 	%r2016, _ZN6thrust24THRUST_300001_SM_1000_NS8cuda_cub4core6detail5shmemE;
	add.s32 	%r2017, %r2016, %r2015;
	selp.b32 	%r2018, %r2155, %r2157, %p785;
	st.shared.u32 	[%r2017+2048], %r2018;
	mov.u32 	%r2177, %r347;
$L__BB5_261:
	and.b32  	%r2019, %r288, 32768;
	setp.eq.s32 	%p747, %r2019, 0;
	@%p747 bra 	$L__BB5_263;
	add.s32 	%r349, %r2177, 1;
	shl.b32 	%r2020, %r2177, 2;
	mov.u32 	%r2021, _ZN6thrust24THRUST_300001_SM_1000_NS8cuda_cub4core6detail5shmemE;
	add.s32 	%r2022, %r2021, %r2020;
	st.shared.u32 	[%r2022+2048], %r278;
	mov.u32 	%r2177, %r349;
$L__BB5_263:
	and.b32  	%r2023, %r288, 65536;
	setp.eq.s32 	%p748, %r2023, 0;
	@%p748 bra 	$L__BB5_265;
	add.s32 	%r351, %r2177, 1;
	shl.b32 	%r2024, %r2177, 2;
	mov.u32 	%r2025, _ZN6thrust24THRUST_300001_SM_1000_NS8cuda_cub4core6detail5shmemE;
	add.s32 	%r2026, %r2025, %r2024;
	selp.b32 	%r2027, %r2163, %r2165, %p789;
	st.shared.u32 	[%r2026+2048], %r2027;
	mov.u32 	%r2177, %r351;
$L__BB5_265:
	and.b32  	%r2028, %r308, 131072;
	setp.eq.s32 	%p749, %r2028, 0;
	@%p749 bra 	$L__BB5_267;
	add.s32 	%r353, %r2177, 1;
	shl.b32 	%r2029, %r2177, 2;
	mov.u32 	%r2030, _ZN6thrust24THRUST_300001_SM_1000_NS8cuda_cub4core6detail5shmemE;
	add.s32 	%r2031, %r2030, %r2029;
	st.shared.u32 	[%r2031+2048], %r297;
	mov.u32 	%r2177, %r353;
$L__BB5_267:
	and.b32  	%r2032, %r308, 262144;
	setp.eq.s32 	%p750, %r2032, 0;
	@%p750 bra 	$L__BB5_269;
	shl.b32 	%r2033, %r2177, 2;
	mov.u32 	%r2034, _ZN6thrust24THRUST_300001_SM_1000_NS8cuda_cub4core6detail5shmemE;
	add.s32 	%r2035, %r2034, %r2033;
	st.shared.u32 	[%r2035+2048], %r307;
$L__BB5_269:
	bar.sync 	0;
	setp.ge.s32 	%p751, %r2198, %r317;
	@%p751 bra 	$L__BB5_570;
	not.b32 	%r2036, %r2198;
	add.s32 	%r355, %r2036, %r317;
	and.b32  	%r2037, %r355, 1536;
	setp.eq.s32 	%p752, %r2037, 1536;
	@%p752 bra 	$L__BB5_273;
	shr.u32 	%r2038, %r355, 9;
	add.s32 	%r2039, %r2038, 1;
	and.b32  	%r2040, %r2039, 3;
	shl.b32 	%r2041, %r2198, 2;
	mov.u32 	%r2042, _ZN6thrust24THRUST_300001_SM_1000_NS8cuda_cub4core6detail5shmemE;
	add.s32 	%r2043, %r2041, %r2042;
	add.s32 	%r2195, %r2043, 2048;
	cvt.u64.u32 	%rd500, %r2198;
	add.s64 	%rd501, %rd518, %rd500;
	shl.b64 	%rd502, %rd501, 2;
	add.s64 	%rd519, %rd5, %rd502;
	neg.s32 	%r2194, %r2040;
	shl.b32 	%r2044, %r2039, 9;
	and.b32  	%r2045, %r2044, 1536;
	add.s32 	%r2198, %r2198, %r2045;
$L__BB5_272:
	.pragma "nounroll";
	ld.shared.u32 	%r2046, [%r2195];
	st.global.u32 	[%rd519], %r2046;
	add.s32 	%r2195, %r2195, 2048;
	add.s64 	%rd519, %rd519, 2048;
	add.s32 	%r2194, %r2194, 1;
	setp.ne.s32 	%p753, %r2194, 0;
	@%p753 bra 	$L__BB5_272;
$L__BB5_273:
	setp.lt.u32 	%p754, %r355, 1536;
	@%p754 bra 	$L__BB5_570;
	cvt.u64.u32 	%rd503, %r2198;
	add.s64 	%rd504, %rd518, %rd503;
	shl.b64 	%rd505, %rd504, 2;
	add.s64 	%rd506, %rd505, %rd5;
	add.s64 	%rd520, %rd506, 4096;
	shl.b32 	%r2047, %r2198, 2;
	mov.u32 	%r2048, _ZN6thrust24THRUST_300001_SM_1000_NS8cuda_cub4core6detail5shmemE;
	add.s32 	%r2049, %r2047, %r2048;
	add.s32 	%r2197, %r2049, 8192;
$L__BB5_275:
	ld.shared.u32 	%r2050, [%r2197+-6144];
	st.global.u32 	[%rd520+-4096], %r2050;
	ld.shared.u32 	%r2051, [%r2197+-4096];
	st.global.u32 	[%rd520+-2048], %r2051;
	ld.shared.u32 	%r2052, [%r2197+-2048];
	st.global.u32 	[%rd520], %r2052;
	ld.shared.u32 	%r2053, [%r2197];
	st.global.u32 	[%rd520+2048], %r2053;
	add.s32 	%r2198, %r2198, 2048;
	add.s64 	%rd520, %rd520, 8192;
	add.s32 	%r2197, %r2197, 8192;
	setp.lt.s32 	%p755, %r2198, %r317;
	@%p755 bra 	$L__BB5_275;
	bra.uni 	$L__BB5_570;
$L__BB5_276:
	mul.wide.u32 	%rd107, %r1, 16;
	add.s64 	%rd108, %rd1, %rd107;
	ld.global.u64 	%rd109, [%rd108];
	ld.global.u64 	%rd110, [%rd108+8];
	ld.global.u64 	%rd111, [%rd108+16];
	ld.global.u64 	%rd112, [%rd108+24];
	cvt.u32.u64 	%r754, %rd109;
	cvt.u32.u64 	%r755, %rd111;
	sub.s32 	%r369, %r755, %r754;
	sub.s64 	%rd113, %rd112, %rd110;
	cvt.u32.u64 	%r370, %rd113;
	mov.u32 	%r371, %tid.x;
	add.s32 	%r372, %r370, %r369;
	setp.ge.s32 	%p240, %r371, %r372;
	cvt.u64.u32 	%rd115, %r371;
	add.s64 	%rd116, %rd109, %rd115;
	shl.b64 	%rd117, %rd116, 2;
	add.s64 	%rd54, %rd3, %rd117;
	sub.s32 	%r756, %r371, %r369;
	cvt.s64.s32 	%rd118, %r756;
	add.s64 	%rd119, %rd110, %rd118;
	shl.b64 	%rd120, %rd119, 2;
	add.s64 	%rd55, %rd4, %rd120;
	@%p240 bra 	$L__BB5_280;
	setp.ge.s32 	%p241, %r371, %r369;
	@%p241 bra 	$L__BB5_279;
	ld.global.u32 	%r2199, [%rd54];
	bra.uni 	$L__BB5_280;
$L__BB5_279:
	ld.global.u32 	%r2199, [%rd55];
$L__BB5_280:
	add.s32 	%r376, %r371, 512;
	setp.ge.s32 	%p242, %r376, %r372;
	@%p242 bra 	$L__BB5_284;
	setp.lt.s32 	%p243, %r376, %r369;
	@%p243 bra 	$L__BB5_283;
	ld.global.u32 	%r2200, [%rd55+2048];
	bra.uni 	$L__BB5_284;
$L__BB5_283:
	ld.global.u32 	%r2200, [%rd54+2048];
$L__BB5_284:
	or.b32  	%r380, %r371, 1024;
	setp.ge.s32 	%p244, %r380, %r372;
	@%p244 bra 	$L__BB5_288;
	setp.lt.s32 	%p245, %r380, %r369;
	@%p245 bra 	$L__BB5_287;
	ld.global.u32 	%r2201, [%rd55+4096];
	bra.uni 	$L__BB5_288;
$L__BB5_287:
	ld.global.u32 	%r2201, [%rd54+4096];
$L__BB5_288:
	add.s32 	%r384, %r371, 1536;
	setp.ge.s32 	%p246, %r384, %r372;
	@%p246 bra 	$L__BB5_292;
	setp.lt.s32 	%p247, %r384, %r369;
	@%p247 bra 	$L__BB5_291;
	ld.global.u32 	%r2202, [%rd55+6144];
	bra.uni 	$L__BB5_292;
$L__BB5_291:
	ld.global.u32 	%r2202, [%rd54+6144];
$L__BB5_292:
	or.b32  	%r388, %r371, 2048;
	setp.ge.s32 	%p248, %r388, %r372;
	@%p248 bra 	$L__BB5_296;
	setp.lt.s32 	%p249, %r388, %r369;
	@%p249 bra 	$L__BB5_295;
	ld.global.u32 	%r2203, [%rd55+8192];
	bra.uni 	$L__BB5_296;
$L__BB5_295:
	ld.global.u32 	%r2203, [%rd54+8192];
$L__BB5_296:
	add.s32 	%r392, %r371, 2560;
	setp.ge.s32 	%p250, %r392, %r372;
	@%p250 bra 	$L__BB5_300;
	setp.lt.s32 	%p251, %r392, %r369;
	@%p251 bra 	$L__BB5_299;
	ld.global.u32 	%r2204, [%rd55+10240];
	bra.uni 	$L__BB5_300;
$L__BB5_299:
	ld.global.u32 	%r2204, [%rd54+10240];
$L__BB5_300:
	or.b32  	%r396, %r371, 3072;
	setp.ge.s32 	%p252, %r396, %r372;
	@%p252 bra 	$L__BB5_304;
	setp.lt.s32 	%p253, %r396, %r369;
	@%p253 bra 	$L__BB5_303;
	ld.global.u32 	%r2205, [%rd55+12288];
	bra.uni 	$L__BB5_304;
$L__BB5_303:
	ld.global.u32 	%r2205, [%rd54+12288];
$L__BB5_304:
	add.s32 	%r400, %r371, 3584;
	setp.ge.s32 	%p254, %r400, %r372;
	@%p254 bra 	$L__BB5_308;
	setp.lt.s32 	%p255, %r400, %r369;
	@%p255 bra 	$L__BB5_307;
	ld.global.u32 	%r2206, [%rd55+14336];
	bra.uni 	$L__BB5_308;
$L__BB5_307:
	ld.global.u32 	%r2206, [%rd54+14336];
$L__BB5_308:
	or.b32  	%r404, %r371, 4096;
	setp.ge.s32 	%p256, %r404, %r372;
	@%p256 bra 	$L__BB5_312;
	setp.lt.s32 	%p257, %r404, %r369;
	@%p257 bra 	$L__BB5_311;
	ld.global.u32 	%r2207, [%rd55+16384];
	bra.uni 	$L__BB5_312;
$L__BB5_311:
	ld.global.u32 	%r2207, [%rd54+16384];
$L__BB5_312:
	add.s32 	%r408, %r371, 4608;
	setp.ge.s32 	%p258, %r408, %r372;
	@%p258 bra 	$L__BB5_316;
	setp.lt.s32 	%p259, %r408, %r369;
	@%p259 bra 	$L__BB5_315;
	ld.global.u32 	%r2208, [%rd55+18432];
	bra.uni 	$L__BB5_316;
$L__BB5_315:
	ld.global.u32 	%r2208, [%rd54+18432];
$L__BB5_316:
	or.b32  	%r412, %r371, 5120;
	setp.ge.s32 	%p260, %r412, %r372;
	@%p260 bra 	$L__BB5_320;
	setp.lt.s32 	%p261, %r412, %r369;
	@%p261 bra 	$L__BB5_319;
	ld.global.u32 	%r2209, [%rd55+20480];
	bra.uni 	$L__BB5_320;
$L__BB5_319:
	ld.global.u32 	%r2209, [%rd54+20480];
$L__BB5_320:
	add.s32 	%r416, %r371, 5632;
	setp.ge.s32 	%p262, %r416, %r372;
	@%p262 bra 	$L__BB5_324;
	setp.lt.s32 	%p263, %r416, %r369;
	@%p263 bra 	$L__BB5_323;
	ld.global.u32 	%r2210, [%rd55+22528];
	bra.uni 	$L__BB5_324;
$L__BB5_323:
	ld.global.u32 	%r2210, [%rd54+22528];
$L__BB5_324:
	or.b32  	%r420, %r371, 6144;
	setp.ge.s32 	%p264, %r420, %r372;
	@%p264 bra 	$L__BB5_328;
	setp.lt.s32 	%p265, %r420, %r369;
	@%p265 bra 	$L__BB5_327;
	ld.global.u32 	%r2211, [%rd55+24576];
	bra.uni 	$L__BB5_328;
$L__BB5_327:
	ld.global.u32 	%r2211, [%rd54+24576];
$L__BB5_328:
	add.s32 	%r424, %r371, 6656;
	setp.ge.s32 	%p266, %r424, %r372;
	@%p266 bra 	$L__BB5_332;
	setp.lt.s32 	%p267, %r424, %r369;
	@%p267 bra 	$L__BB5_331;
	ld.global.u32 	%r2212, [%rd55+26624];
	bra.uni 	$L__BB5_332;
$L__BB5_331:
	ld.global.u32 	%r2212, [%rd54+26624];
$L__BB5_332:
	or.b32  	%r428, %r371, 7168;
	setp.ge.s32 	%p268, %r428, %r372;
	@%p268 bra 	$L__BB5_336;
	setp.lt.s32 	%p269, %r428, %r369;
	@%p269 bra 	$L__BB5_335;
	ld.global.u32 	%r2213, [%rd55+28672];
	bra.uni 	$L__BB5_336;
$L__BB5_335:
	ld.global.u32 	%r2213, [%rd54+28672];
$L__BB5_336:
	add.s32 	%r432, %r371, 7680;
	setp.ge.s32 	%p270, %r432, %r372;
	@%p270 bra 	$L__BB5_340;
	setp.lt.s32 	%p271, %r432, %r369;
	@%p271 bra 	$L__BB5_339;
	ld.global.u32 	%r2214, [%rd55+30720];
	bra.uni 	$L__BB5_340;
$L__BB5_339:
	ld.global.u32 	%r2214, [%rd54+30720];
$L__BB5_340:
	or.b32  	%r436, %r371, 8192;
	setp.ge.s32 	%p272, %r436, %r372;
	@%p272 bra 	$L__BB5_344;
	setp.lt.s32 	%p273, %r436, %r369;
	@%p273 bra 	$L__BB5_343;
	ld.global.u32 	%r2215, [%rd55+32768];
	bra.uni 	$L__BB5_344;
$L__BB5_343:
	ld.global.u32 	%r2215, [%rd54+32768];
$L__BB5_344:
	add.s32 	%r440, %r371, 8704;
	setp.ge.s32 	%p274, %r440, %r372;
	@%p274 bra 	$L__BB5_348;
	setp.lt.s32 	%p275, %r440, %r369;
	@%p275 bra 	$L__BB5_347;
	ld.global.u32 	%r2216, [%rd55+34816];
	bra.uni 	$L__BB5_348;
$L__BB5_347:
	ld.global.u32 	%r2216, [%rd54+34816];
$L__BB5_348:
	or.b32  	%r444, %r371, 9216;
	setp.ge.s32 	%p276, %r444, %r372;
	@%p276 bra 	$L__BB5_352;
	setp.lt.s32 	%p277, %r444, %r369;
	@%p277 bra 	$L__BB5_351;
	ld.global.u32 	%r2217, [%rd55+36864];
	bra.uni 	$L__BB5_352;
$L__BB5_351:
	ld.global.u32 	%r2217, [%rd54+36864];
$L__BB5_352:
	mov.u32 	%r775, _ZN6thrust24THRUST_300001_SM_1000_NS8cuda_cub4core6detail5shmemE;
	add.s32 	%r776, %r775, 2048;
	shl.b32 	%r778, %r371, 2;
	add.s32 	%r448, %r776, %r778;
	st.shared.u32 	[%r448], %r2199;
	st.shared.u32 	[%r448+2048], %r2200;
	st.shared.u32 	[%r448+4096], %r2201;
	st.shared.u32 	[%r448+6144], %r2202;
	st.shared.u32 	[%r448+8192], %r2203;
	st.shared.u32 	[%r448+10240], %r2204;
	st.shared.u32 	[%r448+12288], %r2205;
	st.shared.u32 	[%r448+14336], %r2206;
	st.shared.u32 	[%r448+16384], %r2207;
	st.shared.u32 	[%r448+18432], %r2208;
	st.shared.u32 	[%r448+20480], %r2209;
	st.shared.u32 	[%r448+22528], %r2210;
	st.shared.u32 	[%r448+24576], %r2211;
	st.shared.u32 	[%r448+26624], %r2212;
	st.shared.u32 	[%r448+28672], %r2213;
	st.shared.u32 	[%r448+30720], %r2214;
	st.shared.u32 	[%r448+32768], %r2215;
	st.shared.u32 	[%r448+34816], %r2216;
	st.shared.u32 	[%r448+36864], %r2217;
	bar.sync 	0;
	mul.lo.s32 	%r779, %r371, 19;
	min.s32 	%r449, %r372, %r779;
	shl.b32 	%r780, %r369, 2;
	add.s32 	%r450, %r776, %r780;
	sub.s32 	%r781, %r449, %r370;
	max.s32 	%r2220, %r781, 0;
	min.s32 	%r2219, %r449, %r369;
	setp.ge.s32 	%p278, %r2220, %r2219;
	@%p278 bra 	$L__BB5_354;
$L__BB5_353:
	add.s32 	%r782, %r2220, %r2219;
	shr.s32 	%r783, %r782, 1;
	shl.b32 	%r784, %r783, 2;
	add.s32 	%r786, %r775, %r784;
	ld.shared.u32 	%r787, [%r786+2048];
	not.b32 	%r788, %r783;
	add.s32 	%r789, %r449, %r788;
	shl.b32 	%r790, %r789, 2;
	add.s32 	%r791, %r450, %r790;
	ld.shared.u32 	%r792, [%r791];
	setp.lt.s32 	%p279, %r792, %r787;
	add.s32 	%r793, %r783, 1;
	selp.b32 	%r2220, %r2220, %r793, %p279;
	selp.b32 	%r2219, %r783, %r2219, %p279;
	setp.lt.s32 	%p280, %r2220, %r2219;
	@%p280 bra 	$L__BB5_353;
$L__BB5_354:
	sub.s32 	%r458, %r449, %r2220;
	setp.ge.s32 	%p281, %r458, %r370;
	mov.b32 	%r2247, 0;
	@%p281 bra 	$L__BB5_379;
	shl.b32 	%r797, %r458, 2;
	add.s32 	%r459, %r450, %r797;
	ld.shared.u32 	%r460, [%r459];
	setp.lt.s32 	%p282, %r2220, 1;
	mov.b32 	%r2224, 0;
	mov.u32 	%r2223, %r2220;
	@%p282 bra 	$L__BB5_357;
	mul.lo.s32 	%r798, %r2220, 511;
	shr.s32 	%r799, %r798, 9;
	shl.b32 	%r800, %r799, 2;
	add.s32 	%r802, %r775, %r800;
	ld.shared.u32 	%r803, [%r802+2048];
	setp.lt.s32 	%p283, %r803, %r460;
	add.s32 	%r804, %r799, 1;
	selp.b32 	%r2223, %r2220, %r799, %p283;
	selp.b32 	%r2224, %r804, 0, %p283;
$L__BB5_357:
	setp.ge.s32 	%p284, %r2224, %r2223;
	@%p284 bra 	$L__BB5_359;
	mad.lo.s32 	%r805, %r2223, 127, %r2224;
	shr.s32 	%r806, %r805, 7;
	shl.b32 	%r807, %r806, 2;
	add.s32 	%r809, %r775, %r807;
	ld.shared.u32 	%r810, [%r809+2048];
	setp.lt.s32 	%p285, %r810, %r460;
	add.s32 	%r811, %r806, 1;
	selp.b32 	%r2223, %r2223, %r806, %p285;
	selp.b32 	%r2224, %r811, %r2224, %p285;
$L__BB5_359:
	setp.ge.s32 	%p286, %r2224, %r2223;
	@%p286 bra 	$L__BB5_361;
	mad.lo.s32 	%r812, %r2223, 31, %r2224;
	shr.s32 	%r813, %r812, 5;
	shl.b32 	%r814, %r813, 2;
	add.s32 	%r816, %r775, %r814;
	ld.shared.u32 	%r817, [%r816+2048];
	setp.lt.s32 	%p287, %r817, %r460;
	add.s32 	%r818, %r813, 1;
	selp.b32 	%r2223, %r2223, %r813, %p287;
	selp.b32 	%r2224, %r818, %r2224, %p287;
$L__BB5_361:
	setp.ge.s32 	%p288, %r2224, %r2223;
	@%p288 bra 	$L__BB5_363;
	mad.lo.s32 	%r819, %r2223, 15, %r2224;
	shr.s32 	%r820, %r819, 4;
	shl.b32 	%r821, %r820, 2;
	add.s32 	%r823, %r775, %r821;
	ld.shared.u32 	%r824, [%r823+2048];
	setp.lt.s32 	%p289, %r824, %r460;
	add.s32 	%r825, %r820, 1;
	selp.b32 	%r2223, %r2223, %r820, %p289;
	selp.b32 	%r2224, %r825, %r2224, %p289;
$L__BB5_363:
	setp.ge.s32 	%p290, %r2224, %r2223;
	@%p290 bra 	$L__BB5_365;
$L__BB5_364:
	add.s32 	%r827, %r2224, %r2223;
	shr.s32 	%r828, %r827, 1;
	shl.b32 	%r829, %r828, 2;
	add.s32 	%r831, %r775, %r829;
	ld.shared.u32 	%r832, [%r831+2048];
	setp.lt.s32 	%p291, %r832, %r460;
	add.s32 	%r833, %r828, 1;
	selp.b32 	%r2223, %r2223, %r828, %p291;
	selp.b32 	%r2224, %r833, %r2224, %p291;
	setp.lt.s32 	%p292, %r2224, %r2223;
	@%p292 bra 	$L__BB5_364;
$L__BB5_365:
	setp.lt.s32 	%p293, %r458, 1;
	mov.b32 	%r2235, 0;
	mov.u32 	%r2234, %r458;
	@%p293 bra 	$L__BB5_367;
	mul.lo.s32 	%r836, %r458, 511;
	shr.s32 	%r837, %r836, 9;
	shl.b32 	%r838, %r837, 2;
	add.s32 	%r839, %r450, %r838;
	ld.shared.u32 	%r840, [%r839];
	setp.lt.s32 	%p294, %r840, %r460;
	add.s32 	%r841, %r837, 1;
	selp.b32 	%r2234, %r458, %r837, %p294;
	selp.b32 	%r2235, %r841, 0, %p294;
$L__BB5_367:
	setp.ge.s32 	%p295, %r2235, %r2234;
	@%p295 bra 	$L__BB5_369;
	mad.lo.s32 	%r843, %r2234, 127, %r2235;
	shr.s32 	%r844, %r843, 7;
	shl.b32 	%r845, %r844, 2;
	add.s32 	%r846, %r450, %r845;
	ld.shared.u32 	%r847, [%r846];
	setp.lt.s32 	%p296, %r847, %r460;
	add.s32 	%r848, %r844, 1;
	selp.b32 	%r2234, %r2234, %r844, %p296;
	selp.b32 	%r2235, %r848, %r2235, %p296;
$L__BB5_369:
	setp.ge.s32 	%p297, %r2235, %r2234;
	@%p297 bra 	$L__BB5_371;
	mad.lo.s32 	%r849, %r2234, 31, %r2235;
	shr.s32 	%r850, %r849, 5;
	shl.b32 	%r851, %r850, 2;
	add.s32 	%r852, %r450, %r851;
	ld.shared.u32 	%r853, [%r852];
	setp.lt.s32 	%p298, %r853, %r460;
	add.s32 	%r854, %r850, 1;
	selp.b32 	%r2234, %r2234, %r850, %p298;
	selp.b32 	%r2235, %r854, %r2235, %p298;
$L__BB5_371:
	setp.ge.s32 	%p299, %r2235, %r2234;
	@%p299 bra 	$L__BB5_373;
	mad.lo.s32 	%r855, %r2234, 15, %r2235;
	shr.s32 	%r856, %r855, 4;
	shl.b32 	%r857, %r856, 2;
	add.s32 	%r858, %r450, %r857;
	ld.shared.u32 	%r859, [%r858];
	setp.lt.s32 	%p300, %r859, %r460;
	add.s32 	%r860, %r856, 1;
	selp.b32 	%r2234, %r2234, %r856, %p300;
	selp.b32 	%r2235, %r860, %r2235, %p300;
$L__BB5_373:
	setp.ge.s32 	%p301, %r2235, %r2234;
	@%p301 bra 	$L__BB5_375;
$L__BB5_374:
	add.s32 	%r862, %r2235, %r2234;
	shr.s32 	%r863, %r862, 1;
	shl.b32 	%r864, %r863, 2;
	add.s32 	%r865, %r450, %r864;
	ld.shared.u32 	%r866, [%r865];
	setp.lt.s32 	%p302, %r866, %r460;
	add.s32 	%r867, %r863, 1;
	selp.b32 	%r2234, %r2234, %r863, %p302;
	selp.b32 	%r2235, %r867, %r2235, %p302;
	setp.lt.s32 	%p303, %r2235, %r2234;
	@%p303 bra 	$L__BB5_374;
$L__BB5_375:
	sub.s32 	%r870, %r2220, %r2224;
	sub.s32 	%r505, %r458, %r2235;
	add.s32 	%r506, %r505, %r870;
	shr.s32 	%r871, %r506, 1;
	max.s32 	%r507, %r871, %r505;
	add.s32 	%r873, %r2235, %r507;
	add.s32 	%r874, %r873, 1;
	min.s32 	%r875, %r874, %r370;
	sub.s32 	%r2244, %r875, %r458;
	setp.lt.s32 	%p304, %r2244, 1;
	mov.b32 	%r2245, 0;
	@%p304 bra 	$L__BB5_378;
	mov.b32 	%r2245, 0;
$L__BB5_377:
	add.s32 	%r877, %r2245, %r2244;
	shr.s32 	%r878, %r877, 1;
	shl.b32 	%r879, %r878, 2;
	add.s32 	%r880, %r459, %r879;
	ld.shared.u32 	%r881, [%r880];
	setp.lt.s32 	%p305, %r460, %r881;
	add.s32 	%r882, %r878, 1;
	selp.b32 	%r2244, %r878, %r2244, %p305;
	selp.b32 	%r2245, %r2245, %r882, %p305;
	setp.lt.s32 	%p306, %r2245, %r2244;
	@%p306 bra 	$L__BB5_377;
$L__BB5_378:
	add.s32 	%r883, %r505, %r2245;
	min.s32 	%r884, %r883, %r507;
	sub.s32 	%r885, %r506, %r884;
	add.s32 	%r886, %r884, 1;
	setp.eq.s32 	%p307, %r885, %r886;
	setp.lt.s32 	%p308, %r507, %r883;
	and.pred  	%p309, %p307, %p308;
	add.s32 	%r2220, %r885, %r2224;
	selp.u32 	%r2247, 1, 0, %p309;
$L__BB5_379:
	sub.s32 	%r887, %r449, %r2220;
	add.s32 	%r888, %r887, %r2247;
	setp.eq.s32 	%p310, %r371, 0;
	shl.b32 	%r889, %r369, 16;
	or.b32  	%r890, %r889, %r370;
	shl.b32 	%r891, %r2220, 16;
	or.b32  	%r892, %r888, %r891;
	selp.b32 	%r893, %r890, %r892, %p310;
	add.s32 	%r894, %r371, -1;
	selp.b32 	%r895, 511, %r894, %p310;
	shl.b32 	%r896, %r895, 2;
	add.s32 	%r898, %r775, %r896;
	st.shared.u32 	[%r898], %r893;
	bar.sync 	0;
	ld.shared.u32 	%r899, [%r448+-2048];
	shr.s32 	%r518, %r899, 16;
	and.b32  	%r900, %r899, 65535;
	add.s32 	%r2255, %r888, %r369;
	add.s32 	%r520, %r900, %r369;
	add.s32 	%r521, %r520, %r518;
	shl.b32 	%r901, %r2255, 2;
	add.s32 	%r522, %r776, %r901;
	ld.shared.u32 	%r523, [%r522];
	shl.b32 	%r903, %r2220, 2;
	add.s32 	%r524, %r776, %r903;
	ld.shared.u32 	%r525, [%r524];
	setp.ge.s32 	%p794, %r2220, %r518;
	setp.lt.s32 	%p311, %r2220, %r518;
	setp.ge.s32 	%p312, %r2255, %r520;
	and.pred  	%p795, %p312, %p311;
	or.pred  	%p313, %p794, %p312;
	@%p313 bra 	$L__BB5_381;
	setp.lt.s32 	%p795, %r525, %r523;
	setp.lt.s32 	%p794, %r523, %r525;
$L__BB5_381:
	add.s32 	%r904, %r2255, %r2220;
	setp.lt.s32 	%p314, %r904, %r521;
	xor.pred  	%p315, %p794, %p795;
	and.pred  	%p126, %p314, %p315;
	mov.u32 	%r2248, %r525;
	@%p794 bra 	$L__BB5_383;
	add.s32 	%r2220, %r2220, 1;
	ld.shared.u32 	%r2248, [%r524+4];
$L__BB5_383:
	mov.u32 	%r2250, %r523;
	@%p795 bra 	$L__BB5_385;
	add.s32 	%r2255, %r2255, 1;
	ld.shared.u32 	%r2250, [%r522+4];
$L__BB5_385:
	setp.ge.s32 	%p796, %r2220, %r518;
	setp.lt.s32 	%p316, %r2220, %r518;
	setp.ge.s32 	%p317, %r2255, %r520;
	and.pred  	%p797, %p317, %p316;
	or.pred  	%p318, %p796, %p317;
	@%p318 bra 	$L__BB5_387;
	setp.lt.s32 	%p797, %r2248, %r2250;
	setp.lt.s32 	%p796, %r2250, %r2248;
$L__BB5_387:
	add.s32 	%r905, %r2255, %r2220;
	setp.lt.s32 	%p319, %r905, %r521;
	xor.pred  	%p320, %p796, %p797;
	and.pred  	%p133, %p319, %p320;
	mov.u32 	%r2252, %r2248;
	@%p796 bra 	$L__BB5_389;
	add.s32 	%r534, %r2220, 1;
	shl.b32 	%r906, %r2220, 2;
	add.s32 	%r908, %r775, %r906;
	ld.shared.u32 	%r2252, [%r908+2052];
	mov.u32 	%r2220, %r534;
$L__BB5_389:
	mov.u32 	%r2254, %r2250;
	@%p797 bra 	$L__BB5_391;
	add.s32 	%r538, %r2255, 1;
	shl.b32 	%r909, %r2255, 2;
	add.s32 	%r911, %r775, %r909;
	ld.shared.u32 	%r2254, [%r911+2052];
	mov.u32 	%r2255, %r538;
$L__BB5_391:
	setp.ge.s32 	%p798, %r2220, %r518;
	setp.lt.s32 	%p321, %r2220, %r518;
	setp.ge.s32 	%p322, %r2255, %r520;
	and.pred  	%p799, %p322, %p321;
	or.pred  	%p323, %p798, %p322;
	@%p323 bra 	$L__BB5_393;
	setp.lt.s32 	%p799, %r2252, %r2254;
	setp.lt.s32 	%p798, %r2254, %r2252;
$L__BB5_393:
	add.s32 	%r912, %r2255, %r2220;
	setp.lt.s32 	%p324, %r912, %r521;
	xor.pred  	%p325, %p798, %p799;
	and.pred  	%p140, %p324, %p325;
	mov.u32 	%r2256, %r2252;
	@%p798 bra 	$L__BB5_395;
	add.s32 	%r542, %r2220, 1;
	shl.b32 	%r913, %r2220, 2;
	mov.u32 	%r914, _ZN6thrust24THRUST_300001_SM_1000_NS8cuda_cub4core6detail5shmemE;
	add.s32 	%r915, %r914, %r913;
	ld.shared.u32 	%r2256, [%r915+2052];
	mov.u32 	%r2220, %r542;
$L__BB5_395:
	mov.u32 	%r2258, %r2254;
	@%p799 bra 	$L__BB5_397;
	add.s32 	%r546, %r2255, 1;
	shl.b32 	%r916, %r2255, 2;
	mov.u32 	%r917, _ZN6thrust24THRUST_300001_SM_1000_NS8cuda_cub4core6detail5shmemE;
	add.s32 	%r918, %r917, %r916;
	ld.shared.u32 	%r2258, [%r918+2052];
	mov.u32 	%r2255, %r546;
$L__BB5_397:
	setp.ge.s32 	%p800, %r2220, %r518;
	setp.lt.s32 	%p326, %r2220, %r518;
	setp.ge.s32 	%p327, %r2255, %r520;
	and.pred  	%p801, %p327, %p326;
	or.pred  	%p328, %p800, %p327;
	@%p328 bra 	$L__BB5_399;
	setp.lt.s32 	%p801, %r2256, %r2258;
	setp.lt.s32 	%p800, %r2258, %r2256;
$L__BB5_399:
	add.s32 	%r919, %r2255, %r2220;
	setp.lt.s32 	%p329, %r919, %r521;
	xor.pred  	%p330, %p800, %p801;
	and.pred  	%p147, %p329, %p330;
	mov.u32 	%r2260, %r2256;
	@%p800 bra 	$L__BB5_401;
	add.s32 	%r550, %r2220, 1;
	shl.b32 	%r920, %r2220, 2;
	mov.u32 	%r921, _ZN6thrust24THRUST_300001_SM_1000_NS8cuda_cub4core6detail5shmemE;
	add.s32 	%r922, %r921, %r920;
	ld.shared.u32 	%r2260, [%r922+2052];
	mov.u32 	%r2220, %r550;
$L__BB5_401:
	mov.u32 	%r2262, %r2258;
	@%p801 bra 	$L__BB5_403;
	add.s32 	%r554, %r2255, 1;
	shl.b32 	%r923, %r2255, 2;
	mov.u32 	%r924, _ZN6thrust24THRUST_300001_SM_1000_NS8cuda_cub4core6detail5shmemE;
	add.s32 	%r925, %r924, %r923;
	ld.shared.u32 	%r2262, [%r925+2052];
	mov.u32 	%r2255, %r554;
$L__BB5_403:
	setp.ge.s32 	%p802, %r2220, %r518;
	setp.lt.s32 	%p331, %r2220, %r518;
	setp.ge.s32 	%p332, %r2255, %r520;
	and.pred  	%p803, %p332, %p331;
	or.pred  	%p333, %p802, %p332;
	@%p333 bra 	$L__BB5_405;
	setp.lt.s32 	%p803, %r2260, %r2262;
	setp.lt.s32 	%p802, %r2262, %r2260;
$L__BB5_405:
	add.s32 	%r926, %r2255, %r2220;
	setp.lt.s32 	%p334, %r926, %r521;
	xor.pred  	%p335, %p802, %p803;
	and.pred  	%p154, %p334, %p335;
	mov.u32 	%r2268, %r2260;
	@%p802 bra 	$L__BB5_407;
	add.s32 	%r558, %r2220, 1;
	shl.b32 	%r927, %r2220, 2;
	mov.u32 	%r928, _ZN6thrust24THRUST_300001_SM_1000_NS8cuda_cub4core6detail5shmemE;
	add.s32 	%r929, %r928, %r927;
	ld.shared.u32 	%r2268, [%r929+2052];
	mov.u32 	%r2220, %r558;
$L__BB5_407:
	mov.u32 	%r2270, %r2262;
	@%p803 bra 	$L__BB5_409;
	add.s32 	%r562, %r2255, 1;
	shl.b32 	%r930, %r2255, 2;
	mov.u32 	%r931, _ZN6thrust24THRUST_300001_SM_1000_NS8cuda_cub4core6detail5shmemE;
	add.s32 	%r932, %r931, %r930;
	ld.shared.u32 	%r2270, [%r932+2052];
	mov.u32 	%r2255, %r562;
$L__BB5_409:
	setp.ge.s32 	%p804, %r2220, %r518;
	setp.lt.s32 	%p336, %r2220, %r518;
	setp.ge.s32 	%p337, %r2255, %r520;
	and.pred  	%p805, %p337, %p336;
	or.pred  	%p338, %p804, %p337;
	@%p338 bra 	$L__BB5_411;
	setp.lt.s32 	%p805, %r2268, %r2270;
	setp.lt.s32 	%p804, %r2270, %r2268;
$L__BB5_411:
	selp.b32 	%r566, %r2268, %r2270, %p805;
	add.s32 	%r933, %r2255, %r2220;
	setp.lt.s32 	%p339, %r933, %r521;
	xor.pred  	%p340, %p804, %p805;
	selp.b32 	%r934, 32, 0, %p340;
	selp.b32 	%r567, %r934, 0, %p339;
	@%p804 bra 	$L__BB5_413;
	add.s32 	%r568, %r2220, 1;
	shl.b32 	%r935, %r2220, 2;
	mov.u32 	%r936, _ZN6thrust24THRUST_300001_SM_1000_NS8cuda_cub4core6detail5shmemE;
	add.s32 	%r937, %r936, %r935;
	ld.shared.u32 	%r2268, [%r937+2052];
	mov.u32 	%r2220, %r568;
$L__BB5_413:
	@%p805 bra 	$L__BB5_415;
	add.s32 	%r572, %r2255, 1;
	shl.b32 	%r938, %r2255, 2;
	mov.u32 	%r939, _ZN6thrust24THRUST_300001_SM_1000_NS8cuda_cub4core6detail5shmemE;
	add.s32 	%r940, %r939, %r938;
	ld.shared.u32 	%r2270, [%r940+2052];
	mov.u32 	%r2255, %r572;
$L__BB5_415:
	setp.ge.s32 	%p806, %r2220, %r518;
	setp.lt.s32 	%p341, %r2220, %r518;
	setp.ge.s32 	%p342, %r2255, %r520;
	and.pred  	%p807, %p342, %p341;
	or.pred  	%p343, %p806, %p342;
	@%p343 bra 	$L__BB5_417;
	setp.lt.s32 	%p807, %r2268, %r2270;
	setp.lt.s32 	%p806, %r2270, %r2268;
$L__BB5_417:
	add.s32 	%r941, %r2255, %r2220;
	setp.lt.s32 	%p344, %r941, %r521;
	xor.pred  	%p345, %p806, %p807;
	selp.b32 	%r942, 64, 0, %p345;
	selp.b32 	%r943, %r942, 0, %p344;
	or.b32  	%r944, %r567, %r943;
	selp.b32 	%r945, 8, 0, %p147;
	selp.b32 	%r946, 4, 0, %p140;
	selp.u32 	%r947, 1, 0, %p126;
	selp.b32 	%r948, 2, 0, %p133;
	or.b32  	%r949, %r948, %r947;
	or.b32  	%r950, %r949, %r946;
	or.b32  	%r951, %r950, %r945;
	selp.b32 	%r952, 16, 0, %p154;
	or.b32  	%r953, %r951, %r952;
	or.b32  	%r576, %r944, %r953;
	mov.u32 	%r2276, %r2268;
	@%p806 bra 	$L__BB5_419;
	add.s32 	%r577, %r2220, 1;
	shl.b32 	%r954, %r2220, 2;
	mov.u32 	%r955, _ZN6thrust24THRUST_300001_SM_1000_NS8cuda_cub4core6detail5shmemE;
	add.s32 	%r956, %r955, %r954;
	ld.shared.u32 	%r2276, [%r956+2052];
	mov.u32 	%r2220, %r577;
$L__BB5_419:
	mov.u32 	%r2278, %r2270;
	@%p807 bra 	$L__BB5_421;
	add.s32 	%r581, %r2255, 1;
	shl.b32 	%r957, %r2255, 2;
	mov.u32 	%r958, _ZN6thrust24THRUST_300001_SM_1000_NS8cuda_cub4core6detail5shmemE;
	add.s32 	%r959, %r958, %r957;
	ld.shared.u32 	%r2278, [%r959+2052];
	mov.u32 	%r2255, %r581;
$L__BB5_421:
	setp.ge.s32 	%p808, %r2220, %r518;
	setp.lt.s32 	%p346, %r2220, %r518;
	setp.ge.s32 	%p347, %r2255, %r520;
	and.pred  	%p809, %p347, %p346;
	or.pred  	%p348, %p808, %p347;
	@%p348 bra 	$L__BB5_423;
	setp.lt.s32 	%p809, %r2276, %r2278;
	setp.lt.s32 	%p808, %r2278, %r2276;
$L__BB5_423:
	selp.b32 	%r585, %r2276, %r2278, %p809;
	add.s32 	%r960, %r2255, %r2220;
	setp.lt.s32 	%p349, %r960, %r521;
	xor.pred  	%p350, %p808, %p809;
	selp.b32 	%r961, 128, 0, %p350;
	selp.b32 	%r586, %r961, 0, %p349;
	@%p808 bra 	$L__BB5_425;
	add.s32 	%r587, %r2220, 1;
	shl.b32 	%r962, %r2220, 2;
	mov.u32 	%r963, _ZN6thrust24THRUST_300001_SM_1000_NS8cuda_cub4core6detail5shmemE;
	add.s32 	%r964, %r963, %r962;
	ld.shared.u32 	%r2276, [%r964+2052];
	mov.u32 	%r2220, %r587;
$L__BB5_425:
	@%p809 bra 	$L__BB5_427;
	add.s32 	%r591, %r2255, 1;
	shl.b32 	%r965, %r2255, 2;
	mov.u32 	%r966, _ZN6thrust24THRUST_300001_SM_1000_NS8cuda_cub4core6detail5shmemE;
	add.s32 	%r967, %r966, %r965;
	ld.shared.u32 	%r2278, [%r967+2052];
	mov.u32 	%r2255, %r591;
$L__BB5_427:
	setp.ge.s32 	%p810, %r2220, %r518;
	setp.lt.s32 	%p351, %r2220, %r518;
	setp.ge.s32 	%p352, %r2255, %r520;
	and.pred  	%p811, %p352, %p351;
	or.pred  	%p353, %p810, %p352;
	@%p353 bra 	$L__BB5_429;
	setp.lt.s32 	%p811, %r2276, %r2278;
	setp.lt.s32 	%p810, %r2278, %r2276;
$L__BB5_429:
	add.s32 	%r968, %r2255, %r2220;
	setp.lt.s32 	%p354, %r968, %r521;
	xor.pred  	%p355, %p810, %p811;
	selp.b32 	%r969, 256, 0, %p355;
	selp.b32 	%r970, %r969, 0, %p354;
	or.b32  	%r971, %r586, %r970;
	or.b32  	%r595, %r971, %r576;
	mov.u32 	%r2284, %r2276;
	@%p810 bra 	$L__BB5_431;
	add.s32 	%r596, %r2220, 1;
	shl.b32 	%r972, %r2220, 2;
	mov.u32 	%r973, _ZN6thrust24THRUST_300001_SM_1000_NS8cuda_cub4core6detail5shmemE;
	add.s32 	%r974, %r973, %r972;
	ld.shared.u32 	%r2284, [%r974+2052];
	mov.u32 	%r2220, %r596;
$L__BB5_431:
	mov.u32 	%r2286, %r2278;
	@%p811 bra 	$L__BB5_433;
	add.s32 	%r600, %r2255, 1;
	shl.b32 	%r975, %r2255, 2;
	mov.u32 	%r976, _ZN6thrust24THRUST_300001_SM_1000_NS8cuda_cub4core6detail5shmemE;
	add.s32 	%r977, %r976, %r975;
	ld.shared.u32 	%r2286, [%r977+2052];
	mov.u32 	%r2255, %r600;
$L__BB5_433:
	setp.ge.s32 	%p812, %r2220, %r518;
	setp.lt.s32 	%p356, %r2220, %r518;
	setp.ge.s32 	%p357, %r2255, %r520;
	and.pred  	%p813, %p357, %p356;
	or.pred  	%p358, %p812, %p357;
	@%p358 bra 	$L__BB5_435;
	setp.lt.s32 	%p813, %r2284, %r2286;
	setp.lt.s32 	%p812, %r2286, %r2284;
$L__BB5_435:
	selp.b32 	%r604, %r2284, %r2286, %p813;
	add.s32 	%r978, %r2255, %r2220;
	setp.lt.s32 	%p359, %r978, %r521;
	xor.pred  	%p360, %p812, %p813;
	selp.b32 	%r979, 512, 0, %p360;
	selp.b32 	%r605, %r979, 0, %p359;
	@%p812 bra 	$L__BB5_437;
	add.s32 	%r606, %r2220, 1;
	shl.b32 	%r980, %r2220, 2;
	mov.u32 	%r981, _ZN6thrust24THRUST_300001_SM_1000_NS8cuda_cub4core6detail5shmemE;
	add.s32 	%r982, %r981, %r980;
	ld.shared.u32 	%r2284, [%r982+2052];
	mov.u32 	%r2220, %r606;
$L__BB5_437:
	@%p813 bra 	$L__BB5_439;
	add.s32 	%r610, %r2255, 1;
	shl.b32 	%r983, %r2255, 2;
	mov.u32 	%r984, _ZN6thrust24THRUST_300001_SM_1000_NS8cuda_cub4core6detail5shmemE;
	add.s32 	%r985, %r984, %r983;
	ld.shared.u32 	%r2286, [%r985+2052];
	mov.u32 	%r2255, %r610;
$L__BB5_439:
	setp.ge.s32 	%p814, %r2220, %r518;
	setp.lt.s32 	%p361, %r2220, %r518;
	setp.ge.s32 	%p362, %r2255, %r520;
	and.pred  	%p815, %p362, %p361;
	or.pred  	%p363, %p814, %p362;
	@%p363 bra 	$L__BB5_441;
	setp.lt.s32 	%p815, %r2284, %r2286;
	setp.lt.s32 	%p814, %r2286, %r2284;
$L__BB5_441:
	add.s32 	%r986, %r2255, %r2220;
	setp.lt.s32 	%p364, %r986, %r521;
	xor.pred  	%p365, %p814, %p815;
	selp.b32 	%r987, 1024, 0, %p365;
	selp.b32 	%r988, %r987, 0, %p364;
	or.b32  	%r989, %r605, %r988;
	or.b32  	%r614, %r989, %r595;
	mov.u32 	%r2292, %r2284;
	@%p814 bra 	$L__BB5_443;
	add.s32 	%r615, %r2220, 1;
	shl.b32 	%r990, %r2220, 2;
	mov.u32 	%r991, _ZN6thrust24THRUST_300001_SM_1000_NS8cuda_cub4core6detail5shmemE;
	add.s32 	%r992, %r991, %r990;
	ld.shared.u32 	%r2292, [%r992+2052];
	mov.u32 	%r2220, %r615;
$L__BB5_443:
	mov.u32 	%r2294, %r2286;
	@%p815 bra 	$L__BB5_445;
	add.s32 	%r619, %r2255, 1;
	shl.b32 	%r993, %r2255, 2;
	mov.u32 	%r994, _ZN6thrust24THRUST_300001_SM_1000_NS8cuda_cub4core6detail5shmemE;
	add.s32 	%r995, %r994, %r993;
	ld.shared.u32 	%r2294, [%r995+2052];
	mov.u32 	%r2255, %r619;
$L__BB5_445:
	setp.ge.s32 	%p816, %r2220, %r518;
	setp.lt.s32 	%p366, %r2220, %r518;
	setp.ge.s32 	%p367, %r2255, %r520;
	and.pred  	%p817, %p367, %p366;
	or.pred  	%p368, %p816, %p367;
	@%p368 bra 	$L__BB5_447;
	setp.lt.s32 	%p817, %r2292, %r2294;
	setp.lt.s32 	%p816, %r2294, %r2292;
$L__BB5_447:
	selp.b32 	%r623, %r2292, %r2294, %p817;
	add.s32 	%r996, %r2255, %r2220;
	setp.lt.s32 	%p369, %r996, %r521;
	xor.pred  	%p370, %p816, %p817;
	selp.b32 	%r997, 2048, 0, %p370;
	selp.b32 	%r624, %r997, 0, %p369;
	@%p816 bra 	$L__BB5_449;
	add.s32 	%r625, %r2220, 1;
	shl.b32 	%r998, %r2220, 2;
	mov.u32 	%r999, _ZN6thrust24THRUST_300001_SM_1000_NS8cuda_cub4core6detail5shmemE;
	add.s32 	%r1000, %r999, %r998;
	ld.shared.u32 	%r2292, [%r1000+2052];
	mov.u32 	%r2220, %r625;
$L__BB5_449:
	@%p817 bra 	$L__BB5_451;
	add.s32 	%r629, %r2255, 1;
	shl.b32 	%r1001, %r2255, 2;
	mov.u32 	%r1002, _ZN6thrust24THRUST_300001_SM_1000_NS8cuda_cub4core6detail5shmemE;
	add.s32 	%r1003, %r1002, %r1001;
	ld.shared.u32 	%r2294, [%r1003+2052];
	mov.u32 	%r2255, %r629;
$L__BB5_451:
	setp.ge.s32 	%p818, %r2220, %r518;
	setp.lt.s32 	%p371, %r2220, %r518;
	setp.ge.s32 	%p372, %r2255, %r520;
	and.pred  	%p819, %p372, %p371;
	or.pred  	%p373, %p818, %p372;
	@%p373 bra 	$L__BB5_453;
	setp.lt.s32 	%p819, %r2292, %r2294;
	setp.lt.s32 	%p818, %r2294, %r2292;
$L__BB5_453:
	add.s32 	%r1004, %r2255, %r2220;
	setp.lt.s32 	%p374, %r1004, %r521;
	xor.pred  	%p375, %p818, %p819;
	selp.b32 	%r1005, 4096, 0, %p375;
	selp.b32 	%r1006, %r1005, 0, %p374;
	or.b32  	%r1007, %r624, %r1006;
	or.b32  	%r633, %r1007, %r614;
	mov.u32 	%r2300, %r2292;
	@%p818 bra 	$L__BB5_455;
	add.s32 	%r634, %r2220, 1;
	shl.b32 	%r1008, %r2220, 2;
	mov.u32 	%r1009, _ZN6thrust24THRUST_300001_SM_1000_NS8cuda_cub4core6detail5shmemE;
	add.s32 	%r1010, %r1009, %r1008;
	ld.shared.u32 	%r2300, [%r1010+2052];
	mov.u32 	%r2220, %r634;
$L__BB5_455:
	mov.u32 	%r2302, %r2294;
	@%p819 bra 	$L__BB5_457;
	add.s32 	%r638, %r2255, 1;
	shl.b32 	%r1011, %r2255, 2;
	mov.u32 	%r1012, _ZN6thrust24THRUST_300001_SM_1000_NS8cuda_cub4core6detail5shmemE;
	add.s32 	%r1013, %r1012, %r1011;
	ld.shared.u32 	%r2302, [%r1013+2052];
	mov.u32 	%r2255, %r638;
$L__BB5_457:
	setp.ge.s32 	%p820, %r2220, %r518;
	setp.lt.s32 	%p376, %r2220, %r518;
	setp.ge.s32 	%p377, %r2255, %r520;
	and.pred  	%p821, %p377, %p376;
	or.pred  	%p378, %p820, %p377;
	@%p378 bra 	$L__BB5_459;
	setp.lt.s32 	%p821, %r2300, %r2302;
	setp.lt.s32 	%p820, %r2302, %r2300;
$L__BB5_459:
	selp.b32 	%r642, %r2300, %r2302, %p821;
	add.s32 	%r1014, %r2255, %r2220;
	setp.lt.s32 	%p379, %r1014, %r521;
	xor.pred  	%p380, %p820, %p821;
	selp.b32 	%r1015, 8192, 0, %p380;
	selp.b32 	%r643, %r1015, 0, %p379;
	@%p820 bra 	$L__BB5_461;
	add.s32 	%r644, %r2220, 1;
	shl.b32 	%r1016, %r2220, 2;
	mov.u32 	%r1017, _ZN6thrust24THRUST_300001_SM_1000_NS8cuda_cub4core6detail5shmemE;
	add.s32 	%r1018, %r1017, %r1016;
	ld.shared.u32 	%r2300, [%r1018+2052];
	mov.u32 	%r2220, %r644;
$L__BB5_461:
	@%p821 bra 	$L__BB5_463;
	add.s32 	%r648, %r2255, 1;
	shl.b32 	%r1019, %r2255, 2;
	mov.u32 	%r1020, _ZN6thrust24THRUST_300001_SM_1000_NS8cuda_cub4core6detail5shmemE;
	add.s32 	%r1021, %r1020, %r1019;
	ld.shared.u32 	%r2302, [%r1021+2052];
	mov.u32 	%r2255, %r648;
$L__BB5_463:
	setp.ge.s32 	%p822, %r2220, %r518;
	setp.lt.s32 	%p381, %r2220, %r518;
	setp.ge.s32 	%p382, %r2255, %r520;
	and.pred  	%p823, %p382, %p381;
	or.pred  	%p383, %p822, %p382;
	@%p383 bra 	$L__BB5_465;
	setp.lt.s32 	%p823, %r2300, %r2302;
	setp.lt.s32 	%p822, %r2302, %r2300;
$L__BB5_465:
	add.s32 	%r1022, %r2255, %r2220;
	setp.lt.s32 	%p384, %r1022, %r521;
	xor.pred  	%p385, %p822, %p823;
	selp.b32 	%r1023, 16384, 0, %p385;
	selp.b32 	%r1024, %r1023, 0, %p384;
	or.b32  	%r1025, %r643, %r1024;
	or.b32  	%r652, %r1025, %r633;
	mov.u32 	%r2308, %r2300;
	@%p822 bra 	$L__BB5_467;
	add.s32 	%r653, %r2220, 1;
	shl.b32 	%r1026, %r2220, 2;
	mov.u32 	%r1027, _ZN6thrust24THRUST_300001_SM_1000_NS8cuda_cub4core6detail5shmemE;
	add.s32 	%r1028, %r1027, %r1026;
	ld.shared.u32 	%r2308, [%r1028+2052];
	mov.u32 	%r2220, %r653;
$L__BB5_467:
	mov.u32 	%r2310, %r2302;
	@%p823 bra 	$L__BB5_469;
	add.s32 	%r657, %r2255, 1;
	shl.b32 	%r1029, %r2255, 2;
	mov.u32 	%r1030, _ZN6thrust24THRUST_300001_SM_1000_NS8cuda_cub4core6detail5shmemE;
	add.s32 	%r1031, %r1030, %r1029;
	ld.shared.u32 	%r2310, [%r1031+2052];
	mov.u32 	%r2255, %r657;
$L__BB5_469:
	setp.ge.s32 	%p824, %r2220, %r518;
	setp.lt.s32 	%p386, %r2220, %r518;
	setp.ge.s32 	%p387, %r2255, %r520;
	and.pred  	%p825, %p387, %p386;
	or.pred  	%p388, %p824, %p387;
	@%p388 bra 	$L__BB5_471;
	setp.lt.s32 	%p825, %r2308, %r2310;
	setp.lt.s32 	%p824, %r2310, %r2308;
$L__BB5_471:
	selp.b32 	%r661, %r2308, %r2310, %p825;
	add.s32 	%r1032, %r2255, %r2220;
	setp.lt.s32 	%p389, %r1032, %r521;
	xor.pred  	%p390, %p824, %p825;
	selp.b32 	%r1033, 32768, 0, %p390;
	selp.b32 	%r662, %r1033, 0, %p389;
	@%p824 bra 	$L__BB5_473;
	add.s32 	%r663, %r2220, 1;
	shl.b32 	%r1034, %r2220, 2;
	mov.u32 	%r1035, _ZN6thrust24THRUST_300001_SM_1000_NS8cuda_cub4core6detail5shmemE;
	add.s32 	%r1036, %r1035, %r1034;
	ld.shared.u32 	%r2308, [%r1036+2052];
	mov.u32 	%r2220, %r663;
$L__BB5_473:
	@%p825 bra 	$L__BB5_475;
	add.s32 	%r667, %r2255, 1;
	shl.b32 	%r1037, %r2255, 2;
	mov.u32 	%r1038, _ZN6thrust24THRUST_300001_SM_1000_NS8cuda_cub4core6detail5shmemE;
	add.s32 	%r1039, %r1038, %r1037;
	ld.shared.u32 	%r2310, [%r1039+2052];
	mov.u32 	%r2255, %r667;
$L__BB5_475:
	setp.ge.s32 	%p826, %r2220, %r518;
	setp.lt.s32 	%p391, %r2220, %r518;
	setp.ge.s32 	%p392, %r2255, %r520;
	and.pred  	%p827, %p392, %p391;
	or.pred  	%p393, %p826, %p392;
	@%p393 bra 	$L__BB5_477;
	setp.lt.s32 	%p827, %r2308, %r2310;
	setp.lt.s32 	%p826, %r2310, %r2308;
$L__BB5_477:
	add.s32 	%r1040, %r2255, %r2220;
	setp.lt.s32 	%p394, %r1040, %r521;
	xor.pred  	%p395, %p826, %p827;
	selp.b32 	%r1041, 65536, 0, %p395;
	selp.b32 	%r1042, %r1041, 0, %p394;
	or.b32  	%r1043, %r662, %r1042;
	or.b32  	%r671, %r1043, %r652;
	mov.u32 	%r2316, %r2308;
	@%p826 bra 	$L__BB5_479;
	add.s32 	%r672, %r2220, 1;
	shl.b32 	%r1044, %r2220, 2;
	mov.u32 	%r1045, _ZN6thrust24THRUST_300001_SM_1000_NS8cuda_cub4core6detail5shmemE;
	add.s32 	%r1046, %r1045, %r1044;
	ld.shared.u32 	%r2316, [%r1046+2052];
	mov.u32 	%r2220, %r672;
$L__BB5_479:
	mov.u32 	%r2318, %r2310;
	@%p827 bra 	$L__BB5_481;
	add.s32 	%r676, %r2255, 1;
	shl.b32 	%r1047, %r2255, 2;
	mov.u32 	%r1048, _ZN6thrust24THRUST_300001_SM_1000_NS8cuda_cub4core6detail5shmemE;
	add.s32 	%r1049, %r1048, %r1047;
	ld.shared.u32 	%r2318, [%r1049+2052];
	mov.u32 	%r2255, %r676;
$L__BB5_481:
	setp.ge.s32 	%p828, %r2220, %r518;
	setp.lt.s32 	%p396, %r2220, %r518;
	setp.ge.s32 	%p397, %r2255, %r520;
	and.pred  	%p829, %p397, %p396;
	or.pred  	%p398, %p828, %p397;
	@%p398 bra 	$L__BB5_483;
	setp.lt.s32 	%p829, %r2316, %r2318;
	setp.lt.s32 	%p828, %r2318, %r2316;
$L__BB5_483:
	selp.b32 	%r680, %r2316, %r2318, %p829;
	add.s32 	%r1050, %r2255, %r2220;
	setp.lt.s32 	%p399, %r1050, %r521;
	xor.pred  	%p400, %p828, %p829;
	selp.b32 	%r1051, 131072, 0, %p400;
	selp.b32 	%r681, %r1051, 0, %p399;
	@%p828 bra 	$L__BB5_485;
	add.s32 	%r682, %r2220, 1;
	shl.b32 	%r1052, %r2220, 2;
	mov.u32 	%r1053, _ZN6thrust24THRUST_300001_SM_1000_NS8cuda_cub4core6detail5shmemE;
	add.s32 	%r1054, %r1053, %r1052;
	ld.shared.u32 	%r2316, [%r1054+2052];
	mov.u32 	%r2220, %r682;
$L__BB5_485:
	@%p829 bra 	$L__BB5_487;
	add.s32 	%r686, %r2255, 1;
	shl.b32 	%r1055, %r2255, 2;
	mov.u32 	%r1056, _ZN6thrust24THRUST_300001_SM_1000_NS8cuda_cub4core6detail5shmemE;
	add.s32 	%r1057, %r1056, %r1055;
	ld.shared.u32 	%r2318, [%r1057+2052];
	mov.u32 	%r2255, %r686;
$L__BB5_487:
	setp.ge.s32 	%p830, %r2220, %r518;
	setp.lt.s32 	%p401, %r2220, %r518;
	setp.ge.s32 	%p402, %r2255, %r520;
	and.pred  	%p831, %p402, %p401;
	or.pred  	%p403, %p830, %p402;
	@%p403 bra 	$L__BB5_489;
	setp.lt.s32 	%p831, %r2316, %r2318;
	setp.lt.s32 	%p830, %r2318, %r2316;
$L__BB5_489:
	selp.b32 	%r690, %r2316, %r2318, %p831;
	add.s32 	%r1058, %r2255, %r2220;
	setp.lt.s32 	%p404, %r1058, %r521;
	xor.pred  	%p405, %p830, %p831;
	selp.b32 	%r1059, 262144, 0, %p405;
	selp.b32 	%r1060, %r1059, 0, %p404;
	or.b32  	%r1061, %r681, %r1060;
	or.b32  	%r691, %r1061, %r671;
	bar.sync 	0;
	popc.b32 	%r1062, %r691;
	cvt.u64.u32 	%rd56, %r1062;
	setp.ne.s32 	%p406, %r1, 0;
	@%p406 bra 	$L__BB5_493;
	shr.u32 	%r692, %r371, 5;
	// begin inline asm
	mov.u32 %r1248, %laneid;
	// end inline asm
	mov.b64 	{%r1250, %r1255}, %rd56;
	mov.b32 	%r1256, 1;
	mov.b32 	%r1297, 0;
	mov.b32 	%r1298, -1;
	// begin inline asm
	shfl.sync.up.b32 %r1249, %r1250, %r1256, %r1297, %r1298;
	// end inline asm
	// begin inline asm
	shfl.sync.up.b32 %r1254, %r1255, %r1256, %r1297, %r1298;
	// end inline asm
	mov.b64 	%rd235, {%r1249, %r1254};
	setp.lt.s32 	%p460, %r1248, 1;
	selp.b64 	%rd236, 0, %rd235, %p460;
	add.s64 	%rd237, %rd236, %rd56;
	mov.b64 	{%r1260, %r1265}, %rd237;
	mov.b32 	%r1266, 2;
	// begin inline asm
	shfl.sync.up.b32 %r1259, %r1260, %r1266, %r1297, %r1298;
	// end inline asm
	// begin inline asm
	shfl.sync.up.b32 %r1264, %r1265, %r1266, %r1297, %r1298;
	// end inline asm
	mov.b64 	%rd238, {%r1259, %r1264};
	setp.lt.s32 	%p461, %r1248, 2;
	selp.b64 	%rd239, 0, %rd238, %p461;
	add.s64 	%rd240, %rd239, %rd237;
	mov.b64 	{%r1270, %r1275}, %rd240;
	mov.b32 	%r1276, 4;
	// begin inline asm
	shfl.sync.up.b32 %r1269, %r1270, %r1276, %r1297, %r1298;
	// end inline asm
	// begin inline asm
	shfl.sync.up.b32 %r1274, %r1275, %r1276, %r1297, %r1298;
	// end inline asm
	mov.b64 	%rd241, {%r1269, %r1274};
	setp.lt.s32 	%p462, %r1248, 4;
	selp.b64 	%rd242, 0, %rd241, %p462;
	add.s64 	%rd243, %rd242, %rd240;
	mov.b64 	{%r1280, %r1285}, %rd243;
	mov.b32 	%r1286, 8;
	// begin inline asm
	shfl.sync.up.b32 %r1279, %r1280, %r1286, %r1297, %r1298;
	// end inline asm
	// begin inline asm
	shfl.sync.up.b32 %r1284, %r1285, %r1286, %r1297, %r1298;
	// end inline asm
	mov.b64 	%rd244, {%r1279, %r1284};
	setp.lt.s32 	%p463, %r1248, 8;
	selp.b64 	%rd245, 0, %rd244, %p463;
	add.s64 	%rd246, %rd245, %rd243;
	mov.b64 	{%r1290, %r1295}, %rd246;
	mov.b32 	%r1296, 16;
	// begin inline asm
	shfl.sync.up.b32 %r1289, %r1290, %r1296, %r1297, %r1298;
	// end inline asm
	// begin inline asm
	shfl.sync.up.b32 %r1294, %r1295, %r1296, %r1297, %r1298;
	// end inline asm
	mov.b64 	%rd247, {%r1289, %r1294};
	setp.lt.s32 	%p464, %r1248, 16;
	selp.b64 	%rd248, 0, %rd247, %p464;
	add.s64 	%rd57, %rd248, %rd246;
	setp.ne.s32 	%p465, %r1248, 31;
	@%p465 bra 	$L__BB5_492;
	shl.b32 	%r1299, %r692, 3;
	mov.u32 	%r1300, _ZN6thrust24THRUST_300001_SM_1000_NS8cuda_cub4core6detail5shmemE;
	add.s32 	%r1301, %r1300, %r1299;
	st.shared.u64 	[%r1301], %rd57;
$L__BB5_492:
	bar.sync 	0;
	ld.shared.v2.u64 	{%rd250, %rd251}, [_ZN6thrust24THRUST_300001_SM_1000_NS8cuda_cub4core6detail5shmemE];
	add.s64 	%rd252, %rd251, %rd250;
	setp.eq.s32 	%p466, %r692, 2;
	selp.b64 	%rd253, %rd252, %rd250, %p466;
	ld.shared.v2.u64 	{%rd254, %rd255}, [_ZN6thrust24THRUST_300001_SM_1000_NS8cuda_cub4core6detail5shmemE+16];
	add.s64 	%rd256, %rd252, %rd254;
	setp.eq.s32 	%p467, %r692, 3;
	selp.b64 	%rd257, %rd256, %rd253, %p467;
	add.s64 	%rd258, %rd256, %rd255;
	setp.eq.s32 	%p468, %r692, 4;
	selp.b64 	%rd259, %rd258, %rd257, %p468;
	ld.shared.v2.u64 	{%rd260, %rd261}, [_ZN6thrust24THRUST_300001_SM_1000_NS8cuda_cub4core6detail5shmemE+32];
	add.s64 	%rd262, %rd258, %rd260;
	setp.eq.s32 	%p469, %r692, 5;
	selp.b64 	%rd263, %rd262, %rd259, %p469;
	add.s64 	%rd264, %rd262, %rd261;
	setp.eq.s32 	%p470, %r692, 6;
	selp.b64 	%rd265, %rd264, %rd263, %p470;
	ld.shared.v2.u64 	{%rd266, %rd267}, [_ZN6thrust24THRUST_300001_SM_1000_NS8cuda_cub4core6detail5shmemE+48];
	add.s64 	%rd268, %rd264, %rd266;
	setp.eq.s32 	%p471, %r692, 7;
	selp.b64 	%rd269, %rd268, %rd265, %p471;
	add.s64 	%rd270, %rd268, %rd267;
	setp.eq.s32 	%p472, %r692, 8;
	selp.b64 	%rd271, %rd270, %rd269, %p472;
	ld.shared.v2.u64 	{%rd272, %rd273}, [_ZN6thrust24THRUST_300001_SM_1000_NS8cuda_cub4core6detail5shmemE+64];
	add.s64 	%rd274, %rd270, %rd272;
	setp.eq.s32 	%p473, %r692, 9;
	selp.b64 	%rd275, %rd274, %rd271, %p473;
	add.s64 	%rd276, %rd274, %rd273;
	setp.eq.s32 	%p474, %r692, 10;
	selp.b64 	%rd277, %rd276, %rd275, %p474;
	ld.shared.v2.u64 	{%rd278, %rd279}, [_ZN6thrust24THRUST_300001_SM_1000_NS8cuda_cub4core6detail5shmemE+80];
	add.s64 	%rd280, %rd276, %rd278;
	setp.eq.s32 	%p475, %r692, 11;
	selp.b64 	%rd281, %rd280, %rd277, %p475;
	add.s64 	%rd282, %rd280, %rd279;
	setp.eq.s32 	%p476, %r692, 12;
	selp.b64 	%rd283, %rd282, %rd281, %p476;
	ld.shared.v2.u64 	{%rd284, %rd285}, [_ZN6thrust24THRUST_300001_SM_1000_NS8cuda_cub4core6detail5shmemE+96];
	add.s64 	%rd286, %rd282, %rd284;
	setp.eq.s32 	%p477, %r692, 13;
	selp.b64 	%rd287, %rd286, %rd283, %p477;
	add.s64 	%rd288, %rd286, %rd285;
	setp.eq.s32 	%p478, %r692, 14;
	selp.b64 	%rd289, %rd288, %rd287, %p478;
	ld.shared.v2.u64 	{%rd290, %rd291}, [_ZN6thrust24THRUST_300001_SM_1000_NS8cuda_cub4core6detail5shmemE+112];
	add.s64 	%rd292, %rd288, %rd290;
	setp.eq.s32 	%p479, %r692, 15;
	selp.b64 	%rd293, %rd292, %rd289, %p479;
	add.s64 	%rd530, %rd292, %rd291;
	setp.lt.u32 	%p480, %r371, 32;
	selp.b64 	%rd294, 0, %rd293, %p480;
	setp.eq.s32 	%p481, %r1248, 0;
	sub.s64 	%rd295, %rd57, %rd56;
	selp.b64 	%rd296, 0, %rd295, %p481;
	add.s64 	%rd527, %rd294, %rd296;
	mov.b64 	%rd531, 0;
	bra.uni 	$L__BB5_523;
$L__BB5_493:
	shr.u32 	%r694, %r371, 5;
	// begin inline asm
	mov.u32 %r1063, %laneid;
	// end inline asm
	mov.b64 	{%r1065, %r1070}, %rd56;
	mov.b32 	%r1071, 1;
	mov.b32 	%r1112, 0;
	mov.b32 	%r1113, -1;
	// begin inline asm
	shfl.sync.up.b32 %r1064, %r1065, %r1071, %r1112, %r1113;
	// end inline asm
	// begin inline asm
	shfl.sync.up.b32 %r1069, %r1070, %r1071, %r1112, %r1113;
	// end inline asm
	mov.b64 	%rd121, {%r1064, %r1069};
	setp.lt.s32 	%p407, %r1063, 1;
	selp.b64 	%rd122, 0, %rd121, %p407;
	add.s64 	%rd123, %rd122, %rd56;
	mov.b64 	{%r1075, %r1080}, %rd123;
	mov.b32 	%r1081, 2;
	// begin inline asm
	shfl.sync.up.b32 %r1074, %r1075, %r1081, %r1112, %r1113;
	// end inline asm
	// begin inline asm
	shfl.sync.up.b32 %r1079, %r1080, %r1081, %r1112, %r1113;
	// end inline asm
	mov.b64 	%rd124, {%r1074, %r1079};
	setp.lt.s32 	%p408, %r1063, 2;
	selp.b64 	%rd125, 0, %rd124, %p408;
	add.s64 	%rd126, %rd125, %rd123;
	mov.b64 	{%r1085, %r1090}, %rd126;
	mov.b32 	%r1091, 4;
	// begin inline asm
	shfl.sync.up.b32 %r1084, %r1085, %r1091, %r1112, %r1113;
	// end inline asm
	// begin inline asm
	shfl.sync.up.b32 %r1089, %r1090, %r1091, %r1112, %r1113;
	// end inline asm
	mov.b64 	%rd127, {%r1084, %r1089};
	setp.lt.s32 	%p409, %r1063, 4;
	selp.b64 	%rd128, 0, %rd127, %p409;
	add.s64 	%rd129, %rd128, %rd126;
	mov.b64 	{%r1095, %r1100}, %rd129;
	mov.b32 	%r1101, 8;
	// begin inline asm
	shfl.sync.up.b32 %r1094, %r1095, %r1101, %r1112, %r1113;
	// end inline asm
	// begin inline asm
	shfl.sync.up.b32 %r1099, %r1100, %r1101, %r1112, %r1113;
	// end inline asm
	mov.b64 	%rd130, {%r1094, %r1099};
	setp.lt.s32 	%p410, %r1063, 8;
	selp.b64 	%rd131, 0, %rd130, %p410;
	add.s64 	%rd132, %rd131, %rd129;
	mov.b64 	{%r1105, %r1110}, %rd132;
	mov.b32 	%r1111, 16;
	// begin inline asm
	shfl.sync.up.b32 %r1104, %r1105, %r1111, %r1112, %r1113;
	// end inline asm
	// begin inline asm
	shfl.sync.up.b32 %r1109, %r1110, %r1111, %r1112, %r1113;
	// end inline asm
	mov.b64 	%rd133, {%r1104, %r1109};
	setp.lt.s32 	%p411, %r1063, 16;
	selp.b64 	%rd134, 0, %rd133, %p411;
	add.s64 	%rd60, %rd134, %rd132;
	setp.ne.s32 	%p412, %r1063, 31;
	@%p412 bra 	$L__BB5_495;
	shl.b32 	%r1114, %r694, 3;
	mov.u32 	%r1115, _ZN6thrust24THRUST_300001_SM_1000_NS8cuda_cub4core6detail5shmemE;
	add.s32 	%r1116, %r1115, %r1114;
	st.shared.u64 	[%r1116], %rd60;
$L__BB5_495:
	sub.s64 	%rd135, %rd60, %rd56;
	bar.sync 	0;
	ld.shared.v2.u64 	{%rd136, %rd137}, [_ZN6thrust24THRUST_300001_SM_1000_NS8cuda_cub4core6detail5shmemE];
	add.s64 	%rd138, %rd137, %rd136;
	setp.eq.s32 	%p413, %r694, 2;
	selp.b64 	%rd139, %rd138, %rd136, %p413;
	ld.shared.v2.u64 	{%rd140, %rd141}, [_ZN6thrust24THRUST_300001_SM_1000_NS8cuda_cub4core6detail5shmemE+16];
	add.s64 	%rd142, %rd138, %rd140;
	setp.eq.s32 	%p414, %r694, 3;
	selp.b64 	%rd143, %rd142, %rd139, %p414;
	add.s64 	%rd144, %rd142, %rd141;
	setp.eq.s32 	%p415, %r694, 4;
	selp.b64 	%rd145, %rd144, %rd143, %p415;
	ld.shared.v2.u64 	{%rd146, %rd147}, [_ZN6thrust24THRUST_300001_SM_1000_NS8cuda_cub4core6detail5shmemE+32];
	add.s64 	%rd148, %rd144, %rd146;
	setp.eq.s32 	%p416, %r694, 5;
	selp.b64 	%rd149, %rd148, %rd145, %p416;
	add.s64 	%rd150, %rd148, %rd147;
	setp.eq.s32 	%p417, %r694, 6;
	selp.b64 	%rd151, %rd150, %rd149, %p417;
	ld.shared.v2.u64 	{%rd152, %rd153}, [_ZN6thrust24THRUST_300001_SM_1000_NS8cuda_cub4core6detail5shmemE+48];
	add.s64 	%rd154, %rd150, %rd152;
	setp.eq.s32 	%p418, %r694, 7;
	selp.b64 	%rd155, %rd154, %rd151, %p418;
	add.s64 	%rd156, %rd154, %rd153;
	setp.eq.s32 	%p419, %r694, 8;
	selp.b64 	%rd157, %rd156, %rd155, %p419;
	ld.shared.v2.u64 	{%rd158, %rd159}, [_ZN6thrust24THRUST_300001_SM_1000_NS8cuda_cub4core6detail5shmemE+64];
	add.s64 	%rd160, %rd156, %rd158;
	setp.eq.s32 	%p420, %r694, 9;
	selp.b64 	%rd161, %rd160, %rd157, %p420;
	add.s64 	%rd162, %rd160, %rd159;
	setp.eq.s32 	%p421, %r694, 10;
	selp.b64 	%rd163, %rd162, %rd161, %p421;
	ld.shared.v2.u64 	{%rd164, %rd165}, [_ZN6thrust24THRUST_300001_SM_1000_NS8cuda_cub4core6detail5shmemE+80];
	add.s64 	%rd166, %rd162, %rd164;
	setp.eq.s32 	%p422, %r694, 11;
	selp.b64 	%rd167, %rd166, %rd163, %p422;
	add.s64 	%rd168, %rd166, %rd165;
	setp.eq.s32 	%p423, %r694, 12;
	selp.b64 	%rd169, %rd168, %rd167, %p423;
	ld.shared.v2.u64 	{%rd170, %rd171}, [_ZN6thrust24THRUST_300001_SM_1000_NS8cuda_cub4core6detail5shmemE+96];
	add.s64 	%rd172, %rd168, %rd170;
	setp.eq.s32 	%p424, %r694, 13;
	selp.b64 	%rd173, %rd172, %rd169, %p424;
	add.s64 	%rd174, %rd172, %rd171;
	setp.eq.s32 	%p425, %r694, 14;
	selp.b64 	%rd175, %rd174, %rd173, %p425;
	ld.shared.v2.u64 	{%rd176, %rd177}, [_ZN6thrust24THRUST_300001_SM_1000_NS8cuda_cub4core6detail5shmemE+112];
	add.s64 	%rd178, %rd174, %rd176;
	setp.eq.s32 	%p426, %r694, 15;
	selp.b64 	%rd179, %rd178, %rd175, %p426;
	add.s64 	%rd61, %rd178, %rd177;
	setp.gt.u32 	%p427, %r371, 31;
	setp.lt.u32 	%p428, %r371, 32;
	setp.eq.s32 	%p429, %r1063, 0;
	selp.b64 	%rd180, 0, %rd135, %p429;
	add.s64 	%rd527, %rd179, %rd180;
	selp.b64 	%rd63, %rd135, %rd527, %p428;
	@%p427 bra 	$L__BB5_520;
	setp.ne.s32 	%p430, %r371, 0;
	mul.wide.u32 	%rd181, %r1, 16;
	add.s64 	%rd64, %rd2, %rd181;
	@%p430 bra 	$L__BB5_498;
	st.shared.u64 	[_ZN6thrust24THRUST_300001_SM_1000_NS8cuda_cub4core6detail5shmemE+184], %rd61;
	add.s64 	%rd182, %rd64, 512;
	mov.b64 	%rd183, 100;
	// begin inline asm
	st.relaxed.gpu.v2.u64 [%rd182], {%rd183, %rd61};
	// end inline asm
$L__BB5_498:
	setp.gt.u32 	%p431, %r2, 499;
	@%p431 bra 	$L__BB5_500;
	membar.cta;
	bra.uni 	$L__BB5_501;
$L__BB5_500:
	mov.b32 	%r1117, 450;
	// begin inline asm
	nanosleep.u32 %r1117;
	// end inline asm
$L__BB5_501:
	mul.wide.u32 	%rd188, %r371, 16;
	xor.b64  	%rd189, %rd188, -16;
	add.s64 	%rd190, %rd64, %rd189;
	add.s64 	%rd187, %rd190, 512;
	// begin inline asm
	ld.relaxed.gpu.v2.u64 {%rd525, %rd522}, [%rd187];
	// end inline asm
$L__BB5_502:
	setp.eq.s64 	%p432, %rd525, 99;
	mov.b32 	%r1118, -1;
	vote.sync.any.pred 	%p433, %p432, %r1118;
	not.pred 	%p434, %p433;
	@%p434 bra 	$L__BB5_507;
	setp.gt.u32 	%p459, %r2, 499;
	@%p459 bra 	$L__BB5_505;
	membar.cta;
	bra.uni 	$L__BB5_506;
$L__BB5_505:
	mov.b32 	%r1247, 350;
	// begin inline asm
	nanosleep.u32 %r1247;
	// end inline asm
$L__BB5_506:
	// begin inline asm
	ld.relaxed.gpu.v2.u64 {%rd525, %rd522}, [%rd187];
	// end inline asm
	bra.uni 	$L__BB5_502;
$L__BB5_507:
	setp.eq.s64 	%p435, %rd525, 101;
	mov.b32 	%r1170, -1;
	vote.sync.ballot.b32 	%r1171, %p435, %r1170;
	// begin inline asm
	mov.u32 %r1120, %lanemask_ge;
	// end inline asm
	and.b32  	%r1172, %r1171, %r1120;
	or.b32  	%r1173, %r1172, -2147483648;
	add.s32 	%r1174, %r1173, -1;
	not.b32 	%r1175, %r1173;
	and.b32  	%r1176, %r1175, %r1174;
	popc.b32 	%r1124, %r1176;
	mov.b64 	{%r1122, %r1127}, %rd522;
	mov.b32 	%r1128, 1;
	// begin inline asm
	shfl.sync.down.b32 %r1121, %r1122, %r1128, %r1124, %r1170;
	// end inline asm
	// begin inline asm
	shfl.sync.down.b32 %r1126, %r1127, %r1128, %r1124, %r1170;
	// end inline asm
	mov.b64 	%rd191, {%r1121, %r1126};
	setp.lt.s32 	%p437, %r1063, %r1124;
	selp.b64 	%rd192, %rd191, 0, %p437;
	add.s64 	%rd193, %rd192, %rd522;
	mov.b64 	{%r1132, %r1137}, %rd193;
	mov.b32 	%r1138, 2;
	// begin inline asm
	shfl.sync.down.b32 %r1131, %r1132, %r1138, %r1124, %r1170;
	// end inline asm
	// begin inline asm
	shfl.sync.down.b32 %r1136, %r1137, %r1138, %r1124, %r1170;
	// end inline asm
	mov.b64 	%rd194, {%r1131, %r1136};
	add.s32 	%r1177, %r1063, 2;
	setp.gt.s32 	%p438, %r1177, %r1124;
	selp.b64 	%rd195, 0, %rd194, %p438;
	add.s64 	%rd196, %rd195, %rd193;
	mov.b64 	{%r1142, %r1147}, %rd196;
	mov.b32 	%r1148, 4;
	// begin inline asm
	shfl.sync.down.b32 %r1141, %r1142, %r1148, %r1124, %r1170;
	// end inline asm
	// begin inline asm
	shfl.sync.down.b32 %r1146, %r1147, %r1148, %r1124, %r1170;
	// end inline asm
	mov.b64 	%rd197, {%r1141, %r1146};
	add.s32 	%r1178, %r1063, 4;
	setp.gt.s32 	%p439, %r1178, %r1124;
	selp.b64 	%rd198, 0, %rd197, %p439;
	add.s64 	%rd199, %rd198, %rd196;
	mov.b64 	{%r1152, %r1157}, %rd199;
	mov.b32 	%r1158, 8;
	// begin inline asm
	shfl.sync.down.b32 %r1151, %r1152, %r1158, %r1124, %r1170;
	// end inline asm
	// begin inline asm
	shfl.sync.down.b32 %r1156, %r1157, %r1158, %r1124, %r1170;
	// end inline asm
	mov.b64 	%rd200, {%r1151, %r1156};
	add.s32 	%r1179, %r1063, 8;
	setp.gt.s32 	%p440, %r1179, %r1124;
	selp.b64 	%rd201, 0, %rd200, %p440;
	add.s64 	%rd202, %rd201, %rd199;
	mov.b64 	{%r1162, %r1167}, %rd202;
	mov.b32 	%r1168, 16;
	// begin inline asm
	shfl.sync.down.b32 %r1161, %r1162, %r1168, %r1124, %r1170;
	// end inline asm
	// begin inline asm
	shfl.sync.down.b32 %r1166, %r1167, %r1168, %r1124, %r1170;
	// end inline asm
	mov.b64 	%rd203, {%r1161, %r1166};
	add.s32 	%r1180, %r1063, 16;
	setp.gt.s32 	%p441, %r1180, %r1124;
	selp.b64 	%rd204, 0, %rd203, %p441;
	add.s64 	%rd523, %rd204, %rd202;
	not.b32 	%r1181, %r371;
	add.s32 	%r2320, %r1, %r1181;
	add.s64 	%rd75, %rd2, 512;
$L__BB5_508:
	setp.ne.s64 	%p442, %rd525, 101;
	mov.b32 	%r1182, -1;
	vote.sync.all.pred 	%p443, %p442, %r1182;
	not.pred 	%p444, %p443;
	@%p444 bra 	$L__BB5_516;
	mul.wide.s32 	%rd212, %r2320, 16;
	add.s64 	%rd213, %rd75, %rd212;
	add.s64 	%rd211, %rd213, -512;
	// begin inline asm
	ld.relaxed.gpu.v2.u64 {%rd525, %rd526}, [%rd211];
	// end inline asm
$L__BB5_510:
	setp.eq.s64 	%p448, %rd525, 99;
	mov.b32 	%r1184, -1;
	vote.sync.any.pred 	%p449, %p448, %r1184;
	not.pred 	%p450, %p449;
	@%p450 bra 	$L__BB5_515;
	setp.gt.u32 	%p458, %r2, 499;
	@%p458 bra 	$L__BB5_513;
	membar.cta;
	bra.uni 	$L__BB5_514;
$L__BB5_513:
	mov.b32 	%r1246, 350;
	// begin inline asm
	nanosleep.u32 %r1246;
	// end inline asm
$L__BB5_514:
	// begin inline asm
	ld.relaxed.gpu.v2.u64 {%rd525, %rd526}, [%rd211];
	// end inline asm
	bra.uni 	$L__BB5_510;
$L__BB5_515:
	setp.eq.s64 	%p451, %rd525, 101;
	mov.b32 	%r1235, -1;
	vote.sync.ballot.b32 	%r1236, %p451, %r1235;
	and.b32  	%r1237, %r1236, %r1120;
	or.b32  	%r1238, %r1237, -2147483648;
	add.s32 	%r1239, %r1238, -1;
	not.b32 	%r1240, %r1238;
	and.b32  	%r1241, %r1240, %r1239;
	popc.b32 	%r1189, %r1241;
	mov.b64 	{%r1187, %r1192}, %rd526;
	mov.b32 	%r1193, 1;
	// begin inline asm
	shfl.sync.down.b32 %r1186, %r1187, %r1193, %r1189, %r1235;
	// end inline asm
	// begin inline asm
	shfl.sync.down.b32 %r1191, %r1192, %r1193, %r1189, %r1235;
	// end inline asm
	mov.b64 	%rd214, {%r1186, %r1191};
	setp.lt.s32 	%p453, %r1063, %r1189;
	selp.b64 	%rd215, %rd214, 0, %p453;
	add.s64 	%rd216, %rd215, %rd526;
	mov.b64 	{%r1197, %r1202}, %rd216;
	mov.b32 	%r1203, 2;
	// begin inline asm
	shfl.sync.down.b32 %r1196, %r1197, %r1203, %r1189, %r1235;
	// end inline asm
	// begin inline asm
	shfl.sync.down.b32 %r1201, %r1202, %r1203, %r1189, %r1235;
	// end inline asm
	mov.b64 	%rd217, {%r1196, %r1201};
	add.s32 	%r1242, %r1063, 2;
	setp.gt.s32 	%p454, %r1242, %r1189;
	selp.b64 	%rd218, 0, %rd217, %p454;
	add.s64 	%rd219, %rd216, %rd218;
	mov.b64 	{%r1207, %r1212}, %rd219;
	mov.b32 	%r1213, 4;
	// begin inline asm
	shfl.sync.down.b32 %r1206, %r1207, %r1213, %r1189, %r1235;
	// end inline asm
	// begin inline asm
	shfl.sync.down.b32 %r1211, %r1212, %r1213, %r1189, %r1235;
	// end inline asm
	mov.b64 	%rd220, {%r1206, %r1211};
	add.s32 	%r1243, %r1063, 4;
	setp.gt.s32 	%p455, %r1243, %r1189;
	selp.b64 	%rd221, 0, %rd220, %p455;
	add.s64 	%rd222, %rd221, %rd219;
	mov.b64 	{%r1217, %r1222}, %rd222;
	mov.b32 	%r1223, 8;
	// begin inline asm
	shfl.sync.down.b32 %r1216, %r1217, %r1223, %r1189, %r1235;
	// end inline asm
	// begin inline asm
	shfl.sync.down.b32 %r1221, %r1222, %r1223, %r1189, %r1235;
	// end inline asm
	mov.b64 	%rd223, {%r1216, %r1221};
	add.s32 	%r1244, %r1063, 8;
	setp.gt.s32 	%p456, %r1244, %r1189;
	selp.b64 	%rd224, 0, %rd223, %p456;
	add.s64 	%rd225, %rd224, %rd222;
	mov.b64 	{%r1227, %r1232}, %rd225;
	mov.b32 	%r1233, 16;
	// begin inline asm
	shfl.sync.down.b32 %r1226, %r1227, %r1233, %r1189, %r1235;
	// end inline asm
	// begin inline asm
	shfl.sync.down.b32 %r1231, %r1232, %r1233, %r1189, %r1235;
	// end inline asm
	mov.b64 	%rd226, {%r1226, %r1231};
	add.s32 	%r1245, %r1063, 16;
	setp.gt.s32 	%p457, %r1245, %r1189;
	selp.b64 	%rd227, 0, %rd226, %p457;
	add.s64 	%rd228, %rd225, %rd523;
	add.s64 	%rd523, %rd228, %rd227;
	add.s32 	%r2320, %r2320, -32;
	bra.uni 	$L__BB5_508;
$L__BB5_516:
	setp.ne.s32 	%p445, %r371, 0;
	@%p445 bra 	$L__BB5_518;
	add.s64 	%rd207, %rd523, %rd61;
	add.s64 	%rd205, %rd64, 512;
	mov.b64 	%rd206, 101;
	// begin inline asm
	st.relaxed.gpu.v2.u64 [%rd205], {%rd206, %rd207};
	// end inline asm
	st.shared.u64 	[_ZN6thrust24THRUST_300001_SM_1000_NS8cuda_cub4core6detail5shmemE+168], %rd523;
	st.shared.u64 	[_ZN6thrust24THRUST_300001_SM_1000_NS8cuda_cub4core6detail5shmemE+176], %rd207;
$L__BB5_518:
	setp.ne.s32 	%p446, %r1063, 0;
	mov.u64 	%rd527, %rd63;
	@%p446 bra 	$L__BB5_520;
	st.shared.u64 	[_ZN6thrust24THRUST_300001_SM_1000_NS8cuda_cub4core6detail5shmemE+144], %rd523;
	mov.u64 	%rd527, %rd523;
$L__BB5_520:
	setp.eq.s32 	%p447, %r371, 0;
	bar.sync 	0;
	@%p447 bra 	$L__BB5_522;
	ld.shared.u64 	%rd208, [_ZN6thrust24THRUST_300001_SM_1000_NS8cuda_cub4core6detail5shmemE+144];
	add.s64 	%rd527, %rd208, %rd527;
$L__BB5_522:
	ld.shared.u64 	%rd530, [_ZN6thrust24THRUST_300001_SM_1000_NS8cuda_cub4core6detail5shmemE+184];
	ld.shared.u64 	%rd531, [_ZN6thrust24THRUST_300001_SM_1000_NS8cuda_cub4core6detail5shmemE+168];
$L__BB5_523:
	bar.sync 	0;
	cvt.u32.u64 	%r700, %rd530;
	cvt.u32.u64 	%r1302, %rd531;
	cvt.u32.u64 	%r1303, %rd527;
	sub.s32 	%r2322, %r1303, %r1302;
	not.pred 	%p482, %p126;
	@%p482 bra 	$L__BB5_525;
	add.s32 	%r702, %r2322, 1;
	shl.b32 	%r1304, %r2322, 2;
	mov.u32 	%r1305, _ZN6thrust24THRUST_300001_SM_1000_NS8cuda_cub4core6detail5shmemE;
	add.s32 	%r1306, %r1305, %r1304;
	selp.b32 	%r1307, %r525, %r523, %p795;
	st.shared.u32 	[%r1306+2048], %r1307;
	mov.u32 	%r2322, %r702;
$L__BB5_525:
	not.pred 	%p483, %p133;
	@%p483 bra 	$L__BB5_527;
	add.s32 	%r704, %r2322, 1;
	shl.b32 	%r1308, %r2322, 2;
	mov.u32 	%r1309, _ZN6thrust24THRUST_300001_SM_1000_NS8cuda_cub4core6detail5shmemE;
	add.s32 	%r1310, %r1309, %r1308;
	selp.b32 	%r1311, %r2248, %r2250, %p797;
	st.shared.u32 	[%r1310+2048], %r1311;
	mov.u32 	%r2322, %r704;
$L__BB5_527:
	not.pred 	%p484, %p140;
	@%p484 bra 	$L__BB5_529;
	add.s32 	%r706, %r2322, 1;
	shl.b32 	%r1312, %r2322, 2;
	mov.u32 	%r1313, _ZN6thrust24THRUST_300001_SM_1000_NS8cuda_cub4core6detail5shmemE;
	add.s32 	%r1314, %r1313, %r1312;
	selp.b32 	%r1315, %r2252, %r2254, %p799;
	st.shared.u32 	[%r1314+2048], %r1315;
	mov.u32 	%r2322, %r706;
$L__BB5_529:
	not.pred 	%p485, %p147;
	@%p485 bra 	$L__BB5_531;
	add.s32 	%r708, %r2322, 1;
	shl.b32 	%r1316, %r2322, 2;
	mov.u32 	%r1317, _ZN6thrust24THRUST_300001_SM_1000_NS8cuda_cub4core6detail5shmemE;
	add.s32 	%r1318, %r1317, %r1316;
	selp.b32 	%r1319, %r2256, %r2258, %p801;
	st.shared.u32 	[%r1318+2048], %r1319;
	mov.u32 	%r2322, %r708;
$L__BB5_531:
	not.pred 	%p486, %p154;
	@%p486 bra 	$L__BB5_533;
	add.s32 	%r710, %r2322, 1;
	shl.b32 	%r1320, %r2322, 2;
	mov.u32 	%r1321, _ZN6thrust24THRUST_300001_SM_1000_NS8cuda_cub4core6detail5shmemE;
	add.s32 	%r1322, %r1321, %r1320;
	selp.b32 	%r1323, %r2260, %r2262, %p803;
	st.shared.u32 	[%r1322+2048], %r1323;
	mov.u32 	%r2322, %r710;
$L__BB5_533:
	and.b32  	%r1324, %r576, 32;
	setp.eq.s32 	%p487, %r1324, 0;
	@%p487 bra 	$L__BB5_535;
	add.s32 	%r712, %r2322, 1;
	shl.b32 	%r1325, %r2322, 2;
	mov.u32 	%r1326, _ZN6thrust24THRUST_300001_SM_1000_NS8cuda_cub4core6detail5shmemE;
	add.s32 	%r1327, %r1326, %r1325;
	st.shared.u32 	[%r1327+2048], %r566;
	mov.u32 	%r2322, %r712;
$L__BB5_535:
	and.b32  	%r1328, %r576, 64;
	setp.eq.s32 	%p488, %r1328, 0;
	@%p488 bra 	$L__BB5_537;
	add.s32 	%r714, %r2322, 1;
	shl.b32 	%r1329, %r2322, 2;
	mov.u32 	%r1330, _ZN6thrust24THRUST_300001_SM_1000_NS8cuda_cub4core6detail5shmemE;
	add.s32 	%r1331, %r1330, %r1329;
	selp.b32 	%r1332, %r2268, %r2270, %p807;
	st.shared.u32 	[%r1331+2048], %r1332;
	mov.u32 	%r2322, %r714;
$L__BB5_537:
	and.b32  	%r1333, %r595, 128;
	setp.eq.s32 	%p489, %r1333, 0;
	@%p489 bra 	$L__BB5_539;
	add.s32 	%r716, %r2322, 1;
	shl.b32 	%r1334, %r2322, 2;
	mov.u32 	%r1335, _ZN6thrust24THRUST_300001_SM_1000_NS8cuda_cub4core6detail5shmemE;
	add.s32 	%r1336, %r1335, %r1334;
	st.shared.u32 	[%r1336+2048], %r585;
	mov.u32 	%r2322, %r716;
$L__BB5_539:
	and.b32  	%r1337, %r595, 256;
	setp.eq.s32 	%p490, %r1337, 0;
	@%p490 bra 	$L__BB5_541;
	add.s32 	%r718, %r2322, 1;
	shl.b32 	%r1338, %r2322, 2;
	mov.u32 	%r1339, _ZN6thrust24THRUST_300001_SM_1000_NS8cuda_cub4core6detail5shmemE;
	add.s32 	%r1340, %r1339, %r1338;
	selp.b32 	%r1341, %r2276, %r2278, %p811;
	st.shared.u32 	[%r1340+2048], %r1341;
	mov.u32 	%r2322, %r718;
$L__BB5_541:
	and.b32  	%r1342, %r614, 512;
	setp.eq.s32 	%p491, %r1342, 0;
	@%p491 bra 	$L__BB5_543;
	add.s32 	%r720, %r2322, 1;
	shl.b32 	%r1343, %r2322, 2;
	mov.u32 	%r1344, _ZN6thrust24THRUST_300001_SM_1000_NS8cuda_cub4core6detail5shmemE;
	add.s32 	%r1345, %r1344, %r1343;
	st.shared.u32 	[%r1345+2048], %r604;
	mov.u32 	%r2322, %r720;
$L__BB5_543:
	and.b32  	%r1346, %r614, 1024;
	setp.eq.s32 	%p492, %r1346, 0;
	@%p492 bra 	$L__BB5_545;
	add.s32 	%r722, %r2322, 1;
	shl.b32 	%r1347, %r2322, 2;
	mov.u32 	%r1348, _ZN6thrust24THRUST_300001_SM_1000_NS8cuda_cub4core6detail5shmemE;
	add.s32 	%r1349, %r1348, %r1347;
	selp.b32 	%r1350, %r2284, %r2286, %p815;
	st.shared.u32 	[%r1349+2048], %r1350;
	mov.u32 	%r2322, %r722;
$L__BB5_545:
	and.b32  	%r1351, %r633, 2048;
	setp.eq.s32 	%p493, %r1351, 0;
	@%p493 bra 	$L__BB5_547;
	add.s32 	%r724, %r2322, 1;
	shl.b32 	%r1352, %r2322, 2;
	mov.u32 	%r1353, _ZN6thrust24THRUST_300001_SM_1000_NS8cuda_cub4core6detail5shmemE;
	add.s32 	%r1354, %r1353, %r1352;
	st.shared.u32 	[%r1354+2048], %r623;
	mov.u32 	%r2322, %r724;
$L__BB5_547:
	and.b32  	%r1355, %r633, 4096;
	setp.eq.s32 	%p494, %r1355, 0;
	@%p494 bra 	$L__BB5_549;
	add.s32 	%r726, %r2322, 1;
	shl.b32 	%r1356, %r2322, 2;
	mov.u32 	%r1357, _ZN6thrust24THRUST_300001_SM_1000_NS8cuda_cub4core6detail5shmemE;
	add.s32 	%r1358, %r1357, %r1356;
	selp.b32 	%r1359, %r2292, %r2294, %p819;
	st.shared.u32 	[%r1358+2048], %r1359;
	mov.u32 	%r2322, %r726;
$L__BB5_549:
	and.b32  	%r1360, %r652, 8192;
	setp.eq.s32 	%p495, %r1360, 0;
	@%p495 bra 	$L__BB5_551;
	add.s32 	%r728, %r2322, 1;
	shl.b32 	%r1361, %r2322, 2;
	mov.u32 	%r1362, _ZN6thrust24THRUST_300001_SM_1000_NS8cuda_cub4core6detail5shmemE;
	add.s32 	%r1363, %r1362, %r1361;
	st.shared.u32 	[%r1363+2048], %r642;
	mov.u32 	%r2322, %r728;
$L__BB5_551:
	and.b32  	%r1364, %r652, 16384;
	setp.eq.s32 	%p496, %r1364, 0;
	@%p496 bra 	$L__BB5_553;
	add.s32 	%r730, %r2322, 1;
	shl.b32 	%r1365, %r2322, 2;
	mov.u32 	%r1366, _ZN6thrust24THRUST_300001_SM_1000_NS8cuda_cub4core6detail5shmemE;
	add.s32 	%r1367, %r1366, %r1365;
	selp.b32 	%r1368, %r2300, %r2302, %p823;
	st.shared.u32 	[%r1367+2048], %r1368;
	mov.u32 	%r2322, %r730;
$L__BB5_553:
	and.b32  	%r1369, %r671, 32768;
	setp.eq.s32 	%p497, %r1369, 0;
	@%p497 bra 	$L__BB5_555;
	add.s32 	%r732, %r2322, 1;
	shl.b32 	%r1370, %r2322, 2;
	mov.u32 	%r1371, _ZN6thrust24THRUST_300001_SM_1000_NS8cuda_cub4core6detail5shmemE;
	add.s32 	%r1372, %r1371, %r1370;
	st.shared.u32 	[%r1372+2048], %r661;
	mov.u32 	%r2322, %r732;
$L__BB5_555:
	and.b32  	%r1373, %r671, 65536;
	setp.eq.s32 	%p498, %r1373, 0;
	@%p498 bra 	$L__BB5_557;
	add.s32 	%r734, %r2322, 1;
	shl.b32 	%r1374, %r2322, 2;
	mov.u32 	%r1375, _ZN6thrust24THRUST_300001_SM_1000_NS8cuda_cub4core6detail5shmemE;
	add.s32 	%r1376, %r1375, %r1374;
	selp.b32 	%r1377, %r2308, %r2310, %p827;
	st.shared.u32 	[%r1376+2048], %r1377;
	mov.u32 	%r2322, %r734;
$L__BB5_557:
	and.b32  	%r1378, %r691, 131072;
	setp.eq.s32 	%p499, %r1378, 0;
	@%p499 bra 	$L__BB5_559;
	add.s32 	%r736, %r2322, 1;
	shl.b32 	%r1379, %r2322, 2;
	mov.u32 	%r1380, _ZN6thrust24THRUST_300001_SM_1000_NS8cuda_cub4core6detail5shmemE;
	add.s32 	%r1381, %r1380, %r1379;
	st.shared.u32 	[%r1381+2048], %r680;
	mov.u32 	%r2322, %r736;
$L__BB5_559:
	and.b32  	%r1382, %r691, 262144;
	setp.eq.s32 	%p500, %r1382, 0;
	@%p500 bra 	$L__BB5_561;
	shl.b32 	%r1383, %r2322, 2;
	mov.u32 	%r1384, _ZN6thrust24THRUST_300001_SM_1000_NS8cuda_cub4core6detail5shmemE;
	add.s32 	%r1385, %r1384, %r1383;
	st.shared.u32 	[%r1385+2048], %r690;
$L__BB5_561:
	bar.sync 	0;
	setp.ge.s32 	%p501, %r371, %r700;
	@%p501 bra 	$L__BB5_568;
	not.b32 	%r1386, %r371;
	add.s32 	%r738, %r1386, %r700;
	and.b32  	%r1387, %r738, 1536;
	setp.eq.s32 	%p502, %r1387, 1536;
	mov.u32 	%r2343, %r371;
	@%p502 bra 	$L__BB5_565;
	shr.u32 	%r1388, %r738, 9;
	add.s32 	%r1389, %r1388, 1;
	and.b32  	%r1390, %r1389, 3;
	shl.b32 	%r1391, %r371, 2;
	mov.u32 	%r1392, _ZN6thrust24THRUST_300001_SM_1000_NS8cuda_cub4core6detail5shmemE;
	add.s32 	%r1393, %r1391, %r1392;
	add.s32 	%r2340, %r1393, 2048;
	cvt.u64.u32 	%rd297, %r371;
	add.s64 	%rd298, %rd531, %rd297;
	shl.b64 	%rd299, %rd298, 2;
	add.s64 	%rd532, %rd5, %rd299;
	neg.s32 	%r2339, %r1390;
	shl.b32 	%r1394, %r1389, 9;
	and.b32  	%r1395, %r1394, 1536;
	add.s32 	%r2343, %r371, %r1395;
$L__BB5_564:
	.pragma "nounroll";
	ld.shared.u32 	%r1396, [%r2340];
	st.global.u32 	[%rd532], %r1396;
	add.s32 	%r2340, %r2340, 2048;
	add.s64 	%rd532, %rd532, 2048;
	add.s32 	%r2339, %r2339, 1;
	setp.ne.s32 	%p503, %r2339, 0;
	@%p503 bra 	$L__BB5_564;
$L__BB5_565:
	setp.lt.u32 	%p504, %r738, 1536;
	@%p504 bra 	$L__BB5_568;
	cvt.u64.u32 	%rd300, %r2343;
	add.s64 	%rd301, %rd531, %rd300;
	shl.b64 	%rd302, %rd301, 2;
	add.s64 	%rd303, %rd302, %rd5;
	add.s64 	%rd533, %rd303, 4096;
	shl.b32 	%r1397, %r2343, 2;
	mov.u32 	%r1398, _ZN6thrust24THRUST_300001_SM_1000_NS8cuda_cub4core6detail5shmemE;
	add.s32 	%r1399, %r1397, %r1398;
	add.s32 	%r2342, %r1399, 8192;
$L__BB5_567:
	ld.shared.u32 	%r1400, [%r2342+-6144];
	st.global.u32 	[%rd533+-4096], %r1400;
	ld.shared.u32 	%r1401, [%r2342+-4096];
	st.global.u32 	[%rd533+-2048], %r1401;
	ld.shared.u32 	%r1402, [%r2342+-2048];
	st.global.u32 	[%rd533], %r1402;
	ld.shared.u32 	%r1403, [%r2342];
	st.global.u32 	[%rd533+2048], %r1403;
	add.s32 	%r2343, %r2343, 2048;
	add.s64 	%rd533, %rd533, 8192;
	add.s32 	%r2342, %r2342, 8192;
	setp.lt.s32 	%p505, %r2343, %r700;
	@%p505 bra 	$L__BB5_567;
$L__BB5_568:
	setp.ne.s32 	%p506, %r371, 0;
	@%p506 bra 	$L__BB5_570;
	ld.param.u64 	%rd507, [_ZN6thrust24THRUST_300001_SM_1000_NS8cuda_cub4core6detail13_kernel_agentINS1_16__set_operations10SetOpAgentINS0_6detail15normal_iteratorINS0_10device_ptrIiEEEESB_PiSC_SB_SC_lN4cuda3std3__44lessIiEENS5_31serial_set_symmetric_differenceENSF_17integral_constantIbLb0EEEEEJSB_SB_SC_SC_llSB_SC_SH_SI_PNSF_4pairIllEEPmN3cub18CUB_300001_SM_100013ScanTileStateIlLb1EEEEEEvDpT0__param_11];
	add.s64 	%rd304, %rd531, %rd530;
	cvta.to.global.u64 	%rd305, %rd507;
	st.global.u64 	[%rd305], %rd304;
$L__BB5_570:
	ret;

}
	// .globl	_ZN3cub18CUB_300001_SM_10006detail11EmptyKernelIvEEvv
.visible .entry _ZN3cub18CUB_300001_SM_10006detail11EmptyKernelIvEEvv()
{


	ret;

}
	// .globl	_ZN3cub18CUB_300001_SM_10006detail8for_each13static_kernelINS2_12policy_hub_t12policy_500_tEmN6thrust24THRUST_300001_SM_1000_NS8cuda_cub20__uninitialized_fill7functorINS7_10device_ptrIiEEiEEEEvT0_T1_
.visible .entry _ZN3cub18CUB_300001_SM_10006detail8for_each13static_kernelINS2_12policy_hub_t12policy_500_tEmN6thrust24THRUST_300001_SM_1000_NS8cuda_cub20__uninitialized_fill7functorINS7_10device_ptrIiEEiEEEEvT0_T1_(
	.param .u64 _ZN3cub18CUB_300001_SM_10006detail8for_each13static_kernelINS2_12policy_hub_t12policy_500_tEmN6thrust24THRUST_300001_SM_1000_NS8cuda_cub20__uninitialized_fill7functorINS7_10device_ptrIiEEiEEEEvT0_T1__param_0,
	.param .align 8 .b8 _ZN3cub18CUB_300001_SM_10006detail8for_each13static_kernelINS2_12policy_hub_t12policy_500_tEmN6thrust24THRUST_300001_SM_1000_NS8cuda_cub20__uninitialized_fill7functorINS7_10device_ptrIiEEiEEEEvT0_T1__param_1[16]
)
.maxntid 256
{
	.reg .pred 	%p<4>;
	.reg .b16 	%rs<5>;
	.reg .b32 	%r<12>;
	.reg .b64 	%rd<16>;

	ld.param.u32 	%r3, [_ZN3cub18CUB_300001_SM_10006detail8for_each13static_kernelINS2_12policy_hub_t12policy_500_tEmN6thrust24THRUST_300001_SM_1000_NS8cuda_cub20__uninitialized_fill7functorINS7_10device_ptrIiEEiEEEEvT0_T1__param_1+8];
	ld.param.u64 	%rd4, [_ZN3cub18CUB_300001_SM_10006detail8for_each13static_kernelINS2_12policy_hub_t12policy_500_tEmN6thrust24THRUST_300001_SM_1000_NS8cuda_cub20__uninitialized_fill7functorINS7_10device_ptrIiEEiEEEEvT0_T1__param_1];
	ld.param.u64 	%rd5, [_ZN3cub18CUB_300001_SM_10006detail8for_each13static_kernelINS2_12policy_hub_t12policy_500_tEmN6thrust24THRUST_300001_SM_1000_NS8cuda_cub20__uninitialized_fill7functorINS7_10device_ptrIiEEiEEEEvT0_T1__param_0];
	mov.u32 	%r9, %ctaid.x;
	mul.wide.u32 	%rd1, %r9, 512;
	sub.s64 	%rd2, %rd5, %rd1;
	setp.lt.u64 	%p1, %rd2, 512;
	@%p1 bra 	$L__BB7_2;
	mov.u32 	%r11, %tid.x;
	cvta.to.global.u64 	%rd11, %rd4;
	cvt.u64.u32 	%rd12, %r11;
	add.s64 	%rd13, %rd1, %rd12;
	shl.b64 	%rd14, %rd13, 2;
	add.s64 	%rd15, %rd11, %rd14;
	st.global.u32 	[%rd15], %r3;
	st.global.u32 	[%rd15+1024], %r3;
	bra.uni 	$L__BB7_6;
$L__BB7_2:
	cvta.to.global.u64 	%rd6, %rd4;
	mov.u32 	%r2, %tid.x;
	cvt.u64.u32 	%rd7, %r2;
	setp.le.u64 	%p2, %rd2, %rd7;
	add.s64 	%rd8, %rd1, %rd7;
	shl.b64 	%rd9, %rd8, 2;
	add.s64 	%rd3, %rd6, %rd9;
	@%p2 bra 	$L__BB7_4;
	st.global.u32 	[%rd3], %r3;
$L__BB7_4:
	add.s32 	%r10, %r2, 256;
	cvt.u64.u32 	%rd10, %r10;
	setp.le.u64 	%p3, %rd2, %rd10;
	@%p3 bra 	$L__BB7_6;
	st.global.u32 	[%rd3+1024], %r3;
$L__BB7_6:
	ret;

}


// ===== COMPILED SASS (sm_100) =====

	.target	sm_100

	.elftype	@"ET_EXEC"


//--------------------- .note.nv.tkinfo           --------------------------
	.section	.note.nv.tkinfo,"",@"SHT_NOTE"
	.sectionflags	@"SHF_NOTE_NV_TKINFO"
	.tkinfo
        /*0018*/ 	.word	0x00000002
        /*0030*/ 	.string	""
        /*0030*/ 	.string	"ptxas"
        /*0030*/ 	.string	"Cuda compilation tools, release 13.0, V13.0.88"
        /*0030*/ 	.string	"Build cuda_13.0.r13.0/compiler.36424714_0"
        /*0030*/ 	.string	"-arch sm_100 -m 64 "



//--------------------- .note.nv.cuinfo           --------------------------
	.section	.note.nv.cuinfo,"",@"SHT_NOTE"
	.sectionflags	@"SHF_NOTE_NV_CUINFO"
        /*0018*/ 	.short	0x0002
        /*001a*/ 	.short	0x0064
        /*001c*/ 	.short	0x0082
	.zero		2


//--------------------- .nv.info                  --------------------------
	.section	.nv.info,"",@"SHT_CUDA_INFO"
	.align	4


	//----- nvinfo : EIATTR_REGCOUNT
	.align		4
        /*0000*/ 	.byte	0x04, 0x2f
        /*0002*/ 	.short	(.L_46 - .L_45)
	.align		4
.L_45:
        /*0004*/ 	.word	index@(_ZN6thrust24THRUST_300001_SM_1000_NS8cuda_cub4core6detail13_kernel_agentINS1_16__set_operations9InitAgentIN3cub18CUB_300001_SM_100013ScanTileStateIiLb1EEEiEEJSA_iEEEvDpT0_)
        /*0008*/ 	.word	0x00000008


	//----- nvinfo : EIATTR_FRAME_SIZE
	.align		4
.L_46:
        /*000c*/ 	.byte	0x04, 0x11
        /*000e*/ 	.short	(.L_48 - .L_47)
	.align		4
.L_47:
        /*0010*/ 	.word	index@(_ZN6thrust24THRUST_300001_SM_1000_NS8cuda_cub4core6detail13_kernel_agentINS1_16__set_operations9InitAgentIN3cub18CUB_300001_SM_100013ScanTileStateIiLb1EEEiEEJSA_iEEEvDpT0_)
        /*0014*/ 	.word	0x00000000


	//----- nvinfo : EIATTR_REGCOUNT
	.align		4
.L_48:
        /*0018*/ 	.byte	0x04, 0x2f
        /*001a*/ 	.short	(.L_50 - .L_49)
	.align		4
.L_49:
        /*001c*/ 	.word	index@(_ZN6thrust24THRUST_300001_SM_1000_NS8cuda_cub4core6detail13_kernel_agentINS1_16__set_operations14PartitionAgentINS0_6detail15normal_iteratorINS0_10device_ptrIiEEEESB_iN4cuda3std3__44lessIiEEEEJSB_SB_iiiPNSE_4pairIiiEESG_iEEEvDpT0_)
        /*0020*/ 	.word	0x00000015


	//----- nvinfo : EIATTR_FRAME_SIZE
	.align		4
.L_50:
        /*0024*/ 	.byte	0x04, 0x11
        /*0026*/ 	.short	(.L_52 - .L_51)
	.align		4
.L_51:
        /*0028*/ 	.word	index@(_ZN6thrust24THRUST_300001_SM_1000_NS8cuda_cub4core6detail13_kernel_agentINS1_16__set_operations14PartitionAgentINS0_6detail15normal_iteratorINS0_10device_ptrIiEEEESB_iN4cuda3std3__44lessIiEEEEJSB_SB_iiiPNSE_4pairIiiEESG_iEEEvDpT0_)
        /*002c*/ 	.word	0x00000000


	//----- nvinfo : EIATTR_REGCOUNT
	.align		4
.L_52:
        /*0030*/ 	.byte	0x04, 0x2f
        /*0032*/ 	.short	(.L_54 - .L_53)
	.align		4
.L_53:
        /*0034*/ 	.word	index@(_ZN6thrust24THRUST_300001_SM_1000_NS8cuda_cub4core6detail13_kernel_agentINS1_16__set_operations10SetOpAgentINS0_6detail15normal_iteratorINS0_10device_ptrIiEEEESB_PiSC_SB_SC_iN4cuda3std3__44lessIiEENS5_31serial_set_symmetric_differenceENSF_17integral_constantIbLb0EEEEEJSB_SB_SC_SC_iiSB_SC_SH_SI_PNSF_4pairIiiEEPmN3cub18CUB_300001_SM_100013ScanTileStateIiLb1EEEEEEvDpT0_)
        /*0038*/ 	.word	0x00000040


	//----- nvinfo : EIATTR_FRAME_SIZE
	.align		4
.L_54:
        /*003c*/ 	.byte	0x04, 0x11
        /*003e*/ 	.short	(.L_56 - .L_55)
	.align		4
.L_55:
        /*0040*/ 	.word	index@(_ZN6thrust24THRUST_300001_SM_1000_NS8cuda_cub4core6detail13_kernel_agentINS1_16__set_operations10SetOpAgentINS0_6detail15normal_iteratorINS0_10device_ptrIiEEEESB_PiSC_SB_SC_iN4cuda3std3__44lessIiEENS5_31serial_set_symmetric_differenceENSF_17integral_constantIbLb0EEEEEJSB_SB_SC_SC_iiSB_SC_SH_SI_PNSF_4pairIiiEEPmN3cub18CUB_300001_SM_100013ScanTileStateIiLb1EEEEEEvDpT0_)
        /*0044*/ 	.word	0x00000000


	//----- nvinfo : EIATTR_REGCOUNT
	.align		4
.L_56:
        /*0048*/ 	.byte	0x04, 0x2f
        /*004a*/ 	.short	(.L_58 - .L_57)
	.align		4
.L_57:
        /*004c*/ 	.word	index@(_ZN6thrust24THRUST_300001_SM_1000_NS8cuda_cub4core6detail13_kernel_agentINS1_16__set_operations9InitAgentIN3cub18CUB_300001_SM_100013ScanTileStateIlLb1EEElEEJSA_lEEEvDpT0_)
        /*0050*/ 	.word	0x0000000a


	//----- nvinfo : EIATTR_FRAME_SIZE
	.align		4
.L_58:
        /*0054*/ 	.byte	0x04, 0x11
        /*0056*/ 	.short	(.L_60 - .L_59)
	.align		4
.L_59:
        /*0058*/ 	.word	index@(_ZN6thrust24THRUST_300001_SM_1000_NS8cuda_cub4core6detail13_kernel_agentINS1_16__set_operations9InitAgentIN3cub18CUB_300001_SM_100013ScanTileStateIlLb1EEElEEJSA_lEEEvDpT0_)
        /*005c*/ 	.word	0x00000000


	//----- nvinfo : EIATTR_REGCOUNT
	.align		4
.L_60:
        /*0060*/ 	.byte	0x04, 0x2f
        /*0062*/ 	.short	(.L_62 - .L_61)
	.align		4
.L_61:
        /*0064*/ 	.word	index@(_ZN6thrust24THRUST_300001_SM_1000_NS8cuda_cub4core6detail13_kernel_agentINS1_16__set_operations14PartitionAgentINS0_6detail15normal_iteratorINS0_10device_ptrIiEEEESB_lN4cuda3std3__44lessIiEEEEJSB_SB_lllPNSE_4pairIllEESG_iEEEvDpT0_)
        /*0068*/ 	.word	0x0000001d


	//----- nvinfo : EIATTR_FRAME_SIZE
	.align		4
.L_62:
        /*006c*/ 	.byte	0x04, 0x11
        /*006e*/ 	.short	(.L_64 - .L_63)
	.align		4
.L_63:
        /*0070*/ 	.word	index@(_ZN6thrust24THRUST_300001_SM_1000_NS8cuda_cub4core6detail13_kernel_agentINS1_16__set_operations14PartitionAgentINS0_6detail15normal_iteratorINS0_10device_ptrIiEEEESB_lN4cuda3std3__44lessIiEEEEJSB_SB_lllPNSE_4pairIllEESG_iEEEvDpT0_)
        /*0074*/ 	.word	0x00000000


	//----- nvinfo : EIATTR_REGCOUNT
	.align		4
.L_64:
        /*0078*/ 	.byte	0x04, 0x2f
        /*007a*/ 	.short	(.L_66 - .L_65)
	.align		4
.L_65:
        /*007c*/ 	.word	index@(_ZN6thrust24THRUST_300001_SM_1000_NS8cuda_cub4core6detail13_kernel_agentINS1_16__set_operations10SetOpAgentINS0_6detail15normal_iteratorINS0_10device_ptrIiEEEESB_PiSC_SB_SC_lN4cuda3std3__44lessIiEENS5_31serial_set_symmetric_differenceENSF_17integral_constantIbLb0EEEEEJSB_SB_SC_SC_llSB_SC_SH_SI_PNSF_4pairIllEEPmN3cub18CUB_300001_SM_100013ScanTileStateIlLb1EEEEEEvDpT0_)
        /*0080*/ 	.word	0x00000040


	//----- nvinfo : EIATTR_FRAME_SIZE
	.align		4
.L_66:
        /*0084*/ 	.byte	0x04, 0x11
        /*0086*/ 	.short	(.L_68 - .L_67)
	.align		4
.L_67:
        /*0088*/ 	.word	index@(_ZN6thrust24THRUST_300001_SM_1000_NS8cuda_cub4core6detail13_kernel_agentINS1_16__set_operations10SetOpAgentINS0_6detail15normal_iteratorINS0_10device_ptrIiEEEESB_PiSC_SB_SC_lN4cuda3std3__44lessIiEENS5_31serial_set_symmetric_differenceENSF_17integral_constantIbLb0EEEEEJSB_SB_SC_SC_llSB_SC_SH_SI_PNSF_4pairIllEEPmN3cub18CUB_300001_SM_100013ScanTileStateIlLb1EEEEEEvDpT0_)
        /*008c*/ 	.word	0x00000008


	//----- nvinfo : EIATTR_REGCOUNT
	.align		4
.L_68:
        /*0090*/ 	.byte	0x04, 0x2f
        /*0092*/ 	.short	(.L_70 - .L_69)
	.align		4
.L_69:
        /*0094*/ 	.word	index@(_ZN3cub18CUB_300001_SM_10006detail11EmptyKernelIvEEvv)
        /*0098*/ 	.word	0x00000004


	//----- nvinfo : EIATTR_FRAME_SIZE
	.align		4
.L_70:
        /*009c*/ 	.byte	0x04, 0x11
        /*009e*/ 	.short	(.L_72 - .L_71)
	.align		4
.L_71:
        /*00a0*/ 	.word	index@(_ZN3cub18CUB_300001_SM_10006detail11EmptyKernelIvEEvv)
        /*00a4*/ 	.word	0x00000000


	//----- nvinfo : EIATTR_REGCOUNT
	.align		4
.L_72:
        /*00a8*/ 	.byte	0x04, 0x2f
        /*00aa*/ 	.short	(.L_74 - .L_73)
	.align		4
.L_73:
        /*00ac*/ 	.word	index@(_ZN3cub18CUB_300001_SM_10006detail8for_each13static_kernelINS2_12policy_hub_t12policy_500_tEmN6thrust24THRUST_300001_SM_1000_NS8cuda_cub20__uninitialized_fill7functorINS7_10device_ptrIiEEiEEEEvT0_T1_)
        /*00b0*/ 	.word	0x00000008


	//----- nvinfo : EIATTR_FRAME_SIZE
	.align		4
.L_74:
        /*00b4*/ 	.byte	0x04, 0x11
        /*00b6*/ 	.short	(.L_76 - .L_75)
	.align		4
.L_75:
        /*00b8*/ 	.word	index@(_ZN3cub18CUB_300001_SM_10006detail8for_each13static_kernelINS2_12policy_hub_t12policy_500_tEmN6thrust24THRUST_300001_SM_1000_NS8cuda_cub20__uninitialized_fill7functorINS7_10device_ptrIiEEiEEEEvT0_T1_)
        /*00bc*/ 	.word	0x00000000


	//----- nvinfo : EIATTR_MIN_STACK_SIZE
	.align		4
.L_76:
        /*00c0*/ 	.byte	0x04, 0x12
        /*00c2*/ 	.short	(.L_78 - .L_77)
	.align		4
.L_77:
        /*00c4*/ 	.word	index@(_ZN3cub18CUB_300001_SM_10006detail8for_each13static_kernelINS2_12policy_hub_t12policy_500_tEmN6thrust24THRUST_300001_SM_1000_NS8cuda_cub20__uninitialized_fill7functorINS7_10device_ptrIiEEiEEEEvT0_T1_)
        /*00c8*/ 	.word	0x00000000


	//----- nvinfo : EIATTR_MIN_STACK_SIZE
	.align		4
.L_78:
        /*00cc*/ 	.byte	0x04, 0x12
        /*00ce*/ 	.short	(.L_80 - .L_79)
	.align		4
.L_79:
        /*00d0*/ 	.word	index@(_ZN3cub18CUB_300001_SM_10006detail11EmptyKernelIvEEvv)
        /*00d4*/ 	.word	0x00000000


	//----- nvinfo : EIATTR_MIN_STACK_SIZE
	.align		4
.L_80:
        /*00d8*/ 	.byte	0x04, 0x12
        /*00da*/ 	.short	(.L_82 - .L_81)
	.align		4
.L_81:
        /*00dc*/ 	.word	index@(_ZN6thrust24THRUST_300001_SM_1000_NS8cuda_cub4core6detail13_kernel_agentINS1_16__set_operations10SetOpAgentINS0_6detail15normal_iteratorINS0_10device_ptrIiEEEESB_PiSC_SB_SC_lN4cuda3std3__44lessIiEENS5_31serial_set_symmetric_differenceENSF_17integral_constantIbLb0EEEEEJSB_SB_SC_SC_llSB_SC_SH_SI_PNSF_4pairIllEEPmN3cub18CUB_300001_SM_100013ScanTileStateIlLb1EEEEEEvDpT0_)
        /*00e0*/ 	.word	0x00000008


	//----- nvinfo : EIATTR_MIN_STACK_SIZE
	.align		4
.L_82:
        /*00e4*/ 	.byte	0x04, 0x12
        /*00e6*/ 	.short	(.L_84 - .L_83)
	.align		4
.L_83:
        /*00e8*/ 	.word	index@(_ZN6thrust24THRUST_300001_SM_1000_NS8cuda_cub4core6detail13_kernel_agentINS1_16__set_operations14PartitionAgentINS0_6detail15normal_iteratorINS0_10device_ptrIiEEEESB_lN4cuda3std3__44lessIiEEEEJSB_SB_lllPNSE_4pairIllEESG_iEEEvDpT0_)
        /*00ec*/ 	.word	0x00000000


	//----- nvinfo : EIATTR_MIN_STACK_SIZE
	.align		4
.L_84:
        /*00f0*/ 	.byte	0x04, 0x12
        /*00f2*/ 	.short	(.L_86 - .L_85)
	.align		4
.L_85:
        /*00f4*/ 	.word	index@(_ZN6thrust24THRUST_300001_SM_1000_NS8cuda_cub4core6detail13_kernel_agentINS1_16__set_operations9InitAgentIN3cub18CUB_300001_SM_100013ScanTileStateIlLb1EEElEEJSA_lEEEvDpT0_)
        /*00f8*/ 	.word	0x00000000


	//----- nvinfo : EIATTR_MIN_STACK_SIZE
	.align		4
.L_86:
        /*00fc*/ 	.byte	0x04, 0x12
        /*00fe*/ 	.short	(.L_88 - .L_87)
	.align		4
.L_87:
        /*0100*/ 	.word	index@(_ZN6thrust24THRUST_300001_SM_1000_NS8cuda_cub4core6detail13_kernel_agentINS1_16__set_operations10SetOpAgentINS0_6detail15normal_iteratorINS0_10device_ptrIiEEEESB_PiSC_SB_SC_iN4cuda3std3__44lessIiEENS5_31serial_set_symmetric_differenceENSF_17integral_constantIbLb0EEEEEJSB_SB_SC_SC_iiSB_SC_SH_SI_PNSF_4pairIiiEEPmN3cub18CUB_300001_SM_100013ScanTileStateIiLb1EEEEEEvDpT0_)
        /*0104*/ 	.word	0x00000000


	//----- nvinfo : EIATTR_MIN_STACK_SIZE
	.align		4
.L_88:
        /*0108*/ 	.byte	0x04, 0x12
        /*010a*/ 	.short	(.L_90 - .L_89)
	.align		4
.L_89:
        /*010c*/ 	.word	index@(_ZN6thrust24THRUST_300001_SM_1000_NS8cuda_cub4core6detail13_kernel_agentINS1_16__set_operations14PartitionAgentINS0_6detail15normal_iteratorINS0_10device_ptrIiEEEESB_iN4cuda3std3__44lessIiEEEEJSB_SB_iiiPNSE_4pairIiiEESG_iEEEvDpT0_)
        /*0110*/ 	.word	0x00000000


	//----- nvinfo : EIATTR_MIN_STACK_SIZE
	.align		4
.L_90:
        /*0114*/ 	.byte	0x04, 0x12
        /*0116*/ 	.short	(.L_92 - .L_91)
	.align		4
.L_91:
        /*0118*/ 	.word	index@(_ZN6thrust24THRUST_300001_SM_1000_NS8cuda_cub4core6detail13_kernel_agentINS1_16__set_operations9InitAgentIN3cub18CUB_300001_SM_100013ScanTileStateIiLb1EEEiEEJSA_iEEEvDpT0_)
        /*011c*/ 	.word	0x00000000
.L_92:


//--------------------- .nv.compat                --------------------------
	.section	.nv.compat,"",@"SHT_CUDA_COMPAT_INFO"
	.align	4
        /*0000*/ 	.byte	0x02, 0x09, 0x00, 0x00, 0x02, 0x02, 0x01, 0x00, 0x02, 0x05, 0x05, 0x00, 0x03, 0x07, 0x01, 0x01
        /*0010*/ 	.byte	0x02, 0x03, 0x00, 0x00, 0x02, 0x06, 0x01, 0x00, 0x04, 0x0b, 0x08, 0x00, 0x09, 0x00, 0x00, 0x00
        /*0020*/ 	.byte	0x00, 0x00, 0x00, 0x00


//--------------------- .nv.info._ZN3cub18CUB_300001_SM_10006detail8for_each13static_kernelINS2_12policy_hub_t12policy_500_tEmN6thrust24THRUST_300001_SM_1000_NS8cuda_cub20__uninitialized_fill7functorINS7_10device_ptrIiEEiEEEEvT0_T1_ --------------------------
	.section	.nv.info._ZN3cub18CUB_300001_SM_10006detail8for_each13static_kernelINS2_12policy_hub_t12policy_500_tEmN6thrust24THRUST_300001_SM_1000_NS8cuda_cub20__uninitialized_fill7functorINS7_10device_ptrIiEEiEEEEvT0_T1_,"",@"SHT_CUDA_INFO"
	.sectionflags	@""
	.align	4


	//----- nvinfo : EIATTR_CUDA_API_VERSION
	.align		4
        /*0000*/ 	.byte	0x04, 0x37
        /*0002*/ 	.short	(.L_94 - .L_93)
.L_93:
        /*0004*/ 	.word	0x00000082


	//----- nvinfo : EIATTR_KPARAM_INFO
	.align		4
.L_94:
        /*0008*/ 	.byte	0x04, 0x17
        /*000a*/ 	.short	(.L_96 - .L_95)
.L_95:
        /*000c*/ 	.word	0x00000000
        /*0010*/ 	.short	0x0001
        /*0012*/ 	.short	0x0008
        /*0014*/ 	.byte	0x00, 0xf0, 0x41, 0x00


	//----- nvinfo : EIATTR_KPARAM_INFO
	.align		4
.L_96:
        /*0018*/ 	.byte	0x04, 0x17
        /*001a*/ 	.short	(.L_98 - .L_97)
.L_97:
        /*001c*/ 	.word	0x00000000
        /*0020*/ 	.short	0x0000
        /*0022*/ 	.short	0x0000
        /*0024*/ 	.byte	0x00, 0xf0, 0x21, 0x00


	//----- nvinfo : EIATTR_SPARSE_MMA_MASK
	.align		4
.L_98:
        /*0028*/ 	.byte	0x03, 0x50
        /*002a*/ 	.short	0x0000


	//----- nvinfo : EIATTR_MAXREG_COUNT
	.align		4
        /*002c*/ 	.byte	0x03, 0x1b
        /*002e*/ 	.short	0x00ff


	//----- nvinfo : EIATTR_MERCURY_ISA_VERSION
	.align		4
        /*0030*/ 	.byte	0x03, 0x5f
        /*0032*/ 	.short	0x0101


	//----- nvinfo : EIATTR_VRC_CTA_INIT_COUNT
	.align		4
        /*0034*/ 	.byte	0x02, 0x4a
	.zero		1
	.zero		1


	//----- nvinfo : EIATTR_EXIT_INSTR_OFFSETS
	.align		4
        /*0038*/ 	.byte	0x04, 0x1c
        /*003a*/ 	.short	(.L_100 - .L_99)


	//   ....[0]....
.L_99:
        /*003c*/ 	.word	0x00000130


	//   ....[1]....
        /*0040*/ 	.word	0x00000230


	//   ....[2]....
        /*0044*/ 	.word	0x00000260


	//----- nvinfo : EIATTR_MAX_THREADS
	.align		4
.L_100:
        /*0048*/ 	.byte	0x04, 0x05
        /*004a*/ 	.short	(.L_102 - .L_101)
.L_101:
        /*004c*/ 	.word	0x00000100
        /*0050*/ 	.word	0x00000001
        /*0054*/ 	.word	0x00000001


	//----- nvinfo : EIATTR_CBANK_PARAM_SIZE
	.align		4
.L_102:
        /*0058*/ 	.byte	0x03, 0x19
        /*005a*/ 	.short	0x0018


	//----- nvinfo : EIATTR_PARAM_CBANK
	.align		4
        /*005c*/ 	.byte	0x04, 0x0a
        /*005e*/ 	.short	(.L_104 - .L_103)
	.align		4
.L_103:
        /*0060*/ 	.word	index@(.nv.constant0._ZN3cub18CUB_300001_SM_10006detail8for_each13static_kernelINS2_12policy_hub_t12policy_500_tEmN6thrust24THRUST_300001_SM_1000_NS8cuda_cub20__uninitialized_fill7functorINS7_10device_ptrIiEEiEEEEvT0_T1_)
        /*0064*/ 	.short	0x0380
        /*0066*/ 	.short	0x0018


	//----- nvinfo : EIATTR_SW_WAR
	.align		4
.L_104:
        /*0068*/ 	.byte	0x04, 0x36
        /*006a*/ 	.short	(.L_106 - .L_105)
.L_105:
        /*006c*/ 	.word	0x00000008
.L_106:


//--------------------- .nv.info._ZN3cub18CUB_300001_SM_10006detail11EmptyKernelIvEEvv --------------------------
	.section	.nv.info._ZN3cub18CUB_300001_SM_10006detail11EmptyKernelIvEEvv,"",@"SHT_CUDA_INFO"
	.sectionflags	@""
	.align	4


	//----- nvinfo : EIATTR_CUDA_API_VERSION
	.align		4
        /*0000*/ 	.byte	0x04, 0x37
        /*0002*/ 	.short	(.L_108 - .L_107)
.L_107:
        /*0004*/ 	.word	0x00000082


	//----- nvinfo : EIATTR_SPARSE_MMA_MASK
	.align		4
.L_108:
        /*0008*/ 	.byte	0x03, 0x50
        /*000a*/ 	.short	0x0000


	//----- nvinfo : EIATTR_MAXREG_COUNT
	.align		4
        /*000c*/ 	.byte	0x03, 0x1b
        /*000e*/ 	.short	0x00ff


	//----- nvinfo : EIATTR_MERCURY_ISA_VERSION
	.align		4
        /*0010*/ 	.byte	0x03, 0x5f
        /*0012*/ 	.short	0x0101


	//----- nvinfo : EIATTR_VRC_CTA_INIT_COUNT
	.align		4
        /*0014*/ 	.byte	0x02, 0x4a
	.zero		1
	.zero		1


	//----- nvinfo : EIATTR_EXIT_INSTR_OFFSETS
	.align		4
        /*0018*/ 	.byte	0x04, 0x1c
        /*001a*/ 	.short	(.L_110 - .L_109)


	//   ....[0]....
.L_109:
        /*001c*/ 	.word	0x00000010


	//----- nvinfo : EIATTR_SW_WAR
	.align		4
.L_110:
        /*0020*/ 	.byte	0x04, 0x36
        /*0022*/ 	.short	(.L_112 - .L_111)
.L_111:
        /*0024*/ 	.word	0x00000008
.L_112:


//--------------------- .nv.info._ZN6thrust24THRUST_300001_SM_1000_NS8cuda_cub4core6detail13_kernel_agentINS1_16__set_operations10SetOpAgentINS0_6detail15normal_iteratorINS0_10device_ptrIiEEEESB_PiSC_SB_SC_lN4cuda3std3__44lessIiEENS5_31serial_set_symmetric_differenceENSF_17integral_constantIbLb0EEEEEJSB_SB_SC_SC_llSB_SC_SH_SI_PNSF_4pairIllEEPmN3cub18CUB_300001_SM_100013ScanTileStateIlLb1EEEEEEvDpT0_ --------------------------
	.section	.nv.info._ZN6thrust24THRUST_300001_SM_1000_NS8cuda_cub4core6detail13_kernel_agentINS1_16__set_operations10SetOpAgentINS0_6detail15normal_iteratorINS0_10device_ptrIiEEEESB_PiSC_SB_SC_lN4cuda3std3__44lessIiEENS5_31serial_set_symmetric_differenceENSF_17integral_constantIbLb0EEEEEJSB_SB_SC_SC_llSB_SC_SH_SI_PNSF_4pairIllEEPmN3cub18CUB_300001_SM_100013ScanTileStateIlLb1EEEEEEvDpT0_,"",@"SHT_CUDA_INFO"
	.sectionflags	@""
	.align	4


	//----- nvinfo : EIATTR_CUDA_API_VERSION
	.align		4
        /*0000*/ 	.byte	0x04, 0x37
        /*0002*/ 	.short	(.L_114 - .L_113)
.L_113:
        /*0004*/ 	.word	0x00000082


	//----- nvinfo : EIATTR_KPARAM_INFO
	.align		4
.L_114:
        /*0008*/ 	.byte	0x04, 0x17
        /*000a*/ 	.short	(.L_116 - .L_115)
.L_115:
        /*000c*/ 	.word	0x00000000
        /*0010*/ 	.short	0x000c
        /*0012*/ 	.short	0x0058
        /*0014*/ 	.byte	0x00, 0xf0, 0x21, 0x00


	//----- nvinfo : EIATTR_KPARAM_INFO
	.align		4
.L_116:
        /*0018*/ 	.byte	0x04, 0x17
        /*001a*/ 	.short	(.L_118 - .L_117)
.L_117:
        /*001c*/ 	.word	0x00000000
        /*0020*/ 	.short	0x000b
        /*0022*/ 	.short	0x0050
        /*0024*/ 	.byte	0x00, 0xf5, 0x21, 0x00


	//----- nvinfo : EIATTR_KPARAM_INFO
	.align		4
.L_118:
        /*0028*/ 	.byte	0x04, 0x17
        /*002a*/ 	.short	(.L_120 - .L_119)
.L_119:
        /*002c*/ 	.word	0x00000000
        /*0030*/ 	.short	0x000a
        /*0032*/ 	.short	0x0048
        /*0034*/ 	.byte	0x00, 0xf5, 0x21, 0x00


	//----- nvinfo : EIATTR_KPARAM_INFO
	.align		4
.L_120:
        /*0038*/ 	.byte	0x04, 0x17
        /*003a*/ 	.short	(.L_122 - .L_121)
.L_121:
        /*003c*/ 	.word	0x00000000
        /*0040*/ 	.short	0x0009
        /*0042*/ 	.short	0x0041
        /*0044*/ 	.byte	0x00, 0xf0, 0x05, 0x00


	//----- nvinfo : EIATTR_KPARAM_INFO
	.align		4
.L_122:
        /*0048*/ 	.byte	0x04, 0x17
        /*004a*/ 	.short	(.L_124 - .L_123)
.L_123:
        /*004c*/ 	.word	0x00000000
        /*0050*/ 	.short	0x0008
        /*0052*/ 	.short	0x0040
        /*0054*/ 	.byte	0x00, 0xf0, 0x05, 0x00


	//----- nvinfo : EIATTR_KPARAM_INFO
	.align		4
.L_124:
        /*0058*/ 	.byte	0x04, 0x17
        /*005a*/ 	.short	(.L_126 - .L_125)
.L_125:
        /*005c*/ 	.word	0x00000000
        /*0060*/ 	.short	0x0007
        /*0062*/ 	.short	0x0038
        /*0064*/ 	.byte	0x00, 0xf5, 0x21, 0x00


	//----- nvinfo : EIATTR_KPARAM_INFO
	.align		4
.L_126:
        /*0068*/ 	.byte	0x04, 0x17
        /*006a*/ 	.short	(.L_128 - .L_127)
.L_127:
        /*006c*/ 	.word	0x00000000
        /*0070*/ 	.short	0x0006
        /*0072*/ 	.short	0x0030
        /*0074*/ 	.byte	0x00, 0xf0, 0x21, 0x00


	//----- nvinfo : EIATTR_KPARAM_INFO
	.align		4
.L_128:
        /*0078*/ 	.byte	0x04, 0x17
        /*007a*/ 	.short	(.L_130 - .L_129)
.L_129:
        /*007c*/ 	.word	0x00000000
        /*0080*/ 	.short	0x0005
        /*0082*/ 	.short	0x0028
        /*0084*/ 	.byte	0x00, 0xf0, 0x21, 0x00


	//----- nvinfo : EIATTR_KPARAM_INFO
	.align		4
.L_130:
        /*0088*/ 	.byte	0x04, 0x17
        /*008a*/ 	.short	(.L_132 - .L_131)
.L_131:
        /*008c*/ 	.word	0x00000000
        /*0090*/ 	.short	0x0004
        /*0092*/ 	.short	0x0020
        /*0094*/ 	.byte	0x00, 0xf0, 0x21, 0x00


	//----- nvinfo : EIATTR_KPARAM_INFO
	.align		4
.L_132:
        /*0098*/ 	.byte	0x04, 0x17
        /*009a*/ 	.short	(.L_134 - .L_133)
.L_133:
        /*009c*/ 	.word	0x00000000
        /*00a0*/ 	.short	0x0003
        /*00a2*/ 	.short	0x0018
        /*00a4*/ 	.byte	0x00, 0xf5, 0x21, 0x00


	//----- nvinfo : EIATTR_KPARAM_INFO
	.align		4
.L_134:
        /*00a8*/ 	.byte	0x04, 0x17
        /*00aa*/ 	.short	(.L_136 - .L_135)
.L_135:
        /*00ac*/ 	.word	0x00000000
        /*00b0*/ 	.short	0x0002
        /*00b2*/ 	.short	0x0010
        /*00b4*/ 	.byte	0x00, 0xf5, 0x21, 0x00


	//----- nvinfo : EIATTR_KPARAM_INFO
	.align		4
.L_136:
        /*00b8*/ 	.byte	0x04, 0x17
        /*00ba*/ 	.short	(.L_138 - .L_137)
.L_137:
        /*00bc*/ 	.word	0x00000000
        /*00c0*/ 	.short	0x0001
        /*00c2*/ 	.short	0x0008
        /*00c4*/ 	.byte	0x00, 0xf0, 0x21, 0x00


	//----- nvinfo : EIATTR_KPARAM_INFO
	.align		4
.L_138:
        /*00c8*/ 	.byte	0x04, 0x17
        /*00ca*/ 	.short	(.L_140 - .L_139)
.L_139:
        /*00cc*/ 	.word	0x00000000
        /*00d0*/ 	.short	0x0000
        /*00d2*/ 	.short	0x0000
        /*00d4*/ 	.byte	0x00, 0xf0, 0x21, 0x00


	//----- nvinfo : EIATTR_SPARSE_MMA_MASK
	.align		4
.L_140:
        /*00d8*/ 	.byte	0x03, 0x50
        /*00da*/ 	.short	0x0000


	//----- nvinfo : EIATTR_MAXREG_COUNT
	.align		4
        /*00dc*/ 	.byte	0x03, 0x1b
        /*00de*/ 	.short	0x0080


	//----- nvinfo : EIATTR_NUM_BARRIERS
	.align		4
        /*00e0*/ 	.byte	0x02, 0x4c
        /*00e2*/ 	.byte	0x01
	.zero		1


	//----- nvinfo : EIATTR_ANNOTATIONS
	.align		4
        /*00e4*/ 	.byte	0x04, 0x55
        /*00e6*/ 	.short	(.L_142 - .L_141)


	//   ....[0]....
.L_141:
        /*00e8*/ 	.word	0x00000001
        /*00ec*/ 	.byte	0x60, 0x1b, 0x00, 0x00, 0x01, 0x00, 0x00, 0x00, 0xe0, 0x4b, 0x00, 0x00, 0x01, 0x00, 0x00, 0x00
        /*00fc*/ 	.byte	0xe0, 0x7a, 0x00, 0x00, 0x01, 0x00, 0x00, 0x00, 0x50, 0x7d, 0x00, 0x00, 0x01, 0x00, 0x00, 0x00
        /*010c*/ 	.byte	0xf0, 0xaa, 0x00, 0x00, 0x01, 0x00, 0x00, 0x00, 0x00, 0xab, 0x00, 0x00


	//----- nvinfo : EIATTR_MERCURY_ISA_VERSION
	.align		4
.L_142:
        /*0118*/ 	.byte	0x03, 0x5f
        /*011a*/ 	.short	0x0101


	//----- nvinfo : EIATTR_COOP_GROUP_MASK_REGIDS
	.align		4
        /*011c*/ 	.byte	0x04, 0x29
        /*011e*/ 	.short	(.L_144 - .L_143)


	//   ....[0]....
.L_143:
        /*0120*/ 	.word	0xffffffff


	//   ....[1]....
        /*0124*/ 	.word	0xffffffff


	//   ....[2]....
        /*0128*/ 	.word	0xffffffff


	//   ....[3]....
        /*012c*/ 	.word	0xffffffff


	//   ....[4]....
        /*0130*/ 	.word	0xffffffff


	//   ....[5]....
        /*0134*/ 	.word	0xffffffff


	//   ....[6]....
        /*0138*/ 	.word	0xffffffff


	//   ....[7]....
        /*013c*/ 	.word	0xffffffff


	//   ....[8]....
        /*0140*/ 	.word	0xffffffff


	//   ....[9]....
        /*0144*/ 	.word	0xffffffff


	//   ....[10]....
        /*0148*/ 	.word	0xffffffff


	//   ....[11]....
        /*014c*/ 	.word	0xffffffff


	//   ....[12]....
        /*0150*/ 	.word	0xffffffff


	//   ....[13]....
        /*0154*/ 	.word	0xffffffff


	//   ....[14]....
        /*0158*/ 	.word	0xffffffff


	//   ....[15]....
        /*015c*/ 	.word	0xffffffff


	//   ....[16]....
        /*0160*/ 	.word	0xffffffff


	//   ....[17]....
        /*0164*/ 	.word	0xffffffff


	//   ....[18]....
        /*0168*/ 	.word	0xffffffff


	//   ....[19]....
        /*016c*/ 	.word	0xffffffff


	//   ....[20]....
        /*0170*/ 	.word	0xffffffff


	//   ....[21]....
        /*0174*/ 	.word	0xffffffff


	//   ....[22]....
        /*0178*/ 	.word	0xffffffff


	//   ....[23]....
        /*017c*/ 	.word	0xffffffff


	//   ....[24]....
        /*0180*/ 	.word	0xffffffff


	//   ....[25]....
        /*0184*/ 	.word	0xffffffff


	//   ....[26]....
        /*0188*/ 	.word	0xffffffff


	//   ....[27]....
        /*018c*/ 	.word	0xffffffff


	//   ....[28]....
        /*0190*/ 	.word	0xffffffff


	//   ....[29]....
        /*0194*/ 	.word	0xffffffff


	//   ....[30]....
        /*0198*/ 	.word	0xffffffff


	//   ....[31]....
        /*019c*/ 	.word	0xffffffff


	//   ....[32]....
        /*01a0*/ 	.word	0xffffffff


	//   ....[33]....
        /*01a4*/ 	.word	0xffffffff


	//   ....[34]....
        /*01a8*/ 	.word	0xffffffff


	//   ....[35]....
        /*01ac*/ 	.word	0xffffffff


	//   ....[36]....
        /*01b0*/ 	.word	0xffffffff


	//   ....[37]....
        /*01b4*/ 	.word	0xffffffff


	//   ....[38]....
        /*01b8*/ 	.word	0xffffffff


	//   ....[39]....
        /*01bc*/ 	.word	0xffffffff


	//   ....[40]....
        /*01c0*/ 	.word	0xffffffff


	//   ....[41]....
        /*01c4*/ 	.word	0xffffffff


	//   ....[42]....
        /*01c8*/ 	.word	0xffffffff


	//   ....[43]....
        /*01cc*/ 	.word	0xffffffff


	//   ....[44]....
        /*01d0*/ 	.word	0xffffffff


	//   ....[45]....
        /*01d4*/ 	.word	0xffffffff


	//   ....[46]....
        /*01d8*/ 	.word	0xffffffff


	//   ....[47]....
        /*01dc*/ 	.word	0xffffffff


	//   ....[48]....
        /*01e0*/ 	.word	0xffffffff


	//   ....[49]....
        /*01e4*/ 	.word	0xffffffff


	//   ....[50]....
        /*01e8*/ 	.word	0xffffffff


	//   ....[51]....
        /*01ec*/ 	.word	0xffffffff


	//   ....[52]....
        /*01f0*/ 	.word	0xffffffff


	//   ....[53]....
        /*01f4*/ 	.word	0xffffffff


	//   ....[54]....
        /*01f8*/ 	.word	0xffffffff


	//   ....[55]....
        /*01fc*/ 	.word	0xffffffff


	//   ....[56]....
        /*0200*/ 	.word	0xffffffff


	//   ....[57]....
        /*0204*/ 	.word	0xffffffff


	//   ....[58]....
        /*0208*/ 	.word	0xffffffff


	//   ....[59]....
        /*020c*/ 	.word	0xffffffff


	//   ....[60]....
        /*0210*/ 	.word	0xffffffff


	//   ....[61]....
        /*0214*/ 	.word	0xffffffff


	//   ....[62]....
        /*0218*/ 	.word	0xffffffff


	//   ....[63]....
        /*021c*/ 	.word	0xffffffff


	//   ....[64]....
        /*0220*/ 	.word	0xffffffff


	//   ....[65]....
        /*0224*/ 	.word	0xffffffff


	//   ....[66]....
        /*0228*/ 	.word	0xffffffff


	//   ....[67]....
        /*022c*/ 	.word	0xffffffff


	//   ....[68]....
        /*0230*/ 	.word	0xffffffff


	//   ....[69]....
        /*0234*/ 	.word	0xffffffff


	//   ....[70]....
        /*0238*/ 	.word	0xffffffff


	//   ....[71]....
        /*023c*/ 	.word	0xffffffff


	//   ....[72]....
        /*0240*/ 	.word	0xffffffff


	//   ....[73]....
        /*0244*/ 	.word	0xffffffff


	//   ....[74]....
        /*0248*/ 	.word	0xffffffff


	//   ....[75]....
        /*024c*/ 	.word	0xffffffff


	//   ....[76]....
        /*0250*/ 	.word	0xffffffff


	//   ....[77]....
        /*0254*/ 	.word	0xffffffff


	//   ....[78]....
        /*0258*/ 	.word	0xffffffff


	//   ....[79]....
        /*025c*/ 	.word	0xffffffff


	//   ....[80]....
        /*0260*/ 	.word	0xffffffff


	//   ....[81]....
        /*0264*/ 	.word	0xffffffff


	//   ....[82]....
        /*0268*/ 	.word	0xffffffff


	//   ....[83]....
        /*026c*/ 	.word	0xffffffff


	//   ....[84]....
        /*0270*/ 	.word	0xffffffff


	//   ....[85]....
        /*0274*/ 	.word	0xffffffff


	//   ....[86]....
        /*0278*/ 	.word	0xffffffff


	//   ....[87]....
        /*027c*/ 	.word	0xffffffff


	//   ....[88]....
        /*0280*/ 	.word	0xffffffff


	//   ....[89]....
        /*0284*/ 	.word	0xffffffff


	//   ....[90]....
        /*0288*/ 	.word	0xffffffff


	//   ....[91]....
        /*028c*/ 	.word	0xffffffff


	//   ....[92]....
        /*0290*/ 	.word	0x05000010


	//   ....[93]....
        /*0294*/ 	.word	0x05000010


	//   ....[94]....
        /*0298*/ 	.word	0x05000010


	//   ....[95]....
        /*029c*/ 	.word	0x05000010


	//   ....[96]....
        /*02a0*/ 	.word	0x05000010


	//   ....[97]....
        /*02a4*/ 	.word	0x05000010


	//   ....[98]....
        /*02a8*/ 	.word	0x05000010


	//   ....[99]....
        /*02ac*/ 	.word	0x05000010


	//   ....[100]....
        /*02b0*/ 	.word	0x05000010


	//   ....[101]....
        /*02b4*/ 	.word	0x05000010


	//   ....[102]....
        /*02b8*/ 	.word	0x05000010


	//   ....[103]....
        /*02bc*/ 	.word	0x05000010


	//   ....[104]....
        /*02c0*/ 	.word	0x05000010


	//   ....[105]....
        /*02c4*/ 	.word	0x05000010


	//   ....[106]....
        /*02c8*/ 	.word	0x05000010


	//   ....[107]....
        /*02cc*/ 	.word	0x05000010


	//   ....[108]....
        /*02d0*/ 	.word	0x05000010


	//   ....[109]....
        /*02d4*/ 	.word	0x05000010


	//   ....[110]....
        /*02d8*/ 	.word	0x05000010


	//   ....[111]....
        /*02dc*/ 	.word	0x05000010


	//   ....[112]....
        /*02e0*/ 	.word	0x05000010


	//   ....[113]....
        /*02e4*/ 	.word	0x05000010


	//   ....[114]....
        /*02e8*/ 	.word	0x05000010


	//   ....[115]....
        /*02ec*/ 	.word	0x05000010


	//   ....[116]....
        /*02f0*/ 	.word	0x05000010


	//   ....[117]....
        /*02f4*/ 	.word	0x05000010


	//   ....[118]....
        /*02f8*/ 	.word	0x05000010


	//   ....[119]....
        /*02fc*/ 	.word	0x05000010


	//   ....[120]....
        /*0300*/ 	.word	0x05000010


	//   ....[121]....
        /*0304*/ 	.word	0x05000010


	//   ....[122]....
        /*0308*/ 	.word	0x05000010


	//   ....[123]....
        /*030c*/ 	.word	0x05000010


	//   ....[124]....
        /*0310*/ 	.word	0x05000010


	//   ....[125]....
        /*0314*/ 	.word	0x05000010


	//   ....[126]....
        /*0318*/ 	.word	0x05000010


	//   ....[127]....
        /*031c*/ 	.word	0x05000010


	//   ....[128]....
        /*0320*/ 	.word	0x05000010


	//   ....[129]....
        /*0324*/ 	.word	0x05000010


	//   ....[130]....
        /*0328*/ 	.word	0x05000010


	//   ....[131]....
        /*032c*/ 	.word	0x05000010


	//   ....[132]....
        /*0330*/ 	.word	0x05000010


	//   ....[133]....
        /*0334*/ 	.word	0x05000010


	//   ....[134]....
        /*0338*/ 	.word	0x05000010


	//   ....[135]....
        /*033c*/ 	.word	0x05000010


	//   ....[136]....
        /*0340*/ 	.word	0x05000010


	//   ....[137]....
        /*0344*/ 	.word	0x05000010


	//   ....[138]....
        /*0348*/ 	.word	0x05000010


	//   ....[139]....
        /*034c*/ 	.word	0x05000010


	//   ....[140]....
        /*0350*/ 	.word	0x05000010


	//   ....[141]....
        /*0354*/ 	.word	0x05000010


	//   ....[142]....
        /*0358*/ 	.word	0x05000010


	//   ....[143]....
        /*035c*/ 	.word	0x05000010


	//   ....[144]....
        /*0360*/ 	.word	0x05000010


	//   ....[145]....
        /*0364*/ 	.word	0x05000010


	//   ....[146]....
        /*0368*/ 	.word	0x05000010


	//   ....[147]....
        /*036c*/ 	.word	0x05000010


	//----- nvinfo : EIATTR_COOP_GROUP_INSTR_OFFSETS
	.align		4
.L_144:
        /*0370*/ 	.byte	0x04, 0x28
        /*0372*/ 	.short	(.L_146 - .L_145)


	//   ....[0]....
.L_145:
        /*0374*/ 	.word	0x00003110


	//   ....[1]....
        /*0378*/ 	.word	0x00003160


	//   ....[2]....
        /*037c*/ 	.word	0x00003180


	//   ....[3]....
        /*0380*/ 	.word	0x000031d0


	//   ....[4]....
        /*0384*/ 	.word	0x000031f0


	//   ....[5]....
        /*0388*/ 	.word	0x00003240


	//   ....[6]....
        /*038c*/ 	.word	0x00003260


	//   ....[7]....
        /*0390*/ 	.word	0x000032b0


	//   ....[8]....
        /*0394*/ 	.word	0x000032d0


	//   ....[9]....
        /*0398*/ 	.word	0x00003810


	//   ....[10]....
        /*039c*/ 	.word	0x00003860


	//   ....[11]....
        /*03a0*/ 	.word	0x00003880


	//   ....[12]....
        /*03a4*/ 	.word	0x000038d0


	//   ....[13]....
        /*03a8*/ 	.word	0x000038f0


	//   ....[14]....
        /*03ac*/ 	.word	0x00003940


	//   ....[15]....
        /*03b0*/ 	.word	0x00003960


	//   ....[16]....
        /*03b4*/ 	.word	0x000039b0


	//   ....[17]....
        /*03b8*/ 	.word	0x000039d0


	//   ....[18]....
        /*03bc*/ 	.word	0x00004030


	//   ....[19]....
        /*03c0*/ 	.word	0x00004100


	//   ....[20]....
        /*03c4*/ 	.word	0x00004170


	//   ....[21]....
        /*03c8*/ 	.word	0x00004200


	//   ....[22]....
        /*03cc*/ 	.word	0x00004220


	//   ....[23]....
        /*03d0*/ 	.word	0x00004270


	//   ....[24]....
        /*03d4*/ 	.word	0x000042a0


	//   ....[25]....
        /*03d8*/ 	.word	0x00004300


	//   ....[26]....
        /*03dc*/ 	.word	0x00004330


	//   ....[27]....
        /*03e0*/ 	.word	0x00004380


	//   ....[28]....
        /*03e4*/ 	.word	0x000043b0


	//   ....[29]....
        /*03e8*/ 	.word	0x00004420


	//   ....[30]....
        /*03ec*/ 	.word	0x00004440


	//   ....[31]....
        /*03f0*/ 	.word	0x000044b0


	//   ....[32]....
        /*03f4*/ 	.word	0x00004560


	//   ....[33]....
        /*03f8*/ 	.word	0x00004640


	//   ....[34]....
        /*03fc*/ 	.word	0x000046a0


	//   ....[35]....
        /*0400*/ 	.word	0x00004700


	//   ....[36]....
        /*0404*/ 	.word	0x00004720


	//   ....[37]....
        /*0408*/ 	.word	0x00004790


	//   ....[38]....
        /*040c*/ 	.word	0x000047a0


	//   ....[39]....
        /*0410*/ 	.word	0x00004800


	//   ....[40]....
        /*0414*/ 	.word	0x00004820


	//   ....[41]....
        /*0418*/ 	.word	0x00004880


	//   ....[42]....
        /*041c*/ 	.word	0x000048a0


	//   ....[43]....
        /*0420*/ 	.word	0x00004900


	//   ....[44]....
        /*0424*/ 	.word	0x00004920


	//   ....[45]....
        /*0428*/ 	.word	0x00004990


	//   ....[46]....
        /*042c*/ 	.word	0x00009090


	//   ....[47]....
        /*0430*/ 	.word	0x000090e0


	//   ....[48]....
        /*0434*/ 	.word	0x00009100


	//   ....[49]....
        /*0438*/ 	.word	0x00009150


	//   ....[50]....
        /*043c*/ 	.word	0x00009170


	//   ....[51]....
        /*0440*/ 	.word	0x000091c0


	//   ....[52]....
        /*0444*/ 	.word	0x000091e0


	//   ....[53]....
        /*0448*/ 	.word	0x00009230


	//   ....[54]....
        /*044c*/ 	.word	0x00009250


	//   ....[55]....
        /*0450*/ 	.word	0x00009730


	//   ....[56]....
        /*0454*/ 	.word	0x00009780


	//   ....[57]....
        /*0458*/ 	.word	0x000097a0


	//   ....[58]....
        /*045c*/ 	.word	0x000097f0


	//   ....[59]....
        /*0460*/ 	.word	0x00009810


	//   ....[60]....
        /*0464*/ 	.word	0x00009860


	//   ....[61]....
        /*0468*/ 	.word	0x00009880


	//   ....[62]....
        /*046c*/ 	.word	0x000098d0


	//   ....[63]....
        /*0470*/ 	.word	0x000098f0


	//   ....[64]....
        /*0474*/ 	.word	0x00009f50


	//   ....[65]....
        /*0478*/ 	.word	0x0000a020


	//   ....[66]....
        /*047c*/ 	.word	0x0000a090


	//   ....[67]....
        /*0480*/ 	.word	0x0000a130


	//   ....[68]....
        /*0484*/ 	.word	0x0000a150


	//   ....[69]....
        /*0488*/ 	.word	0x0000a1b0


	//   ....[70]....
        /*048c*/ 	.word	0x0000a1d0


	//   ....[71]....
        /*0490*/ 	.word	0x0000a220


	//   ....[72]....
        /*0494*/ 	.word	0x0000a250


	//   ....[73]....
        /*0498*/ 	.word	0x0000a2a0


	//   ....[74]....
        /*049c*/ 	.word	0x0000a2d0


	//   ....[75]....
        /*04a0*/ 	.word	0x0000a340


	//   ....[76]....
        /*04a4*/ 	.word	0x0000a360


	//   ....[77]....
        /*04a8*/ 	.word	0x0000a3d0


	//   ....[78]....
        /*04ac*/ 	.word	0x0000a480


	//   ....[79]....
        /*04b0*/ 	.word	0x0000a560


	//   ....[80]....
        /*04b4*/ 	.word	0x0000a5c0


	//   ....[81]....
        /*04b8*/ 	.word	0x0000a630


	//   ....[82]....
        /*04bc*/ 	.word	0x0000a650


	//   ....[83]....
        /*04c0*/ 	.word	0x0000a6b0


	//   ....[84]....
        /*04c4*/ 	.word	0x0000a6c0


	//   ....[85]....
        /*04c8*/ 	.word	0x0000a710


	//   ....[86]....
        /*04cc*/ 	.word	0x0000a730


	//   ....[87]....
        /*04d0*/ 	.word	0x0000a790


	//   ....[88]....
        /*04d4*/ 	.word	0x0000a7b0


	//   ....[89]....
        /*04d8*/ 	.word	0x0000a810


	//   ....[90]....
        /*04dc*/ 	.word	0x0000a830


	//   ....[91]....
        /*04e0*/ 	.word	0x0000a8b0


	//   ....[92]....
        /*04e4*/ 	.word	0x0000bb50


	//   ....[93]....
        /*04e8*/ 	.word	0x0000bbd0


	//   ....[94]....
        /*04ec*/ 	.word	0x0000bc70


	//   ....[95]....
        /*04f0*/ 	.word	0x0000bd50


	//   ....[96]....
        /*04f4*/ 	.word	0x0000bda0


	//   ....[97]....
        /*04f8*/ 	.word	0x0000be60


	//   ....[98]....
        /*04fc*/ 	.word	0x0000beb0


	//   ....[99]....
        /*0500*/ 	.word	0x0000bf50


	//   ....[100]....
        /*0504*/ 	.word	0x0000bfc0


	//   ....[101]....
        /*0508*/ 	.word	0x0000c040


	//   ....[102]....
        /*050c*/ 	.word	0x0000c0c0


	//   ....[103]....
        /*0510*/ 	.word	0x0000c150


	//   ....[104]....
        /*0514*/ 	.word	0x0000c1c0


	//   ....[105]....
        /*0518*/ 	.word	0x0000c280


	//   ....[106]....
        /*051c*/ 	.word	0x0000c2f0


	//   ....[107]....
        /*0520*/ 	.word	0x0000c370


	//   ....[108]....
        /*0524*/ 	.word	0x0000c410


	//   ....[109]....
        /*0528*/ 	.word	0x0000c4f0


	//   ....[110]....
        /*052c*/ 	.word	0x0000c540


	//   ....[111]....
        /*0530*/ 	.word	0x0000c600


	//   ....[112]....
        /*0534*/ 	.word	0x0000c650


	//   ....[113]....
        /*0538*/ 	.word	0x0000c700


	//   ....[114]....
        /*053c*/ 	.word	0x0000c750


	//   ....[115]....
        /*0540*/ 	.word	0x0000c800


	//   ....[116]....
        /*0544*/ 	.word	0x0000c850


	//   ....[117]....
        /*0548*/ 	.word	0x0000c8e0


	//   ....[118]....
        /*054c*/ 	.word	0x0000c930


	//   ....[119]....
        /*0550*/ 	.word	0x0000c9c0


	//   ....[120]....
        /*0554*/ 	.word	0x0000ca30


	//   ....[121]....
        /*0558*/ 	.word	0x0000cab0


	//   ....[122]....
        /*055c*/ 	.word	0x0000cb50


	//   ....[123]....
        /*0560*/ 	.word	0x0000cc30


	//   ....[124]....
        /*0564*/ 	.word	0x0000cc80


	//   ....[125]....
        /*0568*/ 	.word	0x0000cd40


	//   ....[126]....
        /*056c*/ 	.word	0x0000cd90


	//   ....[127]....
        /*0570*/ 	.word	0x0000ce30


	//   ....[128]....
        /*0574*/ 	.word	0x0000cea0


	//   ....[129]....
        /*0578*/ 	.word	0x0000cf20


	//   ....[130]....
        /*057c*/ 	.word	0x0000cfa0


	//   ....[131]....
        /*0580*/ 	.word	0x0000d030


	//   ....[132]....
        /*0584*/ 	.word	0x0000d0a0


	//   ....[133]....
        /*0588*/ 	.word	0x0000d160


	//   ....[134]....
        /*058c*/ 	.word	0x0000d1d0


	//   ....[135]....
        /*0590*/ 	.word	0x0000d250


	//   ....[136]....
        /*0594*/ 	.word	0x0000d2f0


	//   ....[137]....
        /*0598*/ 	.word	0x0000d3d0


	//   ....[138]....
        /*059c*/ 	.word	0x0000d420


	//   ....[139]....
        /*05a0*/ 	.word	0x0000d4e0


	//   ....[140]....
        /*05a4*/ 	.word	0x0000d530


	//   ....[141]....
        /*05a8*/ 	.word	0x0000d5e0


	//   ....[142]....
        /*05ac*/ 	.word	0x0000d630


	//   ....[143]....
        /*05b0*/ 	.word	0x0000d6e0


	//   ....[144]....
        /*05b4*/ 	.word	0x0000d730


	//   ....[145]....
        /*05b8*/ 	.word	0x0000d7c0


	//   ....[146]....
        /*05bc*/ 	.word	0x0000d810


	//   ....[147]....
        /*05c0*/ 	.word	0x0000d8a0


	//----- nvinfo : EIATTR_VRC_CTA_INIT_COUNT
	.align		4
.L_146:
        /*05c4*/ 	.byte	0x02, 0x4a
	.zero		1
	.zero		1


	//----- nvinfo : EIATTR_EXIT_INSTR_OFFSETS
	.align		4
        /*05c8*/ 	.byte	0x04, 0x1c
        /*05ca*/ 	.short	(.L_148 - .L_147)


	//   ....[0]....
.L_147:
        /*05cc*/ 	.word	0x00005360


	//   ....[1]....
        /*05d0*/ 	.word	0x00005560


	//   ....[2]....
        /*05d4*/ 	.word	0x00005ad0


	//   ....[3]....
        /*05d8*/ 	.word	0x00005b60


	//   ....[4]....
        /*05dc*/ 	.word	0x0000bab0


	//   ....[5]....
        /*05e0*/ 	.word	0x0000bb00


	//----- nvinfo : EIATTR_MAX_THREADS
	.align		4
.L_148:
        /*05e4*/ 	.byte	0x04, 0x05
        /*05e6*/ 	.short	(.L_150 - .L_149)
.L_149:
        /*05e8*/ 	.word	0x00000200
        /*05ec*/ 	.word	0x00000001
        /*05f0*/ 	.word	0x00000001


	//----- nvinfo : EIATTR_CRS_STACK_SIZE
	.align		4
.L_150:
        /*05f4*/ 	.byte	0x04, 0x1e
        /*05f6*/ 	.short	(.L_152 - .L_151)
.L_151:
        /*05f8*/ 	.word	0x00000000


	//----- nvinfo : EIATTR_CBANK_PARAM_SIZE
	.align		4
.L_152:
        /*05fc*/ 	.byte	0x03, 0x19
        /*05fe*/ 	.short	0x0060


	//----- nvinfo : EIATTR_PARAM_CBANK
	.align		4
        /*0600*/ 	.byte	0x04, 0x0a
        /*0602*/ 	.short	(.L_154 - .L_153)
	.align		4
.L_153:
        /*0604*/ 	.word	index@(.nv.constant0._ZN6thrust24THRUST_300001_SM_1000_NS8cuda_cub4core6detail13_kernel_agentINS1_16__set_operations10SetOpAgentINS0_6detail15normal_iteratorINS0_10device_ptrIiEEEESB_PiSC_SB_SC_lN4cuda3std3__44lessIiEENS5_31serial_set_symmetric_differenceENSF_17integral_constantIbLb0EEEEEJSB_SB_SC_SC_llSB_SC_SH_SI_PNSF_4pairIllEEPmN3cub18CUB_300001_SM_100013ScanTileStateIlLb1EEEEEEvDpT0_)
        /*0608*/ 	.short	0x0380
        /*060a*/ 	.short	0x0060


	//----- nvinfo : EIATTR_SW_WAR
	.align		4
.L_154:
        /*060c*/ 	.byte	0x04, 0x36
        /*060e*/ 	.short	(.L_156 - .L_155)
.L_155:
        /*0610*/ 	.word	0x00000008
.L_156:


//--------------------- .nv.info._ZN6thrust24THRUST_300001_SM_1000_NS8cuda_cub4core6detail13_kernel_agentINS1_16__set_operations14PartitionAgentINS0_6detail15normal_iteratorINS0_10device_ptrIiEEEESB_lN4cuda3std3__44lessIiEEEEJSB_SB_lllPNSE_4pairIllEESG_iEEEvDpT0_ --------------------------
	.section	.nv.info._ZN6thrust24THRUST_300001_SM_1000_NS8cuda_cub4core6detail13_kernel_agentINS1_16__set_operations14PartitionAgentINS0_6detail15normal_iteratorINS0_10device_ptrIiEEEESB_lN4cuda3std3__44lessIiEEEEJSB_SB_lllPNSE_4pairIllEESG_iEEEvDpT0_,"",@"SHT_CUDA_INFO"
	.sectionflags	@""
	.align	4


	//----- nvinfo : EIATTR_CUDA_API_VERSION
	.align		4
        /*0000*/ 	.byte	0x04, 0x37
        /*0002*/ 	.short	(.L_158 - .L_157)
.L_157:
        /*0004*/ 	.word	0x00000082


	//----- nvinfo : EIATTR_KPARAM_INFO
	.align		4
.L_158:
        /*0008*/ 	.byte	0x04, 0x17
        /*000a*/ 	.short	(.L_160 - .L_159)
.L_159:
        /*000c*/ 	.word	0x00000000
        /*0010*/ 	.short	0x0007
        /*0012*/ 	.short	0x0034
        /*0014*/ 	.byte	0x00, 0xf0, 0x11, 0x00


	//----- nvinfo : EIATTR_KPARAM_INFO
	.align		4
.L_160:
        /*0018*/ 	.byte	0x04, 0x17
        /*001a*/ 	.short	(.L_162 - .L_161)
.L_161:
        /*001c*/ 	.word	0x00000000
        /*0020*/ 	.short	0x0006
        /*0022*/ 	.short	0x0030
        /*0024*/ 	.byte	0x00, 0xf0, 0x05, 0x00


	//----- nvinfo : EIATTR_KPARAM_INFO
	.align		4
.L_162:
        /*0028*/ 	.byte	0x04, 0x17
        /*002a*/ 	.short	(.L_164 - .L_163)
.L_163:
        /*002c*/ 	.word	0x00000000
        /*0030*/ 	.short	0x0005
        /*0032*/ 	.short	0x0028
        /*0034*/ 	.byte	0x00, 0xf5, 0x21, 0x00


	//----- nvinfo : EIATTR_KPARAM_INFO
	.align		4
.L_164:
        /*0038*/ 	.byte	0x04, 0x17
        /*003a*/ 	.short	(.L_166 - .L_165)
.L_165:
        /*003c*/ 	.word	0x00000000
        /*0040*/ 	.short	0x0004
        /*0042*/ 	.short	0x0020
        /*0044*/ 	.byte	0x00, 0xf0, 0x21, 0x00


	//----- nvinfo : EIATTR_KPARAM_INFO
	.align		4
.L_166:
        /*0048*/ 	.byte	0x04, 0x17
        /*004a*/ 	.short	(.L_168 - .L_167)
.L_167:
        /*004c*/ 	.word	0x00000000
        /*0050*/ 	.short	0x0003
        /*0052*/ 	.short	0x0018
        /*0054*/ 	.byte	0x00, 0xf0, 0x21, 0x00


	//----- nvinfo : EIATTR_KPARAM_INFO
	.align		4
.L_168:
        /*0058*/ 	.byte	0x04, 0x17
        /*005a*/ 	.short	(.L_170 - .L_169)
.L_169:
        /*005c*/ 	.word	0x00000000
        /*0060*/ 	.short	0x0002
        /*0062*/ 	.short	0x0010
        /*0064*/ 	.byte	0x00, 0xf0, 0x21, 0x00


	//----- nvinfo : EIATTR_KPARAM_INFO
	.align		4
.L_170:
        /*0068*/ 	.byte	0x04, 0x17
        /*006a*/ 	.short	(.L_172 - .L_171)
.L_171:
        /*006c*/ 	.word	0x00000000
        /*0070*/ 	.short	0x0001
        /*0072*/ 	.short	0x0008
        /*0074*/ 	.byte	0x00, 0xf0, 0x21, 0x00


	//----- nvinfo : EIATTR_KPARAM_INFO
	.align		4
.L_172:
        /*0078*/ 	.byte	0x04, 0x17
        /*007a*/ 	.short	(.L_174 - .L_173)
.L_173:
        /*007c*/ 	.word	0x00000000
        /*0080*/ 	.short	0x0000
        /*0082*/ 	.short	0x0000
        /*0084*/ 	.byte	0x00, 0xf0, 0x21, 0x00


	//----- nvinfo : EIATTR_SPARSE_MMA_MASK
	.align		4
.L_174:
        /*0088*/ 	.byte	0x03, 0x50
        /*008a*/ 	.short	0x0000


	//----- nvinfo : EIATTR_MAXREG_COUNT
	.align		4
        /*008c*/ 	.byte	0x03, 0x1b
        /*008e*/ 	.short	0x00ff


	//----- nvinfo : EIATTR_MERCURY_ISA_VERSION
	.align		4
        /*0090*/ 	.byte	0x03, 0x5f
        /*0092*/ 	.short	0x0101


	//----- nvinfo : EIATTR_VRC_CTA_INIT_COUNT
	.align		4
        /*0094*/ 	.byte	0x02, 0x4a
	.zero		1
	.zero		1


	//----- nvinfo : EIATTR_EXIT_INSTR_OFFSETS
	.align		4
        /*0098*/ 	.byte	0x04, 0x1c
        /*009a*/ 	.short	(.L_176 - .L_175)


	//   ....[0]....
.L_175:
        /*009c*/ 	.word	0x00000080


	//   ....[1]....
        /*00a0*/ 	.word	0x00001640


	//----- nvinfo : EIATTR_MAX_THREADS
	.align		4
.L_176:
        /*00a4*/ 	.byte	0x04, 0x05
        /*00a6*/ 	.short	(.L_178 - .L_177)
.L_177:
        /*00a8*/ 	.word	0x00000100
        /*00ac*/ 	.word	0x00000001
        /*00b0*/ 	.word	0x00000001


	//----- nvinfo : EIATTR_CRS_STACK_SIZE
	.align		4
.L_178:
        /*00b4*/ 	.byte	0x04, 0x1e
        /*00b6*/ 	.short	(.L_180 - .L_179)
.L_179:
        /*00b8*/ 	.word	0x00000000


	//----- nvinfo : EIATTR_CBANK_PARAM_SIZE
	.align		4
.L_180:
        /*00bc*/ 	.byte	0x03, 0x19
        /*00be*/ 	.short	0x0038


	//----- nvinfo : EIATTR_PARAM_CBANK
	.align		4
        /*00c0*/ 	.byte	0x04, 0x0a
        /*00c2*/ 	.short	(.L_182 - .L_181)
	.align		4
.L_181:
        /*00c4*/ 	.word	index@(.nv.constant0._ZN6thrust24THRUST_300001_SM_1000_NS8cuda_cub4core6detail13_kernel_agentINS1_16__set_operations14PartitionAgentINS0_6detail15normal_iteratorINS0_10device_ptrIiEEEESB_lN4cuda3std3__44lessIiEEEEJSB_SB_lllPNSE_4pairIllEESG_iEEEvDpT0_)
        /*00c8*/ 	.short	0x0380
        /*00ca*/ 	.short	0x0038


	//----- nvinfo : EIATTR_SW_WAR
	.align		4
.L_182:
        /*00cc*/ 	.byte	0x04, 0x36
        /*00ce*/ 	.short	(.L_184 - .L_183)
.L_183:
        /*00d0*/ 	.word	0x00000008
.L_184:


//--------------------- .nv.info._ZN6thrust24THRUST_300001_SM_1000_NS8cuda_cub4core6detail13_kernel_agentINS1_16__set_operations9InitAgentIN3cub18CUB_300001_SM_100013ScanTileStateIlLb1EEElEEJSA_lEEEvDpT0_ --------------------------
	.section	.nv.info._ZN6thrust24THRUST_300001_SM_1000_NS8cuda_cub4core6detail13_kernel_agentINS1_16__set_operations9InitAgentIN3cub18CUB_300001_SM_100013ScanTileStateIlLb1EEElEEJSA_lEEEvDpT0_,"",@"SHT_CUDA_INFO"
	.sectionflags	@""
	.align	4


	//----- nvinfo : EIATTR_CUDA_API_VERSION
	.align		4
        /*0000*/ 	.byte	0x04, 0x37
        /*0002*/ 	.short	(.L_186 - .L_185)
.L_185:
        /*0004*/ 	.word	0x00000082


	//----- nvinfo : EIATTR_KPARAM_INFO
	.align		4
.L_186:
        /*0008*/ 	.byte	0x04, 0x17
        /*000a*/ 	.short	(.L_188 - .L_187)
.L_187:
        /*000c*/ 	.word	0x00000000
        /*0010*/ 	.short	0x0001
        /*0012*/ 	.short	0x0008
        /*0014*/ 	.byte	0x00, 0xf0, 0x21, 0x00


	//----- nvinfo : EIATTR_KPARAM_INFO
	.align		4
.L_188:
        /*0018*/ 	.byte	0x04, 0x17
        /*001a*/ 	.short	(.L_190 - .L_189)
.L_189:
        /*001c*/ 	.word	0x00000000
        /*0020*/ 	.short	0x0000
        /*0022*/ 	.short	0x0000
        /*0024*/ 	.byte	0x00, 0xf0, 0x21, 0x00


	//----- nvinfo : EIATTR_SPARSE_MMA_MASK
	.align		4
.L_190:
        /*0028*/ 	.byte	0x03, 0x50
        /*002a*/ 	.short	0x0000


	//----- nvinfo : EIATTR_MAXREG_COUNT
	.align		4
        /*002c*/ 	.byte	0x03, 0x1b
        /*002e*/ 	.short	0x00ff


	//----- nvinfo : EIATTR_MERCURY_ISA_VERSION
	.align		4
        /*0030*/ 	.byte	0x03, 0x5f
        /*0032*/ 	.short	0x0101


	//----- nvinfo : EIATTR_VRC_CTA_INIT_COUNT
	.align		4
        /*0034*/ 	.byte	0x02, 0x4a
	.zero		1
	.zero		1


	//----- nvinfo : EIATTR_EXIT_INSTR_OFFSETS
	.align		4
        /*0038*/ 	.byte	0x04, 0x1c
        /*003a*/ 	.short	(.L_192 - .L_191)


	//   ....[0]....
.L_191:
        /*003c*/ 	.word	0x00000100


	//   ....[1]....
        /*0040*/ 	.word	0x00000140


	//----- nvinfo : EIATTR_MAX_THREADS
	.align		4
.L_192:
        /*0044*/ 	.byte	0x04, 0x05
        /*0046*/ 	.short	(.L_194 - .L_193)
.L_193:
        /*0048*/ 	.word	0x00000080
        /*004c*/ 	.word	0x00000001
        /*0050*/ 	.word	0x00000001


	//----- nvinfo : EIATTR_CBANK_PARAM_SIZE
	.align		4
.L_194:
        /*0054*/ 	.byte	0x03, 0x19
        /*0056*/ 	.short	0x0010


	//----- nvinfo : EIATTR_PARAM_CBANK
	.align		4
        /*0058*/ 	.byte	0x04, 0x0a
        /*005a*/ 	.short	(.L_196 - .L_195)
	.align		4
.L_195:
        /*005c*/ 	.word	index@(.nv.constant0._ZN6thrust24THRUST_300001_SM_1000_NS8cuda_cub4core6detail13_kernel_agentINS1_16__set_operations9InitAgentIN3cub18CUB_300001_SM_100013ScanTileStateIlLb1EEElEEJSA_lEEEvDpT0_)
        /*0060*/ 	.short	0x0380
        /*0062*/ 	.short	0x0010


	//----- nvinfo : EIATTR_SW_WAR
	.align		4
.L_196:
        /*0064*/ 	.byte	0x04, 0x36
        /*0066*/ 	.short	(.L_198 - .L_197)
.L_197:
        /*0068*/ 	.word	0x00000008
.L_198:


//--------------------- .nv.info._ZN6thrust24THRUST_300001_SM_1000_NS8cuda_cub4core6detail13_kernel_agentINS1_16__set_operations10SetOpAgentINS0_6detail15normal_iteratorINS0_10device_ptrIiEEEESB_PiSC_SB_SC_iN4cuda3std3__44lessIiEENS5_31serial_set_symmetric_differenceENSF_17integral_constantIbLb0EEEEEJSB_SB_SC_SC_iiSB_SC_SH_SI_PNSF_4pairIiiEEPmN3cub18CUB_300001_SM_100013ScanTileStateIiLb1EEEEEEvDpT0_ --------------------------
	.section	.nv.info._ZN6thrust24THRUST_300001_SM_1000_NS8cuda_cub4core6detail13_kernel_agentINS1_16__set_operations10SetOpAgentINS0_6detail15normal_iteratorINS0_10device_ptrIiEEEESB_PiSC_SB_SC_iN4cuda3std3__44lessIiEENS5_31serial_set_symmetric_differenceENSF_17integral_constantIbLb0EEEEEJSB_SB_SC_SC_iiSB_SC_SH_SI_PNSF_4pairIiiEEPmN3cub18CUB_300001_SM_100013ScanTileStateIiLb1EEEEEEvDpT0_,"",@"SHT_CUDA_INFO"
	.sectionflags	@""
	.align	4


	//----- nvinfo : EIATTR_CUDA_API_VERSION
	.align		4
        /*0000*/ 	.byte	0x04, 0x37
        /*0002*/ 	.short	(.L_200 - .L_199)
.L_199:
        /*0004*/ 	.word	0x00000082


	//----- nvinfo : EIATTR_KPARAM_INFO
	.align		4
.L_200:
        /*0008*/ 	.byte	0x04, 0x17
        /*000a*/ 	.short	(.L_202 - .L_201)
.L_201:
        /*000c*/ 	.word	0x00000000
        /*0010*/ 	.short	0x000c
        /*0012*/ 	.short	0x0050
        /*0014*/ 	.byte	0x00, 0xf0, 0x21, 0x00


	//----- nvinfo : EIATTR_KPARAM_INFO
	.align		4
.L_202:
        /*0018*/ 	.byte	0x04, 0x17
        /*001a*/ 	.short	(.L_204 - .L_203)
.L_203:
        /*001c*/ 	.word	0x00000000
        /*0020*/ 	.short	0x000b
        /*0022*/ 	.short	0x0048
        /*0024*/ 	.byte	0x00, 0xf5, 0x21, 0x00


	//----- nvinfo : EIATTR_KPARAM_INFO
	.align		4
.L_204:
        /*0028*/ 	.byte	0x04, 0x17
        /*002a*/ 	.short	(.L_206 - .L_205)
.L_205:
        /*002c*/ 	.word	0x00000000
        /*0030*/ 	.short	0x000a
        /*0032*/ 	.short	0x0040
        /*0034*/ 	.byte	0x00, 0xf5, 0x21, 0x00


	//----- nvinfo : EIATTR_KPARAM_INFO
	.align		4
.L_206:
        /*0038*/ 	.byte	0x04, 0x17
        /*003a*/ 	.short	(.L_208 - .L_207)
.L_207:
        /*003c*/ 	.word	0x00000000
        /*0040*/ 	.short	0x0009
        /*0042*/ 	.short	0x0039
        /*0044*/ 	.byte	0x00, 0xf0, 0x05, 0x00


	//----- nvinfo : EIATTR_KPARAM_INFO
	.align		4
.L_208:
        /*0048*/ 	.byte	0x04, 0x17
        /*004a*/ 	.short	(.L_210 - .L_209)
.L_209:
        /*004c*/ 	.word	0x00000000
        /*0050*/ 	.short	0x0008
        /*0052*/ 	.short	0x0038
        /*0054*/ 	.byte	0x00, 0xf0, 0x05, 0x00


	//----- nvinfo : EIATTR_KPARAM_INFO
	.align		4
.L_210:
        /*0058*/ 	.byte	0x04, 0x17
        /*005a*/ 	.short	(.L_212 - .L_211)
.L_211:
        /*005c*/ 	.word	0x00000000
        /*0060*/ 	.short	0x0007
        /*0062*/ 	.short	0x0030
        /*0064*/ 	.byte	0x00, 0xf5, 0x21, 0x00


	//----- nvinfo : EIATTR_KPARAM_INFO
	.align		4
.L_212:
        /*0068*/ 	.byte	0x04, 0x17
        /*006a*/ 	.short	(.L_214 - .L_213)
.L_213:
        /*006c*/ 	.word	0x00000000
        /*0070*/ 	.short	0x0006
        /*0072*/ 	.short	0x0028
        /*0074*/ 	.byte	0x00, 0xf0, 0x21, 0x00


	//----- nvinfo : EIATTR_KPARAM_INFO
	.align		4
.L_214:
        /*0078*/ 	.byte	0x04, 0x17
        /*007a*/ 	.short	(.L_216 - .L_215)
.L_215:
        /*007c*/ 	.word	0x00000000
        /*0080*/ 	.short	0x0005
        /*0082*/ 	.short	0x0024
        /*0084*/ 	.byte	0x00, 0xf0, 0x11, 0x00


	//----- nvinfo : EIATTR_KPARAM_INFO
	.align		4
.L_216:
        /*0088*/ 	.byte	0x04, 0x17
        /*008a*/ 	.short	(.L_218 - .L_217)
.L_217:
        /*008c*/ 	.word	0x00000000
        /*0090*/ 	.short	0x0004
        /*0092*/ 	.short	0x0020
        /*0094*/ 	.byte	0x00, 0xf0, 0x11, 0x00


	//----- nvinfo : EIATTR_KPARAM_INFO
	.align		4
.L_218:
        /*0098*/ 	.byte	0x04, 0x17
        /*009a*/ 	.short	(.L_220 - .L_219)
.L_219:
        /*009c*/ 	.word	0x00000000
        /*00a0*/ 	.short	0x0003
        /*00a2*/ 	.short	0x0018
        /*00a4*/ 	.byte	0x00, 0xf5, 0x21, 0x00


	//----- nvinfo : EIATTR_KPARAM_INFO
	.align		4
.L_220:
        /*00a8*/ 	.byte	0x04, 0x17
        /*00aa*/ 	.short	(.L_222 - .L_221)
.L_221:
        /*00ac*/ 	.word	0x00000000
        /*00b0*/ 	.short	0x0002
        /*00b2*/ 	.short	0x0010
        /*00b4*/ 	.byte	0x00, 0xf5, 0x21, 0x00


	//----- nvinfo : EIATTR_KPARAM_INFO
	.align		4
.L_222:
        /*00b8*/ 	.byte	0x04, 0x17
        /*00ba*/ 	.short	(.L_224 - .L_223)
.L_223:
        /*00bc*/ 	.word	0x00000000
        /*00c0*/ 	.short	0x0001
        /*00c2*/ 	.short	0x0008
        /*00c4*/ 	.byte	0x00, 0xf0, 0x21, 0x00


	//----- nvinfo : EIATTR_KPARAM_INFO
	.align		4
.L_224:
        /*00c8*/ 	.byte	0x04, 0x17
        /*00ca*/ 	.short	(.L_226 - .L_225)
.L_225:
        /*00cc*/ 	.word	0x00000000
        /*00d0*/ 	.short	0x0000
        /*00d2*/ 	.short	0x0000
        /*00d4*/ 	.byte	0x00, 0xf0, 0x21, 0x00


	//----- nvinfo : EIATTR_SPARSE_MMA_MASK
	.align		4
.L_226:
        /*00d8*/ 	.byte	0x03, 0x50
        /*00da*/ 	.short	0x0000


	//----- nvinfo : EIATTR_MAXREG_COUNT
	.align		4
        /*00dc*/ 	.byte	0x03, 0x1b
        /*00de*/ 	.short	0x0080


	//----- nvinfo : EIATTR_NUM_BARRIERS
	.align		4
        /*00e0*/ 	.byte	0x02, 0x4c
        /*00e2*/ 	.byte	0x01
	.zero		1


	//----- nvinfo : EIATTR_MERCURY_ISA_VERSION
	.align		4
        /*00e4*/ 	.byte	0x03, 0x5f
        /*00e6*/ 	.short	0x0101


	//----- nvinfo : EIATTR_COOP_GROUP_MASK_REGIDS
	.align		4
        /*00e8*/ 	.byte	0x04, 0x29
        /*00ea*/ 	.short	(.L_228 - .L_227)


	//   ....[0]....
.L_227:
        /*00ec*/ 	.word	0xffffffff


	//   ....[1]....
        /*00f0*/ 	.word	0xffffffff


	//   ....[2]....
        /*00f4*/ 	.word	0xffffffff


	//   ....[3]....
        /*00f8*/ 	.word	0xffffffff


	//   ....[4]....
        /*00fc*/ 	.word	0xffffffff


	//   ....[5]....
        /*0100*/ 	.word	0xffffffff


	//   ....[6]....
        /*0104*/ 	.word	0xffffffff


	//   ....[7]....
        /*0108*/ 	.word	0xffffffff


	//   ....[8]....
        /*010c*/ 	.word	0xffffffff


	//   ....[9]....
        /*0110*/ 	.word	0xffffffff


	//   ....[10]....
        /*0114*/ 	.word	0xffffffff


	//   ....[11]....
        /*0118*/ 	.word	0xffffffff


	//   ....[12]....
        /*011c*/ 	.word	0xffffffff


	//   ....[13]....
        /*0120*/ 	.word	0xffffffff


	//   ....[14]....
        /*0124*/ 	.word	0xffffffff


	//   ....[15]....
        /*0128*/ 	.word	0xffffffff


	//   ....[16]....
        /*012c*/ 	.word	0xffffffff


	//   ....[17]....
        /*0130*/ 	.word	0xffffffff


	//   ....[18]....
        /*0134*/ 	.word	0xffffffff


	//   ....[19]....
        /*0138*/ 	.word	0xffffffff


	//   ....[20]....
        /*013c*/ 	.word	0xffffffff


	//   ....[21]....
        /*0140*/ 	.word	0xffffffff


	//   ....[22]....
        /*0144*/ 	.word	0xffffffff


	//   ....[23]....
        /*0148*/ 	.word	0xffffffff


	//   ....[24]....
        /*014c*/ 	.word	0xffffffff


	//   ....[25]....
        /*0150*/ 	.word	0xffffffff


	//   ....[26]....
        /*0154*/ 	.word	0xffffffff


	//   ....[27]....
        /*0158*/ 	.word	0xffffffff


	//   ....[28]....
        /*015c*/ 	.word	0xffffffff


	//   ....[29]....
        /*0160*/ 	.word	0xffffffff


	//   ....[30]....
        /*0164*/ 	.word	0xffffffff


	//   ....[31]....
        /*0168*/ 	.word	0xffffffff


	//   ....[32]....
        /*016c*/ 	.word	0xffffffff


	//   ....[33]....
        /*0170*/ 	.word	0xffffffff


	//   ....[34]....
        /*0174*/ 	.word	0xffffffff


	//   ....[35]....
        /*0178*/ 	.word	0xffffffff


	//   ....[36]....
        /*017c*/ 	.word	0xffffffff


	//   ....[37]....
        /*0180*/ 	.word	0xffffffff


	//   ....[38]....
        /*0184*/ 	.word	0xffffffff


	//   ....[39]....
        /*0188*/ 	.word	0xffffffff


	//   ....[40]....
        /*018c*/ 	.word	0xffffffff


	//   ....[41]....
        /*0190*/ 	.word	0xffffffff


	//   ....[42]....
        /*0194*/ 	.word	0xffffffff


	//   ....[43]....
        /*0198*/ 	.word	0xffffffff


	//   ....[44]....
        /*019c*/ 	.word	0xffffffff


	//   ....[45]....
        /*01a0*/ 	.word	0xffffffff


	//   ....[46]....
        /*01a4*/ 	.word	0xffffffff


	//   ....[47]....
        /*01a8*/ 	.word	0xffffffff


	//   ....[48]....
        /*01ac*/ 	.word	0xffffffff


	//   ....[49]....
        /*01b0*/ 	.word	0xffffffff


	//   ....[50]....
        /*01b4*/ 	.word	0xffffffff


	//   ....[51]....
        /*01b8*/ 	.word	0xffffffff


	//   ....[52]....
        /*01bc*/ 	.word	0xffffffff


	//   ....[53]....
        /*01c0*/ 	.word	0xffffffff


	//   ....[54]....
        /*01c4*/ 	.word	0xffffffff


	//   ....[55]....
        /*01c8*/ 	.word	0xffffffff


	//   ....[56]....
        /*01cc*/ 	.word	0x05000012


	//   ....[57]....
        /*01d0*/ 	.word	0x05000012


	//   ....[58]....
        /*01d4*/ 	.word	0x05000012


	//   ....[59]....
        /*01d8*/ 	.word	0x05000012


	//   ....[60]....
        /*01dc*/ 	.word	0x05000012


	//   ....[61]....
        /*01e0*/ 	.word	0x05000012


	//   ....[62]....
        /*01e4*/ 	.word	0x05000012


	//   ....[63]....
        /*01e8*/ 	.word	0x05000012


	//   ....[64]....
        /*01ec*/ 	.word	0x05000012


	//   ....[65]....
        /*01f0*/ 	.word	0x05000012


	//   ....[66]....
        /*01f4*/ 	.word	0x05000012


	//   ....[67]....
        /*01f8*/ 	.word	0x05000012


	//   ....[68]....
        /*01fc*/ 	.word	0x05000012


	//   ....[69]....
        /*0200*/ 	.word	0x05000012


	//   ....[70]....
        /*0204*/ 	.word	0x05000012


	//   ....[71]....
        /*0208*/ 	.word	0x05000012


	//   ....[72]....
        /*020c*/ 	.word	0x05000012


	//   ....[73]....
        /*0210*/ 	.word	0x05000012


	//   ....[74]....
        /*0214*/ 	.word	0x05000012


	//   ....[75]....
        /*0218*/ 	.word	0x05000012


	//   ....[76]....
        /*021c*/ 	.word	0x05000012


	//   ....[77]....
        /*0220*/ 	.word	0x05000012


	//   ....[78]....
        /*0224*/ 	.word	0x05000012


	//   ....[79]....
        /*0228*/ 	.word	0x05000012


	//   ....[80]....
        /*022c*/ 	.word	0x05000012


	//   ....[81]....
        /*0230*/ 	.word	0x05000012


	//   ....[82]....
        /*0234*/ 	.word	0x05000012


	//   ....[83]....
        /*0238*/ 	.word	0x05000012


	//   ....[84]....
        /*023c*/ 	.word	0x05000012


	//   ....[85]....
        /*0240*/ 	.word	0x05000012


	//   ....[86]....
        /*0244*/ 	.word	0x05000012


	//   ....[87]....
        /*0248*/ 	.word	0x05000012


	//   ....[88]....
        /*024c*/ 	.word	0x05000012


	//   ....[89]....
        /*0250*/ 	.word	0x05000012


	//   ....[90]....
        /*0254*/ 	.word	0x05000012


	//   ....[91]....
        /*0258*/ 	.word	0x05000012


	//----- nvinfo : EIATTR_COOP_GROUP_INSTR_OFFSETS
	.align		4
.L_228:
        /*025c*/ 	.byte	0x04, 0x28
        /*025e*/ 	.short	(.L_230 - .L_229)


	//   ....[0]....
.L_229:
        /*0260*/ 	.word	0x00003080


	//   ....[1]....
        /*0264*/ 	.word	0x000030b0


	//   ....[2]....
        /*0268*/ 	.word	0x000030d0


	//   ....[3]....
        /*026c*/ 	.word	0x000030f0


	//   ....[4]....
        /*0270*/ 	.word	0x00003110


	//   ....[5]....
        /*0274*/ 	.word	0x00003560


	//   ....[6]....
        /*0278*/ 	.word	0x000035a0


	//   ....[7]....
        /*027c*/ 	.word	0x000035c0


	//   ....[8]....
        /*0280*/ 	.word	0x000035e0


	//   ....[9]....
        /*0284*/ 	.word	0x00003600


	//   ....[10]....
        /*0288*/ 	.word	0x00003b60


	//   ....[11]....
        /*028c*/ 	.word	0x00003c30


	//   ....[12]....
        /*0290*/ 	.word	0x00003c90


	//   ....[13]....
        /*0294*/ 	.word	0x00003d20


	//   ....[14]....
        /*0298*/ 	.word	0x00003d70


	//   ....[15]....
        /*029c*/ 	.word	0x00003dc0


	//   ....[16]....
        /*02a0*/ 	.word	0x00003e10


	//   ....[17]....
        /*02a4*/ 	.word	0x00003e80


	//   ....[18]....
        /*02a8*/ 	.word	0x00003eb0


	//   ....[19]....
        /*02ac*/ 	.word	0x00003f70


	//   ....[20]....
        /*02b0*/ 	.word	0x00004050


	//   ....[21]....
        /*02b4*/ 	.word	0x000040a0


	//   ....[22]....
        /*02b8*/ 	.word	0x00004110


	//   ....[23]....
        /*02bc*/ 	.word	0x00004170


	//   ....[24]....
        /*02c0*/ 	.word	0x000041c0


	//   ....[25]....
        /*02c4*/ 	.word	0x00004210


	//   ....[26]....
        /*02c8*/ 	.word	0x00004250


	//   ....[27]....
        /*02cc*/ 	.word	0x00004290


	//   ....[28]....
        /*02d0*/ 	.word	0x000088a0


	//   ....[29]....
        /*02d4*/ 	.word	0x000088d0


	//   ....[30]....
        /*02d8*/ 	.word	0x000088f0


	//   ....[31]....
        /*02dc*/ 	.word	0x00008910


	//   ....[32]....
        /*02e0*/ 	.word	0x00008930


	//   ....[33]....
        /*02e4*/ 	.word	0x00008d30


	//   ....[34]....
        /*02e8*/ 	.word	0x00008d70


	//   ....[35]....
        /*02ec*/ 	.word	0x00008d90


	//   ....[36]....
        /*02f0*/ 	.word	0x00008db0


	//   ....[37]....
        /*02f4*/ 	.word	0x00008dd0


	//   ....[38]....
        /*02f8*/ 	.word	0x00009330


	//   ....[39]....
        /*02fc*/ 	.word	0x00009400


	//   ....[40]....
        /*0300*/ 	.word	0x00009460


	//   ....[41]....
        /*0304*/ 	.word	0x000094f0


	//   ....[42]....
        /*0308*/ 	.word	0x00009550


	//   ....[43]....
        /*030c*/ 	.word	0x000095a0


	//   ....[44]....
        /*0310*/ 	.word	0x000095f0


	//   ....[45]....
        /*0314*/ 	.word	0x00009660


	//   ....[46]....
        /*0318*/ 	.word	0x00009680


	//   ....[47]....
        /*031c*/ 	.word	0x00009740


	//   ....[48]....
        /*0320*/ 	.word	0x00009820


	//   ....[49]....
        /*0324*/ 	.word	0x00009870


	//   ....[50]....
        /*0328*/ 	.word	0x000098e0


	//   ....[51]....
        /*032c*/ 	.word	0x00009940


	//   ....[52]....
        /*0330*/ 	.word	0x00009990


	//   ....[53]....
        /*0334*/ 	.word	0x000099e0


	//   ....[54]....
        /*0338*/ 	.word	0x00009a20


	//   ....[55]....
        /*033c*/ 	.word	0x00009a60


	//   ....[56]....
        /*0340*/ 	.word	0x0000ac70


	//   ....[57]....
        /*0344*/ 	.word	0x0000acf0


	//   ....[58]....
        /*0348*/ 	.word	0x0000ad80


	//   ....[59]....
        /*034c*/ 	.word	0x0000ae50


	//   ....[60]....
        /*0350*/ 	.word	0x0000af00


	//   ....[61]....
        /*0354*/ 	.word	0x0000af90


	//   ....[62]....
        /*0358*/ 	.word	0x0000b010


	//   ....[63]....
        /*035c*/ 	.word	0x0000b090


	//   ....[64]....
        /*0360*/ 	.word	0x0000b170


	//   ....[65]....
        /*0364*/ 	.word	0x0000b1e0


	//   ....[66]....
        /*0368*/ 	.word	0x0000b260


	//   ....[67]....
        /*036c*/ 	.word	0x0000b2e0


	//   ....[68]....
        /*0370*/ 	.word	0x0000b3a0


	//   ....[69]....
        /*0374*/ 	.word	0x0000b440


	//   ....[70]....
        /*0378*/ 	.word	0x0000b4e0


	//   ....[71]....
        /*037c*/ 	.word	0x0000b570


	//   ....[72]....
        /*0380*/ 	.word	0x0000b5e0


	//   ....[73]....
        /*0384*/ 	.word	0x0000b650


	//   ....[74]....
        /*0388*/ 	.word	0x0000b6c0


	//   ....[75]....
        /*038c*/ 	.word	0x0000b740


	//   ....[76]....
        /*0390*/ 	.word	0x0000b7d0


	//   ....[77]....
        /*0394*/ 	.word	0x0000b8d0


	//   ....[78]....
        /*0398*/ 	.word	0x0000b950


	//   ....[79]....
        /*039c*/ 	.word	0x0000b9e0


	//   ....[80]....
        /*03a0*/ 	.word	0x0000ba70


	//   ....[81]....
        /*03a4*/ 	.word	0x0000bae0


	//   ....[82]....
        /*03a8*/ 	.word	0x0000bbc0


	//   ....[83]....
        /*03ac*/ 	.word	0x0000bc30


	//   ....[84]....
        /*03b0*/ 	.word	0x0000bcb0


	//   ....[85]....
        /*03b4*/ 	.word	0x0000bd30


	//   ....[86]....
        /*03b8*/ 	.word	0x0000bdf0


	//   ....[87]....
        /*03bc*/ 	.word	0x0000be90


	//   ....[88]....
        /*03c0*/ 	.word	0x0000bf30


	//   ....[89]....
        /*03c4*/ 	.word	0x0000bfc0


	//   ....[90]....
        /*03c8*/ 	.word	0x0000c030


	//   ....[91]....
        /*03cc*/ 	.word	0x0000c0a0


	//----- nvinfo : EIATTR_VRC_CTA_INIT_COUNT
	.align		4
.L_230:
        /*03d0*/ 	.byte	0x02, 0x4a
	.zero		1
	.zero		1


	//----- nvinfo : EIATTR_EXIT_INSTR_OFFSETS
	.align		4
        /*03d4*/ 	.byte	0x04, 0x1c
        /*03d6*/ 	.short	(.L_232 - .L_231)


	//   ....[0]....
.L_231:
        /*03d8*/ 	.word	0x00004be0


	//   ....[1]....
        /*03dc*/ 	.word	0x00004d90


	//   ....[2]....
        /*03e0*/ 	.word	0x00005330


	//   ....[3]....
        /*03e4*/ 	.word	0x000053d0


	//   ....[4]....
        /*03e8*/ 	.word	0x0000abd0


	//   ....[5]....
        /*03ec*/ 	.word	0x0000ac20


	//----- nvinfo : EIATTR_MAX_THREADS
	.align		4
.L_232:
        /*03f0*/ 	.byte	0x04, 0x05
        /*03f2*/ 	.short	(.L_234 - .L_233)
.L_233:
        /*03f4*/ 	.word	0x00000200
        /*03f8*/ 	.word	0x00000001
        /*03fc*/ 	.word	0x00000001


	//----- nvinfo : EIATTR_CRS_STACK_SIZE
	.align		4
.L_234:
        /*0400*/ 	.byte	0x04, 0x1e
        /*0402*/ 	.short	(.L_236 - .L_235)
.L_235:
        /*0404*/ 	.word	0x00000000


	//----- nvinfo : EIATTR_CBANK_PARAM_SIZE
	.align		4
.L_236:
        /*0408*/ 	.byte	0x03, 0x19
        /*040a*/ 	.short	0x0058


	//----- nvinfo : EIATTR_PARAM_CBANK
	.align		4
        /*040c*/ 	.byte	0x04, 0x0a
        /*040e*/ 	.short	(.L_238 - .L_237)
	.align		4
.L_237:
        /*0410*/ 	.word	index@(.nv.constant0._ZN6thrust24THRUST_300001_SM_1000_NS8cuda_cub4core6detail13_kernel_agentINS1_16__set_operations10SetOpAgentINS0_6detail15normal_iteratorINS0_10device_ptrIiEEEESB_PiSC_SB_SC_iN4cuda3std3__44lessIiEENS5_31serial_set_symmetric_differenceENSF_17integral_constantIbLb0EEEEEJSB_SB_SC_SC_iiSB_SC_SH_SI_PNSF_4pairIiiEEPmN3cub18CUB_300001_SM_100013ScanTileStateIiLb1EEEEEEvDpT0_)
        /*0414*/ 	.short	0x0380
        /*0416*/ 	.short	0x0058


	//----- nvinfo : EIATTR_SW_WAR
	.align		4
.L_238:
        /*0418*/ 	.byte	0x04, 0x36
        /*041a*/ 	.short	(.L_240 - .L_239)
.L_239:
        /*041c*/ 	.word	0x00000008
.L_240:


//--------------------- .nv.info._ZN6thrust24THRUST_300001_SM_1000_NS8cuda_cub4core6detail13_kernel_agentINS1_16__set_operations14PartitionAgentINS0_6detail15normal_iteratorINS0_10device_ptrIiEEEESB_iN4cuda3std3__44lessIiEEEEJSB_SB_iiiPNSE_4pairIiiEESG_iEEEvDpT0_ --------------------------
	.section	.nv.info._ZN6thrust24THRUST_300001_SM_1000_NS8cuda_cub4core6detail13_kernel_agentINS1_16__set_operations14PartitionAgentINS0_6detail15normal_iteratorINS0_10device_ptrIiEEEESB_iN4cuda3std3__44lessIiEEEEJSB_SB_iiiPNSE_4pairIiiEESG_iEEEvDpT0_,"",@"SHT_CUDA_INFO"
	.sectionflags	@""
	.align	4


	//----- nvinfo : EIATTR_CUDA_API_VERSION
	.align		4
        /*0000*/ 	.byte	0x04, 0x37
        /*0002*/ 	.short	(.L_242 - .L_241)
.L_241:
        /*0004*/ 	.word	0x00000082


	//----- nvinfo : EIATTR_KPARAM_INFO
	.align		4
.L_242:
        /*0008*/ 	.byte	0x04, 0x17
        /*000a*/ 	.short	(.L_244 - .L_243)
.L_243:
        /*000c*/ 	.word	0x00000000
        /*0010*/ 	.short	0x0007
        /*0012*/ 	.short	0x002c
        /*0014*/ 	.byte	0x00, 0xf0, 0x11, 0x00


	//----- nvinfo : EIATTR_KPARAM_INFO
	.align		4
.L_244:
        /*0018*/ 	.byte	0x04, 0x17
        /*001a*/ 	.short	(.L_246 - .L_245)
.L_245:
        /*001c*/ 	.word	0x00000000
        /*0020*/ 	.short	0x0006
        /*0022*/ 	.short	0x0028
        /*0024*/ 	.byte	0x00, 0xf0, 0x05, 0x00


	//----- nvinfo : EIATTR_KPARAM_INFO
	.align		4
.L_246:
        /*0028*/ 	.byte	0x04, 0x17
        /*002a*/ 	.short	(.L_248 - .L_247)
.L_247:
        /*002c*/ 	.word	0x00000000
        /*0030*/ 	.short	0x0005
        /*0032*/ 	.short	0x0020
        /*0034*/ 	.byte	0x00, 0xf5, 0x21, 0x00


	//----- nvinfo : EIATTR_KPARAM_INFO
	.align		4
.L_248:
        /*0038*/ 	.byte	0x04, 0x17
        /*003a*/ 	.short	(.L_250 - .L_249)
.L_249:
        /*003c*/ 	.word	0x00000000
        /*0040*/ 	.short	0x0004
        /*0042*/ 	.short	0x0018
        /*0044*/ 	.byte	0x00, 0xf0, 0x11, 0x00


	//----- nvinfo : EIATTR_KPARAM_INFO
	.align		4
.L_250:
        /*0048*/ 	.byte	0x04, 0x17
        /*004a*/ 	.short	(.L_252 - .L_251)
.L_251:
        /*004c*/ 	.word	0x00000000
        /*0050*/ 	.short	0x0003
        /*0052*/ 	.short	0x0014
        /*0054*/ 	.byte	0x00, 0xf0, 0x11, 0x00


	//----- nvinfo : EIATTR_KPARAM_INFO
	.align		4
.L_252:
        /*0058*/ 	.byte	0x04, 0x17
        /*005a*/ 	.short	(.L_254 - .L_253)
.L_253:
        /*005c*/ 	.word	0x00000000
        /*0060*/ 	.short	0x0002
        /*0062*/ 	.short	0x0010
        /*0064*/ 	.byte	0x00, 0xf0, 0x11, 0x00


	//----- nvinfo : EIATTR_KPARAM_INFO
	.align		4
.L_254:
        /*0068*/ 	.byte	0x04, 0x17
        /*006a*/ 	.short	(.L_256 - .L_255)
.L_255:
        /*006c*/ 	.word	0x00000000
        /*0070*/ 	.short	0x0001
        /*0072*/ 	.short	0x0008
        /*0074*/ 	.byte	0x00, 0xf0, 0x21, 0x00


	//----- nvinfo : EIATTR_KPARAM_INFO
	.align		4
.L_256:
        /*0078*/ 	.byte	0x04, 0x17
        /*007a*/ 	.short	(.L_258 - .L_257)
.L_257:
        /*007c*/ 	.word	0x00000000
        /*0080*/ 	.short	0x0000
        /*0082*/ 	.short	0x0000
        /*0084*/ 	.byte	0x00, 0xf0, 0x21, 0x00


	//----- nvinfo : EIATTR_SPARSE_MMA_MASK
	.align		4
.L_258:
        /*0088*/ 	.byte	0x03, 0x50
        /*008a*/ 	.short	0x0000


	//----- nvinfo : EIATTR_MAXREG_COUNT
	.align		4
        /*008c*/ 	.byte	0x03, 0x1b
        /*008e*/ 	.short	0x00ff


	//----- nvinfo : EIATTR_MERCURY_ISA_VERSION
	.align		4
        /*0090*/ 	.byte	0x03, 0x5f
        /*0092*/ 	.short	0x0101


	//----- nvinfo : EIATTR_VRC_CTA_INIT_COUNT
	.align		4
        /*0094*/ 	.byte	0x02, 0x4a
	.zero		1
	.zero		1


	//----- nvinfo : EIATTR_EXIT_INSTR_OFFSETS
	.align		4
        /*0098*/ 	.byte	0x04, 0x1c
        /*009a*/ 	.short	(.L_260 - .L_259)


	//   ....[0]....
.L_259:
        /*009c*/ 	.word	0x00000070


	//   ....[1]....
        /*00a0*/ 	.word	0x00000e50


	//----- nvinfo : EIATTR_MAX_THREADS
	.align		4
.L_260:
        /*00a4*/ 	.byte	0x04, 0x05
        /*00a6*/ 	.short	(.L_262 - .L_261)
.L_261:
        /*00a8*/ 	.word	0x00000100
        /*00ac*/ 	.word	0x00000001
        /*00b0*/ 	.word	0x00000001


	//----- nvinfo : EIATTR_CRS_STACK_SIZE
	.align		4
.L_262:
        /*00b4*/ 	.byte	0x04, 0x1e
        /*00b6*/ 	.short	(.L_264 - .L_263)
.L_263:
        /*00b8*/ 	.word	0x00000000


	//----- nvinfo : EIATTR_CBANK_PARAM_SIZE
	.align		4
.L_264:
        /*00bc*/ 	.byte	0x03, 0x19
        /*00be*/ 	.short	0x0030


	//----- nvinfo : EIATTR_PARAM_CBANK
	.align		4
        /*00c0*/ 	.byte	0x04, 0x0a
        /*00c2*/ 	.short	(.L_266 - .L_265)
	.align		4
.L_265:
        /*00c4*/ 	.word	index@(.nv.constant0._ZN6thrust24THRUST_300001_SM_1000_NS8cuda_cub4core6detail13_kernel_agentINS1_16__set_operations14PartitionAgentINS0_6detail15normal_iteratorINS0_10device_ptrIiEEEESB_iN4cuda3std3__44lessIiEEEEJSB_SB_iiiPNSE_4pairIiiEESG_iEEEvDpT0_)
        /*00c8*/ 	.short	0x0380
        /*00ca*/ 	.short	0x0030


	//----- nvinfo : EIATTR_SW_WAR
	.align		4
.L_266:
        /*00cc*/ 	.byte	0x04, 0x36
        /*00ce*/ 	.short	(.L_268 - .L_267)
.L_267:
        /*00d0*/ 	.word	0x00000008
.L_268:


//--------------------- .nv.info._ZN6thrust24THRUST_300001_SM_1000_NS8cuda_cub4core6detail13_kernel_agentINS1_16__set_operations9InitAgentIN3cub18CUB_300001_SM_100013ScanTileStateIiLb1EEEiEEJSA_iEEEvDpT0_ --------------------------
	.section	.nv.info._ZN6thrust24THRUST_300001_SM_1000_NS8cuda_cub4core6detail13_kernel_agentINS1_16__set_operations9InitAgentIN3cub18CUB_300001_SM_100013ScanTileStateIiLb1EEEiEEJSA_iEEEvDpT0_,"",@"SHT_CUDA_INFO"
	.sectionflags	@""
	.align	4


	//----- nvinfo : EIATTR_CUDA_API_VERSION
	.align		4
        /*0000*/ 	.byte	0x04, 0x37
        /*0002*/ 	.short	(.L_270 - .L_269)
.L_269:
        /*0004*/ 	.word	0x00000082


	//----- nvinfo : EIATTR_KPARAM_INFO
	.align		4
.L_270:
        /*0008*/ 	.byte	0x04, 0x17
        /*000a*/ 	.short	(.L_272 - .L_271)
.L_271:
        /*000c*/ 	.word	0x00000000
        /*0010*/ 	.short	0x0001
        /*0012*/ 	.short	0x0008
        /*0014*/ 	.byte	0x00, 0xf0, 0x11, 0x00


	//----- nvinfo : EIATTR_KPARAM_INFO
	.align		4
.L_272:
        /*0018*/ 	.byte	0x04, 0x17
        /*001a*/ 	.short	(.L_274 - .L_273)
.L_273:
        /*001c*/ 	.word	0x00000000
        /*0020*/ 	.short	0x0000
        /*0022*/ 	.short	0x0000
        /*0024*/ 	.byte	0x00, 0xf0, 0x21, 0x00


	//----- nvinfo : EIATTR_SPARSE_MMA_MASK
	.align		4
.L_274:
        /*0028*/ 	.byte	0x03, 0x50
        /*002a*/ 	.short	0x0000


	//----- nvinfo : EIATTR_MAXREG_COUNT
	.align		4
        /*002c*/ 	.byte	0x03, 0x1b
        /*002e*/ 	.short	0x00ff


	//----- nvinfo : EIATTR_MERCURY_ISA_VERSION
	.align		4
        /*0030*/ 	.byte	0x03, 0x5f
        /*0032*/ 	.short	0x0101


	//----- nvinfo : EIATTR_VRC_CTA_INIT_COUNT
	.align		4
        /*0034*/ 	.byte	0x02, 0x4a
	.zero		1
	.zero		1


	//----- nvinfo : EIATTR_EXIT_INSTR_OFFSETS
	.align		4
        /*0038*/ 	.byte	0x04, 0x1c
        /*003a*/ 	.short	(.L_276 - .L_275)


	//   ....[0]....
.L_275:
        /*003c*/ 	.word	0x000000f0


	//   ....[1]....
        /*0040*/ 	.word	0x00000130


	//----- nvinfo : EIATTR_MAX_THREADS
	.align		4
.L_276:
        /*0044*/ 	.byte	0x04, 0x05
        /*0046*/ 	.short	(.L_278 - .L_277)
.L_277:
        /*0048*/ 	.word	0x00000080
        /*004c*/ 	.word	0x00000001
        /*0050*/ 	.word	0x00000001


	//----- nvinfo : EIATTR_CBANK_PARAM_SIZE
	.align		4
.L_278:
        /*0054*/ 	.byte	0x03, 0x19
        /*0056*/ 	.short	0x000c


	//----- nvinfo : EIATTR_PARAM_CBANK
	.align		4
        /*0058*/ 	.byte	0x04, 0x0a
        /*005a*/ 	.short	(.L_280 - .L_279)
	.align		4
.L_279:
        /*005c*/ 	.word	index@(.nv.constant0._ZN6thrust24THRUST_300001_SM_1000_NS8cuda_cub4core6detail13_kernel_agentINS1_16__set_operations9InitAgentIN3cub18CUB_300001_SM_100013ScanTileStateIiLb1EEEiEEJSA_iEEEvDpT0_)
        /*0060*/ 	.short	0x0380
        /*0062*/ 	.short	0x000c


	//----- nvinfo : EIATTR_SW_WAR
	.align		4
.L_280:
        /*0064*/ 	.byte	0x04, 0x36
        /*0066*/ 	.short	(.L_282 - .L_281)
.L_281:
        /*0068*/ 	.word	0x00000008
.L_282:


//--------------------- .nv.callgraph             --------------------------
	.section	.nv.callgraph,"",@"SHT_CUDA_CALLGRAPH"
	.align	4
	.sectionentsize	8
	.align		4
        /*0000*/ 	.word	0x00000000
	.align		4
        /*0004*/ 	.word	0xffffffff
	.align		4
        /*0008*/ 	.word	0x00000000
	.align		4
        /*000c*/ 	.word	0xfffffffe
	.align		4
        /*0010*/ 	.word	0x00000000
	.align		4
        /*0014*/ 	.word	0xfffffffd
	.align		4
        /*0018*/ 	.word	0x00000000
	.align		4
        /*001c*/ 	.word	0xfffffffc


//--------------------- .nv.constant4             --------------------------
	.section	.nv.constant4,"a",@progbits
	.align	8
	.align		8
.nv.constant4:
        /*0000*/ 	.dword	_ZN34_INTERNAL_2a02a848_4_k_cu_dbd60d2f4cuda3std3__45__cpo5beginE
	.align		8
        /*0008*/ 	.dword	_ZN34_INTERNAL_2a02a848_4_k_cu_dbd60d2f4cuda3std3__45__cpo3endE
	.align		8
        /*0010*/ 	.dword	_ZN34_INTERNAL_2a02a848_4_k_cu_dbd60d2f4cuda3std3__45__cpo6cbeginE
	.align		8
        /*0018*/ 	.dword	_ZN34_INTERNAL_2a02a848_4_k_cu_dbd60d2f4cuda3std3__45__cpo4cendE
	.align		8
        /*0020*/ 	.dword	_ZN34_INTERNAL_2a02a848_4_k_cu_dbd60d2f4cuda3std3__45__cpo6rbeginE
	.align		8
        /*0028*/ 	.dword	_ZN34_INTERNAL_2a02a848_4_k_cu_dbd60d2f4cuda3std3__45__cpo4rendE
	.align		8
        /*0030*/ 	.dword	_ZN34_INTERNAL_2a02a848_4_k_cu_dbd60d2f4cuda3std3__45__cpo7crbeginE
	.align		8
        /*0038*/ 	.dword	_ZN34_INTERNAL_2a02a848_4_k_cu_dbd60d2f4cuda3std3__45__cpo5crendE
	.align		8
        /*0040*/ 	.dword	_ZN34_INTERNAL_2a02a848_4_k_cu_dbd60d2f4cuda3std3__436_GLOBAL__N__2a02a848_4_k_cu_dbd60d2f6ignoreE
	.align		8
        /*0048*/ 	.dword	_ZN34_INTERNAL_2a02a848_4_k_cu_dbd60d2f4cuda3std3__419piecewise_constructE
	.align		8
        /*0050*/ 	.dword	_ZN34_INTERNAL_2a02a848_4_k_cu_dbd60d2f4cuda3std3__48in_placeE
	.align		8
        /*0058*/ 	.dword	_ZN34_INTERNAL_2a02a848_4_k_cu_dbd60d2f4cuda3std3__420unreachable_sentinelE
	.align		8
        /*0060*/ 	.dword	_ZN34_INTERNAL_2a02a848_4_k_cu_dbd60d2f4cuda3std3__47nulloptE
	.align		8
        /*0068*/ 	.dword	_ZN34_INTERNAL_2a02a848_4_k_cu_dbd60d2f4cuda3std3__48unexpectE
	.align		8
        /*0070*/ 	.dword	_ZN34_INTERNAL_2a02a848_4_k_cu_dbd60d2f4cuda3std6ranges3__45__cpo4swapE
	.align		8
        /*0078*/ 	.dword	_ZN34_INTERNAL_2a02a848_4_k_cu_dbd60d2f4cuda3std6ranges3__45__cpo9iter_moveE
	.align		8
        /*0080*/ 	.dword	_ZN34_INTERNAL_2a02a848_4_k_cu_dbd60d2f4cuda3std6ranges3__45__cpo5beginE
	.align		8
        /*0088*/ 	.dword	_ZN34_INTERNAL_2a02a848_4_k_cu_dbd60d2f4cuda3std6ranges3__45__cpo3endE
	.align		8
        /*0090*/ 	.dword	_ZN34_INTERNAL_2a02a848_4_k_cu_dbd60d2f4cuda3std6ranges3__45__cpo6cbeginE
	.align		8
        /*0098*/ 	.dword	_ZN34_INTERNAL_2a02a848_4_k_cu_dbd60d2f4cuda3std6ranges3__45__cpo4cendE
	.align		8
        /*00a0*/ 	.dword	_ZN34_INTERNAL_2a02a848_4_k_cu_dbd60d2f4cuda3std6ranges3__45__cpo7advanceE
	.align		8
        /*00a8*/ 	.dword	_ZN34_INTERNAL_2a02a848_4_k_cu_dbd60d2f4cuda3std6ranges3__45__cpo9iter_swapE
	.align		8
        /*00b0*/ 	.dword	_ZN34_INTERNAL_2a02a848_4_k_cu_dbd60d2f4cuda3std6ranges3__45__cpo4nextE
	.align		8
        /*00b8*/ 	.dword	_ZN34_INTERNAL_2a02a848_4_k_cu_dbd60d2f4cuda3std6ranges3__45__cpo4prevE
	.align		8
        /*00c0*/ 	.dword	_ZN34_INTERNAL_2a02a848_4_k_cu_dbd60d2f4cuda3std6ranges3__45__cpo4dataE
	.align		8
        /*00c8*/ 	.dword	_ZN34_INTERNAL_2a02a848_4_k_cu_dbd60d2f4cuda3std6ranges3__45__cpo5cdataE
	.align		8
        /*00d0*/ 	.dword	_ZN34_INTERNAL_2a02a848_4_k_cu_dbd60d2f4cuda3std6ranges3__45__cpo4sizeE
	.align		8
        /*00d8*/ 	.dword	_ZN34_INTERNAL_2a02a848_4_k_cu_dbd60d2f4cuda3std6ranges3__45__cpo5ssizeE
	.align		8
        /*00e0*/ 	.dword	_ZN34_INTERNAL_2a02a848_4_k_cu_dbd60d2f4cuda3std6ranges3__45__cpo8distanceE
	.align		8
        /*00e8*/ 	.dword	_ZN34_INTERNAL_2a02a848_4_k_cu_dbd60d2f6thrust24THRUST_300001_SM_1000_NS8cuda_cub3parE
	.align		8
        /*00f0*/ 	.dword	_ZN34_INTERNAL_2a02a848_4_k_cu_dbd60d2f6thrust24THRUST_300001_SM_1000_NS8cuda_cub10par_nosyncE
	.align		8
        /*00f8*/ 	.dword	_ZN34_INTERNAL_2a02a848_4_k_cu_dbd60d2f6thrust24THRUST_300001_SM_1000_NS6system6detail10sequential3seqE
	.align		8
        /*0100*/ 	.dword	_ZN34_INTERNAL_2a02a848_4_k_cu_dbd60d2f6thrust24THRUST_300001_SM_1000_NS6system3cpp3parE
	.align		8
        /*0108*/ 	.dword	_ZN34_INTERNAL_2a02a848_4_k_cu_dbd60d2f6thrust24THRUST_300001_SM_1000_NS12placeholders2_1E
	.align		8
        /*0110*/ 	.dword	_ZN34_INTERNAL_2a02a848_4_k_cu_dbd60d2f6thrust24THRUST_300001_SM_1000_NS12placeholders2_2E
	.align		8
        /*0118*/ 	.dword	_ZN34_INTERNAL_2a02a848_4_k_cu_dbd60d2f6thrust24THRUST_300001_SM_1000_NS12placeholders2_3E
	.align		8
        /*0120*/ 	.dword	_ZN34_INTERNAL_2a02a848_4_k_cu_dbd60d2f6thrust24THRUST_300001_SM_1000_NS12placeholders2_4E
	.align		8
        /*0128*/ 	.dword	_ZN34_INTERNAL_2a02a848_4_k_cu_dbd60d2f6thrust24THRUST_300001_SM_1000_NS12placeholders2_5E
	.align		8
        /*0130*/ 	.dword	_ZN34_INTERNAL_2a02a848_4_k_cu_dbd60d2f6thrust24THRUST_300001_SM_1000_NS12placeholders2_6E
	.align		8
        /*0138*/ 	.dword	_ZN34_INTERNAL_2a02a848_4_k_cu_dbd60d2f6thrust24THRUST_300001_SM_1000_NS12placeholders2_7E
	.align		8
        /*0140*/ 	.dword	_ZN34_INTERNAL_2a02a848_4_k_cu_dbd60d2f6thrust24THRUST_300001_SM_1000_NS12placeholders2_8E
	.align		8
        /*0148*/ 	.dword	_ZN34_INTERNAL_2a02a848_4_k_cu_dbd60d2f6thrust24THRUST_300001_SM_1000_NS12placeholders2_9E
	.align		8
        /*0150*/ 	.dword	_ZN34_INTERNAL_2a02a848_4_k_cu_dbd60d2f6thrust24THRUST_300001_SM_1000_NS12placeholders3_10E
	.align		8
        /*0158*/ 	.dword	_ZN34_INTERNAL_2a02a848_4_k_cu_dbd60d2f6thrust24THRUST_300001_SM_1000_NS3seqE
	.align		8
        /*0160*/ 	.dword	_ZN34_INTERNAL_2a02a848_4_k_cu_dbd60d2f6thrust24THRUST_300001_SM_1000_NS6deviceE


//--------------------- .text._ZN3cub18CUB_300001_SM_10006detail8for_each13static_kernelINS2_12policy_hub_t12policy_500_tEmN6thrust24THRUST_300001_SM_1000_NS8cuda_cub20__uninitialized_fill7functorINS7_10device_ptrIiEEiEEEEvT0_T1_ --------------------------
	.section	.text._ZN3cub18CUB_300001_SM_10006detail8for_each13static_kernelINS2_12policy_hub_t12policy_500_tEmN6thrust24THRUST_300001_SM_1000_NS8cuda_cub20__uninitialized_fill7functorINS7_10device_ptrIiEEiEEEEvT0_T1_,"ax",@progbits
	.align	128
        .global         _ZN3cub18CUB_300001_SM_10006detail8for_each13static_kernelINS2_12policy_hub_t12policy_500_tEmN6thrust24THRUST_300001_SM_1000_NS8cuda_cub20__uninitialized_fill7functorINS7_10device_ptrIiEEiEEEEvT0_T1_
        .type           _ZN3cub18CUB_300001_SM_10006detail8for_each13static_kernelINS2_12policy_hub_t12policy_500_tEmN6thrust24THRUST_300001_SM_1000_NS8cuda_cub20__uninitialized_fill7functorINS7_10device_ptrIiEEiEEEEvT0_T1_,@function
        .size           _ZN3cub18CUB_300001_SM_10006detail8for_each13static_kernelINS2_12policy_hub_t12policy_500_tEmN6thrust24THRUST_300001_SM_1000_NS8cuda_cub20__uninitialized_fill7functorINS7_10device_ptrIiEEiEEEEvT0_T1_,(.L_x_476 - _ZN3cub18CUB_300001_SM_10006detail8for_each13static_kernelINS2_12policy_hub_t12policy_500_tEmN6thrust24THRUST_300001_SM_1000_NS8cuda_cub20__uninitialized_fill7functorINS7_10device_ptrIiEEiEEEEvT0_T1_)
        .other          _ZN3cub18CUB_300001_SM_10006detail8for_each13static_kernelINS2_12policy_hub_t12policy_500_tEmN6thrust24THRUST_300001_SM_1000_NS8cuda_cub20__uninitialized_fill7functorINS7_10device_ptrIiEEiEEEEvT0_T1_,@"STO_CUDA_ENTRY STV_DEFAULT"
_ZN3cub18CUB_300001_SM_10006detail8for_each13static_kernelINS2_12policy_hub_t12policy_500_tEmN6thrust24THRUST_300001_SM_1000_NS8cuda_cub20__uninitialized_fill7functorINS7_10device_ptrIiEEiEEEEvT0_T1_:
.text._ZN3cub18CUB_300001_SM_10006detail8for_each13static_kernelINS2_12policy_hub_t12policy_500_tEmN6thrust24THRUST_300001_SM_1000_NS8cuda_cub20__uninitialized_fill7functorINS7_10device_ptrIiEEiEEEEvT0_T1_:
[----:B------:R-:W-:Y:S08]  /*0000*/  LDC R1, c[0x0][0x37c] ;  /* 0x0000df00ff017b82 */ /* 0x000ff00000000800 */
[----:B------:R-:W0:Y:S01]  /*0010*/  S2UR UR4, SR_CTAID.X ;  /* 0x00000000000479c3 */ /* 0x000e220000002500 */
[----:B------:R-:W1:Y:S01]  /*0020*/  LDCU.64 UR6, c[0x0][0x380] ;  /* 0x00007000ff0677ac */ /* 0x000e620008000a00 */
[----:B------:R-:W2:Y:S01]  /*0030*/  LDCU.64 UR8, c[0x0][0x358] ;  /* 0x00006b00ff0877ac */ /* 0x000ea20008000a00 */
[----:B0-----:R-:W-:-:S04]  /*0040*/  UIMAD.WIDE.U32 UR4, UR4, 0x200, URZ ;  /* 0x00000200040478a5 */ /* 0x001fc8000f8e00ff */
[----:B-1----:R-:W-:-:S04]  /*0050*/  UIADD3 UR6, UP0, UPT, -UR4, UR6, URZ ;  /* 0x0000000604067290 */ /* 0x002fc8000ff1e1ff */
[----:B------:R-:W-:Y:S02]  /*0060*/  UIADD3.X UR7, UPT, UPT, ~UR5, UR7, URZ, UP0, !UPT ;  /* 0x0000000705077290 */ /* 0x000fe400087fe5ff */
[----:B------:R-:W-:-:S04]  /*0070*/  UISETP.GE.U32.AND UP0, UPT, UR6, 0x200, UPT ;  /* 0x000002000600788c */ /* 0x000fc8000bf06070 */
[----:B------:R-:W-:-:S09]  /*0080*/  UISETP.GE.U32.AND.EX UP0, UPT, UR7, URZ, UPT, UP0 ;  /* 0x000000ff0700728c */ /* 0x000fd2000bf06100 */
[----:B--2---:R-:W-:Y:S05]  /*0090*/  BRA.U !UP0, `(.L_x_0) ;  /* 0x0000000108287547 */ /* 0x004fea000b800000 */
[----:B------:R-:W0:Y:S01]  /*00a0*/  S2R R0, SR_TID.X ;  /* 0x0000000000007919 */ /* 0x000e220000002100 */
[----:B------:R-:W1:Y:S01]  /*00b0*/  LDCU.64 UR6, c[0x0][0x388] ;  /* 0x00007100ff0677ac */ /* 0x000e620008000a00 */
[----:B------:R-:W2:Y:S01]  /*00c0*/  LDC R5, c[0x0][0x390] ;  /* 0x0000e400ff057b82 */ /* 0x000ea20000000800 */
[----:B0-----:R-:W-:-:S05]  /*00d0*/  IADD3 R0, P0, PT, R0, UR4, RZ ;  /* 0x0000000400007c10 */ /* 0x001fca000ff1e0ff */
[----:B------:R-:W-:Y:S01]  /*00e0*/  IMAD.X R3, RZ, RZ, UR5, P0 ;  /* 0x00000005ff037e24 */ /* 0x000fe200080e06ff */
[----:B-1----:R-:W-:-:S04]  /*00f0*/  LEA R2, P0, R0, UR6, 0x2 ;  /* 0x0000000600027c11 */ /* 0x002fc8000f8010ff */
[----:B------:R-:W-:-:S05]  /*0100*/  LEA.HI.X R3, R0, UR7, R3, 0x2, P0 ;  /* 0x0000000700037c11 */ /* 0x000fca00080f1403 */
[----:B--2---:R-:W-:Y:S04]  /*0110*/  STG.E desc[UR8][R2.64], R5 ;  /* 0x0000000502007986 */ /* 0x004fe8000c101908 */
[----:B------:R-:W-:Y:S01]  /*0120*/  STG.E desc[UR8][R2.64+0x400], R5 ;  /* 0x0004000502007986 */ /* 0x000fe2000c101908 */
[----:B------:R-:W-:Y:S05]  /*0130*/  EXIT ;  /* 0x000000000000794d */ /* 0x000fea0003800000 */
.L_x_0:
[----:B------:R-:W0:Y:S01]  /*0140*/  S2R R0, SR_TID.X ;  /* 0x0000000000007919 */ /* 0x000e220000002100 */
[----:B------:R-:W-:Y:S01]  /*0150*/  IMAD.U32 R2, RZ, RZ, UR7 ;  /* 0x00000007ff027e24 */ /* 0x000fe2000f8e00ff */
[----:B------:R-:W1:Y:S01]  /*0160*/  LDCU.64 UR10, c[0x0][0x388] ;  /* 0x00007100ff0a77ac */ /* 0x000e620008000a00 */
[----:B------:R-:W-:Y:S01]  /*0170*/  IMAD.U32 R4, RZ, RZ, UR7 ;  /* 0x00000007ff047e24 */ /* 0x000fe2000f8e00ff */
[----:B0-----:R-:W-:-:S04]  /*0180*/  ISETP.LT.U32.AND P0, PT, R0, UR6, PT ;  /* 0x0000000600007c0c */ /* 0x001fc8000bf01070 */
[----:B------:R-:W-:Y:S01]  /*0190*/  ISETP.GT.U32.AND.EX P0, PT, R2, RZ, PT, P0 ;  /* 0x000000ff0200720c */ /* 0x000fe20003f04100 */
[C---:B------:R-:W-:Y:S01]  /*01a0*/  VIADD R2, R0.reuse, 0x100 ;  /* 0x0000010000027836 */ /* 0x040fe20000000000 */
[----:B------:R-:W-:-:S04]  /*01b0*/  IADD3 R0, P2, PT, R0, UR4, RZ ;  /* 0x0000000400007c10 */ /* 0x000fc8000ff5e0ff */
[----:B------:R-:W-:Y:S01]  /*01c0*/  ISETP.LT.U32.AND P1, PT, R2, UR6, PT ;  /* 0x0000000602007c0c */ /* 0x000fe2000bf21070 */
[----:B------:R-:W-:Y:S01]  /*01d0*/  IMAD.X R3, RZ, RZ, UR5, P2 ;  /* 0x00000005ff037e24 */ /* 0x000fe200090e06ff */
[----:B-1----:R-:W-:Y:S02]  /*01e0*/  LEA R2, P2, R0, UR10, 0x2 ;  /* 0x0000000a00027c11 */ /* 0x002fe4000f8410ff */
[----:B------:R-:W-:Y:S02]  /*01f0*/  ISETP.GT.U32.AND.EX P1, PT, R4, RZ, PT, P1 ;  /* 0x000000ff0400720c */ /* 0x000fe40003f24110 */
[----:B------:R-:W-:Y:S01]  /*0200*/  LEA.HI.X R3, R0, UR11, R3, 0x2, P2 ;  /* 0x0000000b00037c11 */ /* 0x000fe200090f1403 */
[----:B------:R-:W0:Y:S04]  /*0210*/  @P0 LDC R5, c[0x0][0x390] ;  /* 0x0000e400ff050b82 */ /* 0x000e280000000800 */
[----:B0-----:R0:W-:Y:S06]  /*0220*/  @P0 STG.E desc[UR8][R2.64], R5 ;  /* 0x0000000502000986 */ /* 0x0011ec000c101908 */
[----:B------:R-:W-:Y:S05]  /*0230*/  @!P1 EXIT ;  /* 0x000000000000994d */ /* 0x000fea0003800000 */
[----:B0-----:R-:W0:Y:S02]  /*0240*/  LDC R5, c[0x0][0x390] ;  /* 0x0000e400ff057b82 */ /* 0x001e240000000800 */
[----:B0-----:R-:W-:Y:S01]  /*0250*/  STG.E desc[UR8][R2.64+0x400], R5 ;  /* 0x0004000502007986 */ /* 0x001fe2000c101908 */
[----:B------:R-:W-:Y:S05]  /*0260*/  EXIT ;  /* 0x000000000000794d */ /* 0x000fea0003800000 */
.L_x_1:
[----:B------:R-:W-:-:S00]  /*0270*/  BRA `(.L_x_1) ;  /* 0xfffffffc00fc7947 */ /* 0x000fc0000383ffff */
[----:B------:R-:W-:-:S00]  /*0280*/  NOP ;  /* 0x0000000000007918 */ /* 0x000fc00000000000 */
[----:B------:R-:W-:-:S00]  /*0290*/  NOP ;  /* 0x0000000000007918 */ /* 0x000fc00000000000 */
[----:B------:R-:W-:-:S00]  /*02a0*/  NOP ;  /* 0x0000000000007918 */ /* 0x000fc00000000000 */
[----:B------:R-:W-:-:S00]  /*02b0*/  NOP ;  /* 0x0000000000007918 */ /* 0x000fc00000000000 */
[----:B------:R-:W-:-:S00]  /*02c0*/  NOP ;  /* 0x0000000000007918 */ /* 0x000fc00000000000 */
[----:B------:R-:W-:-:S00]  /*02d0*/  NOP ;  /* 0x0000000000007918 */ /* 0x000fc00000000000 */
[----:B------:R-:W-:-:S00]  /*02e0*/  NOP ;  /* 0x0000000000007918 */ /* 0x000fc00000000000 */
[----:B------:R-:W-:-:S00]  /*02f0*/  NOP ;  /* 0x0000000000007918 */ /* 0x000fc00000000000 */
.L_x_476:


//--------------------- .text._ZN3cub18CUB_300001_SM_10006detail11EmptyKernelIvEEvv --------------------------
	.section	.text._ZN3cub18CUB_300001_SM_10006detail11EmptyKernelIvEEvv,"ax",@progbits
	.align	128
        .global         _ZN3cub18CUB_300001_SM_10006detail11EmptyKernelIvEEvv
        .type           _ZN3cub18CUB_300001_SM_10006detail11EmptyKernelIvEEvv,@function
        .size           _ZN3cub18CUB_300001_SM_10006detail11EmptyKernelIvEEvv,(.L_x_477 - _ZN3cub18CUB_300001_SM_10006detail11EmptyKernelIvEEvv)
        .other          _ZN3cub18CUB_300001_SM_10006detail11EmptyKernelIvEEvv,@"STO_CUDA_ENTRY STV_DEFAULT"
_ZN3cub18CUB_300001_SM_10006detail11EmptyKernelIvEEvv:
.text._ZN3cub18CUB_300001_SM_10006detail11EmptyKernelIvEEvv:
[----:B------:R-:W-:Y:S01]  /*0000*/  LDC R1, c[0x0][0x37c] ;  /* 0x0000df00ff017b82 */ /* 0x000fe20000000800 */
[----:B------:R-:W-:Y:S05]  /*0010*/  EXIT ;  /* 0x000000000000794d */ /* 0x000fea0003800000 */
.L_x_2:
        /* <DEDUP_REMOVED lines=14> */
.L_x_477:


//--------------------- .text._ZN6thrust24THRUST_300001_SM_1000_NS8cuda_cub4core6detail13_kernel_agentINS1_16__set_operations10SetOpAgentINS0_6detail15normal_iteratorINS0_10device_ptrIiEEEESB_PiSC_SB_SC_lN4cuda3std3__44lessIiEENS5_31serial_set_symmetric_differenceENSF_17integral_constantIbLb0EEEEEJSB_SB_SC_SC_llSB_SC_SH_SI_PNSF_4pairIllEEPmN3cub18CUB_300001_SM_100013ScanTileStateIlLb1EEEEEEvDpT0_ --------------------------
	.section	.text._ZN6thrust24THRUST_300001_SM_1000_NS8cuda_cub4core6detail13_kernel_agentINS1_16__set_operations10SetOpAgentINS0_6detail15normal_iteratorINS0_10device_ptrIiEEEESB_PiSC_SB_SC_lN4cuda3std3__44lessIiEENS5_31serial_set_symmetric_differenceENSF_17integral_constantIbLb0EEEEEJSB_SB_SC_SC_llSB_SC_SH_SI_PNSF_4pairIllEEPmN3cub18CUB_300001_SM_100013ScanTileStateIlLb1EEEEEEvDpT0_,"ax",@progbits
	.align	128
        .global         _ZN6thrust24THRUST_300001_SM_1000_NS8cuda_cub4core6detail13_kernel_agentINS1_16__set_operations10SetOpAgentINS0_6detail15normal_iteratorINS0_10device_ptrIiEEEESB_PiSC_SB_SC_lN4cuda3std3__44lessIiEENS5_31serial_set_symmetric_differenceENSF_17integral_constantIbLb0EEEEEJSB_SB_SC_SC_llSB_SC_SH_SI_PNSF_4pairIllEEPmN3cub18CUB_300001_SM_100013ScanTileStateIlLb1EEEEEEvDpT0_
        .type           _ZN6thrust24THRUST_300001_SM_1000_NS8cuda_cub4core6detail13_kernel_agentINS1_16__set_operations10SetOpAgentINS0_6detail15normal_iteratorINS0_10device_ptrIiEEEESB_PiSC_SB_SC_lN4cuda3std3__44lessIiEENS5_31serial_set_symmetric_differenceENSF_17integral_constantIbLb0EEEEEJSB_SB_SC_SC_llSB_SC_SH_SI_PNSF_4pairIllEEPmN3cub18CUB_300001_SM_100013ScanTileStateIlLb1EEEEEEvDpT0_,@function
        .size           _ZN6thrust24THRUST_300001_SM_1000_NS8cuda_cub4core6detail13_kernel_agentINS1_16__set_operations10SetOpAgentINS0_6detail15normal_iteratorINS0_10device_ptrIiEEEESB_PiSC_SB_SC_lN4cuda3std3__44lessIiEENS5_31serial_set_symmetric_differenceENSF_17integral_constantIbLb0EEEEEJSB_SB_SC_SC_llSB_SC_SH_SI_PNSF_4pairIllEEPmN3cub18CUB_300001_SM_100013ScanTileStateIlLb1EEEEEEvDpT0_,(.L_x_478 - _ZN6thrust24THRUST_300001_SM_1000_NS8cuda_cub4core6detail13_kernel_agentINS1_16__set_operations10SetOpAgentINS0_6detail15normal_iteratorINS0_10device_ptrIiEEEESB_PiSC_SB_SC_lN4cuda3std3__44lessIiEENS5_31serial_set_symmetric_differenceENSF_17integral_constantIbLb0EEEEEJSB_SB_SC_SC_llSB_SC_SH_SI_PNSF_4pairIllEEPmN3cub18CUB_300001_SM_100013ScanTileStateIlLb1EEEEEEvDpT0_)
        .other          _ZN6thrust24THRUST_300001_SM_1000_NS8cuda_cub4core6detail13_kernel_agentINS1_16__set_operations10SetOpAgentINS0_6detail15normal_iteratorINS0_10device_ptrIiEEEESB_PiSC_SB_SC_lN4cuda3std3__44lessIiEENS5_31serial_set_symmetric_differenceENSF_17integral_constantIbLb0EEEEEJSB_SB_SC_SC_llSB_SC_SH_SI_PNSF_4pairIllEEPmN3cub18CUB_300001_SM_100013ScanTileStateIlLb1EEEEEEvDpT0_,@"STO_CUDA_ENTRY STV_DEFAULT"
_ZN6thrust24THRUST_300001_SM_1000_NS8cuda_cub4core6detail13_kernel_agentINS1_16__set_operations10SetOpAgentINS0_6detail15normal_iteratorINS0_10device_ptrIiEEEESB_PiSC_SB_SC_lN4cuda3std3__44lessIiEENS5_31serial_set_symmetric_differenceENSF_17integral_constantIbLb0EEEEEJSB_SB_SC_SC_llSB_SC_SH_SI_PNSF_4pairIllEEPmN3cub18CUB_300001_SM_100013ScanTileStateIlLb1EEEEEEvDpT0_:
.text._ZN6thrust24THRUST_300001_SM_1000_NS8cuda_cub4core6detail13_kernel_agentINS1_16__set_operations10SetOpAgentINS0_6detail15normal_iteratorINS0_10device_ptrIiEEEESB_PiSC_SB_SC_lN4cuda3std3__44lessIiEENS5_31serial_set_symmetric_differenceENSF_17integral_constantIbLb0EEEEEJSB_SB_SC_SC_llSB_SC_SH_SI_PNSF_4pairIllEEPmN3cub18CUB_300001_SM_100013ScanTileStateIlLb1EEEEEEvDpT0_:
[----:B------:R-:W0:Y:S01]  /*0000*/  LDC R1, c[0x0][0x37c] ;  /* 0x0000df00ff017b82 */ /* 0x000e220000000800 */
[----:B------:R-:W1:Y:S07]  /*0010*/  S2R R2, SR_CTAID.X ;  /* 0x0000000000027919 */ /* 0x000e6e0000002500 */
[----:B------:R-:W2:Y:S01]  /*0020*/  LDC R25, c[0x0][0x370] ;  /* 0x0000dc00ff197b82 */ /* 0x000ea20000000800 */
[----:B------:R-:W3:Y:S01]  /*0030*/  LDCU.64 UR6, c[0x0][0x358] ;  /* 0x00006b00ff0677ac */ /* 0x000ee20008000a00 */
[----:B0-----:R-:W-:-:S02]  /*0040*/  VIADD R1, R1, 0xfffffff8 ;  /* 0xfffffff801017836 */ /* 0x001fc40000000000 */
[----:B--2---:R-:W-:-:S05]  /*0050*/  VIADD R0, R25, 0xffffffff ;  /* 0xffffffff19007836 */ /* 0x004fca0000000000 */
[----:B-1----:R-:W-:-:S13]  /*0060*/  ISETP.GE.U32.AND P0, PT, R2, R0, PT ;  /* 0x000000000200720c */ /* 0x002fda0003f06070 */
[----:B---3--:R-:W-:Y:S05]  /*0070*/  @P0 BRA `(.L_x_3) ;  /* 0x0000005800bc0947 */ /* 0x008fea0003800000 */
[----:B------:R-:W0:Y:S01]  /*0080*/  LDC.64 R8, c[0x0][0x3c8] ;  /* 0x0000f200ff087b82 */ /* 0x000e220000000a00 */
[----:B------:R-:W1:Y:S01]  /*0090*/  LDCU.128 UR8, c[0x0][0x380] ;  /* 0x00007000ff0877ac */ /* 0x000e620008000c00 */
[----:B0-----:R-:W-:-:S05]  /*00a0*/  IMAD.WIDE.U32 R8, R2, 0x10, R8 ;  /* 0x0000001002087825 */ /* 0x001fca00078e0008 */
[----:B------:R-:W2:Y:S04]  /*00b0*/  LDG.E.64 R6, desc[UR6][R8.64] ;  /* 0x0000000608067981 */ /* 0x000ea8000c1e1b00 */
[----:B------:R-:W3:Y:S04]  /*00c0*/  LDG.E R13, desc[UR6][R8.64+0x10] ;  /* 0x00001006080d7981 */ /* 0x000ee8000c1e1900 */
[----:B------:R-:W4:Y:S01]  /*00d0*/  LDG.E.64 R4, desc[UR6][R8.64+0x8] ;  /* 0x0000080608047981 */ /* 0x000f22000c1e1b00 */
[----:B------:R-:W0:Y:S03]  /*00e0*/  S2R R2, SR_TID.X ;  /* 0x0000000000027919 */ /* 0x000e260000002100 */
[----:B------:R-:W4:Y:S01]  /*00f0*/  LDG.E R9, desc[UR6][R8.64+0x18] ;  /* 0x0000180608097981 */ /* 0x000f22000c1e1900 */
[----:B0-----:R-:W-:-:S02]  /*0100*/  VIADD R0, R2, 0x200 ;  /* 0x0000020002007836 */ /* 0x001fc40000000000 */
[----:B------:R-:W-:Y:S01]  /*0110*/  VIADD R12, R2, 0x600 ;  /* 0x00000600020c7836 */ /* 0x000fe20000000000 */
[----:B--2---:R-:W-:Y:S01]  /*0120*/  IADD3 R10, P0, PT, R6, R2, RZ ;  /* 0x00000002060a7210 */ /* 0x004fe20007f1e0ff */
[----:B---3--:R-:W-:-:S04]  /*0130*/  IMAD.IADD R13, R13, 0x1, -R6 ;  /* 0x000000010d0d7824 */ /* 0x008fc800078e0a06 */
[----:B------:R-:W-:Y:S01]  /*0140*/  IMAD.X R7, RZ, RZ, R7, P0 ;  /* 0x000000ffff077224 */ /* 0x000fe200000e0607 */
[----:B-1----:R-:W-:Y:S01]  /*0150*/  LEA R6, P0, R10, UR8, 0x2 ;  /* 0x000000080a067c11 */ /* 0x002fe2000f8010ff */
[C---:B------:R-:W-:Y:S01]  /*0160*/  IMAD.IADD R3, R2.reuse, 0x1, -R13 ;  /* 0x0000000102037824 */ /* 0x040fe200078e0a0d */
[-C--:B------:R-:W-:Y:S02]  /*0170*/  ISETP.GE.AND P4, PT, R2, R13.reuse, PT ;  /* 0x0000000d0200720c */ /* 0x080fe40003f86270 */
[----:B------:R-:W-:Y:S02]  /*0180*/  ISETP.GE.AND P3, PT, R0, R13, PT ;  /* 0x0000000d0000720c */ /* 0x000fe40003f66270 */
[----:B----4-:R-:W-:Y:S02]  /*0190*/  IADD3 R11, P1, PT, R4, R3, RZ ;  /* 0x00000003040b7210 */ /* 0x010fe40007f3e0ff */
[----:B------:R-:W-:Y:S02]  /*01a0*/  LOP3.LUT R0, R2, 0x400, RZ, 0xfc, !PT ;  /* 0x0000040002007812 */ /* 0x000fe400078efcff */
[----:B------:R-:W-:-:S02]  /*01b0*/  LEA.HI.X R7, R10, UR9, R7, 0x2, P0 ;  /* 0x000000090a077c11 */ /* 0x000fc400080f1407 */
[----:B------:R-:W-:Y:S02]  /*01c0*/  LEA R10, P0, R11, UR10, 0x2 ;  /* 0x0000000a0b0a7c11 */ /* 0x000fe4000f8010ff */
[----:B------:R-:W-:Y:S02]  /*01d0*/  LEA.HI.X.SX32 R14, R3, R5, 0x1, P1 ;  /* 0x00000005030e7211 */ /* 0x000fe400008f0eff */
[-C--:B------:R-:W-:Y:S02]  /*01e0*/  ISETP.GE.AND P2, PT, R0, R13.reuse, PT ;  /* 0x0000000d0000720c */ /* 0x080fe40003f46270 */
[----:B------:R-:W-:Y:S01]  /*01f0*/  ISETP.GE.AND P1, PT, R12, R13, PT ;  /* 0x0000000d0c00720c */ /* 0x000fe20003f26270 */
[----:B------:R0:W5:Y:S01]  /*0200*/  @!P4 LDG.E R0, desc[UR6][R6.64] ;  /* 0x000000060600c981 */ /* 0x000162000c1e1900 */
[----:B------:R-:W-:-:S05]  /*0210*/  LEA.HI.X R11, R11, UR11, R14, 0x2, P0 ;  /* 0x0000000b0b0b7c11 */ /* 0x000fca00080f140e */
[----:B------:R0:W5:Y:S04]  /*0220*/  @P3 LDG.E R12, desc[UR6][R10.64+0x800] ;  /* 0x000800060a0c3981 */ /* 0x000168000c1e1900 */
[----:B------:R0:W5:Y:S04]  /*0230*/  @P2 LDG.E R14, desc[UR6][R10.64+0x1000] ;  /* 0x001000060a0e2981 */ /* 0x000168000c1e1900 */
[----:B------:R0:W5:Y:S01]  /*0240*/  @P1 LDG.E R15, desc[UR6][R10.64+0x1800] ;  /* 0x001800060a0f1981 */ /* 0x000162000c1e1900 */
[C---:B------:R-:W-:Y:S01]  /*0250*/  LOP3.LUT R16, R2.reuse, 0x800, RZ, 0xfc, !PT ;  /* 0x0000080002107812 */ /* 0x040fe200078efcff */
[----:B------:R-:W-:-:S03]  /*0260*/  VIADD R18, R2, 0xa00 ;  /* 0x00000a0002127836 */ /* 0x000fc60000000000 */
[-C--:B------:R-:W-:Y:S02]  /*0270*/  ISETP.GE.AND P0, PT, R16, R13.reuse, PT ;  /* 0x0000000d1000720c */ /* 0x080fe40003f06270 */
[----:B------:R-:W-:Y:S02]  /*0280*/  LOP3.LUT R16, R2, 0xc00, RZ, 0xfc, !PT ;  /* 0x00000c0002107812 */ /* 0x000fe400078efcff */
[-C--:B------:R-:W-:Y:S01]  /*0290*/  ISETP.GE.AND P6, PT, R18, R13.reuse, PT ;  /* 0x0000000d1200720c */ /* 0x080fe20003fc6270 */
[----:B------:R-:W-:Y:S01]  /*02a0*/  VIADD R18, R2, 0xe00 ;  /* 0x00000e0002127836 */ /* 0x000fe20000000000 */
[----:B------:R-:W-:Y:S02]  /*02b0*/  ISETP.GE.AND P5, PT, R16, R13, PT ;  /* 0x0000000d1000720c */ /* 0x000fe40003fa6270 */
[C---:B------:R-:W-:Y:S02]  /*02c0*/  LOP3.LUT R16, R2.reuse, 0x1000, RZ, 0xfc, !PT ;  /* 0x0000100002107812 */ /* 0x040fe400078efcff */
[----:B------:R-:W-:-:S07]  /*02d0*/  LOP3.LUT R20, R2, 0x1400, RZ, 0xfc, !PT ;  /* 0x0000140002147812 */ /* 0x000fce00078efcff */
[----:B------:R0:W5:Y:S04]  /*02e0*/  @P6 LDG.E R17, desc[UR6][R10.64+0x2800] ;  /* 0x002800060a116981 */ /* 0x000168000c1e1900 */
[----:B------:R0:W5:Y:S01]  /*02f0*/  @P4 LDG.E R0, desc[UR6][R10.64] ;  /* 0x000000060a004981 */ /* 0x000162000c1e1900 */
[-C--:B------:R-:W-:Y:S01]  /*0300*/  ISETP.GE.AND P4, PT, R18, R13.reuse, PT ;  /* 0x0000000d1200720c */ /* 0x080fe20003f86270 */
[----:B------:R-:W-:Y:S02]  /*0310*/  VIADD R18, R2, 0x1200 ;  /* 0x0000120002127836 */ /* 0x000fe40000000000 */
[----:B------:R0:W5:Y:S01]  /*0320*/  @!P3 LDG.E R12, desc[UR6][R6.64+0x800] ;  /* 0x00080006060cb981 */ /* 0x000162000c1e1900 */
[----:B------:R-:W-:-:S03]  /*0330*/  ISETP.GE.AND P3, PT, R16, R13, PT ;  /* 0x0000000d1000720c */ /* 0x000fc60003f66270 */
[----:B------:R0:W5:Y:S04]  /*0340*/  @P0 LDG.E R16, desc[UR6][R10.64+0x2000] ;  /* 0x002000060a100981 */ /* 0x000168000c1e1900 */
[----:B------:R0:W5:Y:S01]  /*0350*/  @!P2 LDG.E R14, desc[UR6][R6.64+0x1000] ;  /* 0x00100006060ea981 */ /* 0x000162000c1e1900 */
[----:B------:R-:W-:-:S03]  /*0360*/  ISETP.GE.AND P2, PT, R18, R13, PT ;  /* 0x0000000d1200720c */ /* 0x000fc60003f46270 */
[----:B------:R0:W5:Y:S01]  /*0370*/  @!P1 LDG.E R15, desc[UR6][R6.64+0x1800] ;  /* 0x00180006060f9981 */ /* 0x000162000c1e1900 */
[----:B------:R-:W-:-:S03]  /*0380*/  ISETP.GE.AND P1, PT, R20, R13, PT ;  /* 0x0000000d1400720c */ /* 0x000fc60003f26270 */
[----:B------:R0:W5:Y:S04]  /*0390*/  @P5 LDG.E R18, desc[UR6][R10.64+0x3000] ;  /* 0x003000060a125981 */ /* 0x000168000c1e1900 */
[----:B------:R0:W5:Y:S04]  /*03a0*/  @P3 LDG.E R20, desc[UR6][R10.64+0x4000] ;  /* 0x004000060a143981 */ /* 0x000168000c1e1900 */
[----:B------:R0:W5:Y:S04]  /*03b0*/  @P4 LDG.E R19, desc[UR6][R10.64+0x3800] ;  /* 0x003800060a134981 */ /* 0x000168000c1e1900 */
[----:B------:R0:W5:Y:S04]  /*03c0*/  @P2 LDG.E R21, desc[UR6][R10.64+0x4800] ;  /* 0x004800060a152981 */ /* 0x000168000c1e1900 */
[----:B------:R0:W5:Y:S01]  /*03d0*/  @P1 LDG.E R22, desc[UR6][R10.64+0x5000] ;  /* 0x005000060a161981 */ /* 0x000162000c1e1900 */
[C---:B------:R-:W-:Y:S01]  /*03e0*/  VIADD R24, R2.reuse, 0x1600 ;  /* 0x0000160002187836 */ /* 0x040fe20000000000 */
[----:B------:R-:W-:-:S02]  /*03f0*/  LOP3.LUT R26, R2, 0x1800, RZ, 0xfc, !PT ;  /* 0x00001800021a7812 */ /* 0x000fc400078efcff */
[----:B------:R0:W5:Y:S02]  /*0400*/  @!P6 LDG.E R17, desc[UR6][R6.64+0x2800] ;  /* 0x002800060611e981 */ /* 0x000164000c1e1900 */
[-C--:B------:R-:W-:Y:S02]  /*0410*/  ISETP.GE.AND P6, PT, R26, R13.reuse, PT ;  /* 0x0000000d1a00720c */ /* 0x080fe40003fc6270 */
[----:B------:R-:W-:Y:S01]  /*0420*/  LOP3.LUT R26, R2, 0x1c00, RZ, 0xfc, !PT ;  /* 0x00001c00021a7812 */ /* 0x000fe200078efcff */
[----:B------:R0:W5:Y:S01]  /*0430*/  @!P0 LDG.E R16, desc[UR6][R6.64+0x2000] ;  /* 0x0020000606108981 */ /* 0x000162000c1e1900 */
[-C--:B------:R-:W-:Y:S01]  /*0440*/  ISETP.GE.AND P0, PT, R24, R13.reuse, PT ;  /* 0x0000000d1800720c */ /* 0x080fe20003f06270 */
[----:B------:R-:W-:Y:S02]  /*0450*/  VIADD R24, R2, 0x1a00 ;  /* 0x00001a0002187836 */ /* 0x000fe40000000000 */
[----:B------:R0:W5:Y:S03]  /*0460*/  @!P5 LDG.E R18, desc[UR6][R6.64+0x3000] ;  /* 0x003000060612d981 */ /* 0x000166000c1e1900 */
[-C--:B------:R-:W-:Y:S01]  /*0470*/  ISETP.GE.AND P5, PT, R24, R13.reuse, PT ;  /* 0x0000000d1800720c */ /* 0x080fe20003fa6270 */
[----:B------:R-:W-:Y:S01]  /*0480*/  VIADD R24, R2, 0x1e00 ;  /* 0x00001e0002187836 */ /* 0x000fe20000000000 */
[----:B------:R0:W5:Y:S04]  /*0490*/  @!P3 LDG.E R20, desc[UR6][R6.64+0x4000] ;  /* 0x004000060614b981 */ /* 0x000168000c1e1900 */
[-C--:B------:R-:W-:Y:S01]  /*04a0*/  ISETP.GE.AND P3, PT, R24, R13.reuse, PT ;  /* 0x0000000d1800720c */ /* 0x080fe20003f66270 */
[----:B------:R0:W5:Y:S01]  /*04b0*/  @!P4 LDG.E R19, desc[UR6][R6.64+0x3800] ;  /* 0x003800060613c981 */ /* 0x000162000c1e1900 */
[-C--:B------:R-:W-:Y:S01]  /*04c0*/  ISETP.GE.AND P4, PT, R26, R13.reuse, PT ;  /* 0x0000000d1a00720c */ /* 0x080fe20003f86270 */
[C---:B------:R-:W-:Y:S01]  /*04d0*/  VIADD R24, R2.reuse, 0x2200 ;  /* 0x0000220002187836 */ /* 0x040fe20000000000 */
[----:B------:R-:W-:Y:S01]  /*04e0*/  LOP3.LUT R26, R2, 0x2000, RZ, 0xfc, !PT ;  /* 0x00002000021a7812 */ /* 0x000fe200078efcff */
[----:B------:R0:W5:Y:S03]  /*04f0*/  @!P2 LDG.E R21, desc[UR6][R6.64+0x4800] ;  /* 0x004800060615a981 */ /* 0x000166000c1e1900 */
[-C--:B------:R-:W-:Y:S01]  /*0500*/  ISETP.GE.AND P2, PT, R26, R13.reuse, PT ;  /* 0x0000000d1a00720c */ /* 0x080fe20003f46270 */
[----:B------:R0:W5:Y:S01]  /*0510*/  @!P1 LDG.E R22, desc[UR6][R6.64+0x5000] ;  /* 0x0050000606169981 */ /* 0x000162000c1e1900 */
[----:B------:R-:W-:-:S03]  /*0520*/  ISETP.GE.AND P1, PT, R24, R13, PT ;  /* 0x0000000d1800720c */ /* 0x000fc60003f26270 */
[----:B------:R0:W5:Y:S04]  /*0530*/  @P6 LDG.E R24, desc[UR6][R10.64+0x6000] ;  /* 0x006000060a186981 */ /* 0x000168000c1e1900 */
[----:B------:R0:W5:Y:S04]  /*0540*/  @P5 LDG.E R26, desc[UR6][R10.64+0x6800] ;  /* 0x006800060a1a5981 */ /* 0x000168000c1e1900 */
[----:B------:R0:W5:Y:S04]  /*0550*/  @P4 LDG.E R27, desc[UR6][R10.64+0x7000] ;  /* 0x007000060a1b4981 */ /* 0x000168000c1e1900 */
[----:B------:R0:W5:Y:S04]  /*0560*/  @P3 LDG.E R28, desc[UR6][R10.64+0x7800] ;  /* 0x007800060a1c3981 */ /* 0x000168000c1e1900 */
[----:B------:R0:W5:Y:S04]  /*0570*/  @P2 LDG.E R29, desc[UR6][R10.64+0x8000] ;  /* 0x008000060a1d2981 */ /* 0x000168000c1e1900 */
[----:B------:R0:W5:Y:S04]  /*0580*/  @P1 LDG.E R30, desc[UR6][R10.64+0x8800] ;  /* 0x008800060a1e1981 */ /* 0x000168000c1e1900 */
[----:B------:R0:W5:Y:S01]  /*0590*/  @P0 LDG.E R23, desc[UR6][R10.64+0x5800] ;  /* 0x005800060a170981 */ /* 0x000162000c1e1900 */
[----:B------:R-:W-:-:S03]  /*05a0*/  IMAD.IADD R4, R9, 0x1, -R4 ;  /* 0x0000000109047824 */ /* 0x000fc600078e0a04 */
[----:B------:R0:W5:Y:S04]  /*05b0*/  @!P6 LDG.E R24, desc[UR6][R6.64+0x6000] ;  /* 0x006000060618e981 */ /* 0x000168000c1e1900 */
[----:B------:R0:W5:Y:S04]  /*05c0*/  @!P5 LDG.E R26, desc[UR6][R6.64+0x6800] ;  /* 0x00680006061ad981 */ /* 0x000168000c1e1900 */
[----:B------:R0:W5:Y:S04]  /*05d0*/  @!P4 LDG.E R27, desc[UR6][R6.64+0x7000] ;  /* 0x00700006061bc981 */ /* 0x000168000c1e1900 */
[----:B------:R0:W5:Y:S04]  /*05e0*/  @!P3 LDG.E R28, desc[UR6][R6.64+0x7800] ;  /* 0x00780006061cb981 */ /* 0x000168000c1e1900 */
[----:B------:R0:W5:Y:S04]  /*05f0*/  @!P2 LDG.E R29, desc[UR6][R6.64+0x8000] ;  /* 0x00800006061da981 */ /* 0x000168000c1e1900 */
[----:B------:R0:W5:Y:S01]  /*0600*/  @!P1 LDG.E R30, desc[UR6][R6.64+0x8800] ;  /* 0x00880006061e9981 */ /* 0x000162000c1e1900 */
[----:B------:R-:W-:Y:S01]  /*0610*/  IMAD.IADD R5, R13, 0x1, R4 ;  /* 0x000000010d057824 */ /* 0x000fe200078e0204 */
[----:B------:R-:W-:-:S02]  /*0620*/  LOP3.LUT R32, R2, 0x2400, RZ, 0xfc, !PT ;  /* 0x0000240002207812 */ /* 0x000fc400078efcff */
[----:B------:R0:W5:Y:S02]  /*0630*/  @!P0 LDG.E R23, desc[UR6][R6.64+0x5800] ;  /* 0x0058000606178981 */ /* 0x000164000c1e1900 */
[----:B------:R-:W-:Y:S01]  /*0640*/  ISETP.GE.AND P0, PT, R32, R5, PT ;  /* 0x000000052000720c */ /* 0x000fe20003f06270 */
[----:B------:R-:W-:-:S12]  /*0650*/  BSSY.RECONVERGENT B0, `(.L_x_4) ;  /* 0x0000005000007945 */ /* 0x000fd80003800200 */
[----:B0-----:R-:W-:Y:S05]  /*0660*/  @P0 BRA `(.L_x_5) ;  /* 0x00000000000c0947 */ /* 0x001fea0003800000 */
[----:B------:R-:W-:-:S13]  /*0670*/  ISETP.GE.AND P0, PT, R32, R13, PT ;  /* 0x0000000d2000720c */ /* 0x000fda0003f06270 */
[----:B------:R0:W5:Y:S04]  /*0680*/  @!P0 LDG.E R8, desc[UR6][R6.64+0x9000] ;  /* 0x0090000606088981 */ /* 0x000168000c1e1900 */
[----:B------:R0:W5:Y:S02]  /*0690*/  @P0 LDG.E R8, desc[UR6][R10.64+0x9000] ;  /* 0x009000060a080981 */ /* 0x000164000c1e1900 */
.L_x_5:
[----:B------:R-:W-:Y:S05]  /*06a0*/  BSYNC.RECONVERGENT B0 ;  /* 0x0000000000007941 */ /* 0x000fea0003800200 */
.L_x_4:
[----:B------:R-:W1:Y:S01]  /*06b0*/  S2UR UR5, SR_CgaCtaId ;  /* 0x00000000000579c3 */ /* 0x000e620000008800 */
[----:B0-----:R-:W-:Y:S01]  /*06c0*/  IMAD R6, R2, 0x13, RZ ;  /* 0x0000001302067824 */ /* 0x001fe200078e02ff */
[----:B------:R-:W-:Y:S01]  /*06d0*/  UMOV UR4, 0x400 ;  /* 0x0000040000047882 */ /* 0x000fe20000000000 */
[----:B------:R-:W-:Y:S03]  /*06e0*/  BSSY.RECONVERGENT B0, `(.L_x_6) ;  /* 0x000002c000007945 */ /* 0x000fe60003800200 */
[----:B------:R-:W-:-:S04]  /*06f0*/  VIMNMX R5, PT, PT, R5, R6, PT ;  /* 0x0000000605057248 */ /* 0x000fc80003fe0100 */
[----:B------:R-:W-:Y:S02]  /*0700*/  VIADDMNMX R32, R5, -R4, RZ, !PT ;  /* 0x8000000405207246 */ /* 0x000fe400078001ff */
[----:B------:R-:W-:-:S04]  /*0710*/  VIMNMX R9, PT, PT, R13, R5, PT ;  /* 0x000000050d097248 */ /* 0x000fc80003fe0100 */
[----:B------:R-:W-:Y:S01]  /*0720*/  ISETP.GE.AND P0, PT, R32, R9, PT ;  /* 0x000000092000720c */ /* 0x000fe20003f06270 */
[----:B-1----:R-:W-:-:S06]  /*0730*/  ULEA UR4, UR5, UR4, 0x18 ;  /* 0x0000000405047291 */ /* 0x002fcc000f8ec0ff */
[----:B------:R-:W-:-:S04]  /*0740*/  IMAD.U32 R3, RZ, RZ, UR4 ;  /* 0x00000004ff037e24 */ /* 0x000fc8000f8e00ff */
[----:B------:R-:W-:Y:S02]  /*0750*/  IMAD R11, R2, 0x4, R3 ;  /* 0x00000004020b7824 */ /* 0x000fe400078e0203 */
[----:B------:R-:W-:-:S03]  /*0760*/  VIADD R7, R3, 0x800 ;  /* 0x0000080003077836 */ /* 0x000fc60000000000 */
[----:B-----5:R-:W-:Y:S04]  /*0770*/  STS [R11+0x9800], R8 ;  /* 0x009800080b007388 */ /* 0x020fe80000000800 */
[----:B------:R0:W-:Y:S04]  /*0780*/  STS [R11+0x800], R0 ;  /* 0x000800000b007388 */ /* 0x0001e80000000800 */
[----:B------:R1:W-:Y:S04]  /*0790*/  STS [R11+0x1000], R12 ;  /* 0x0010000c0b007388 */ /* 0x0003e80000000800 */
[----:B------:R1:W-:Y:S01]  /*07a0*/  STS [R11+0x1800], R14 ;  /* 0x0018000e0b007388 */ /* 0x0003e20000000800 */
[----:B0-----:R-:W-:-:S03]  /*07b0*/  IMAD R0, R13, 0x4, R7 ;  /* 0x000000040d007824 */ /* 0x001fc600078e0207 */
[----:B------:R1:W-:Y:S04]  /*07c0*/  STS [R11+0x2000], R15 ;  /* 0x0020000f0b007388 */ /* 0x0003e80000000800 */
        /* <DEDUP_REMOVED lines=13> */
[----:B------:R1:W-:Y:S01]  /*08a0*/  STS [R11+0x9000], R30 ;  /* 0x0090001e0b007388 */ /* 0x0003e20000000800 */
[----:B------:R-:W-:Y:S06]  /*08b0*/  BAR.SYNC.DEFER_BLOCKING 0x0 ;  /* 0x0000000000007b1d */ /* 0x000fec0000010000 */
[----:B------:R-:W-:Y:S05]  /*08c0*/  @P0 BRA `(.L_x_7) ;  /* 0x0000000000340947 */ /* 0x000fea0003800000 */
.L_x_8:
[----:B------:R-:W-:-:S05]  /*08d0*/  IMAD.IADD R6, R9, 0x1, R32 ;  /* 0x0000000109067824 */ /* 0x000fca00078e0220 */
[----:B------:R-:W-:-:S04]  /*08e0*/  SHF.R.S32.HI R6, RZ, 0x1, R6 ;  /* 0x00000001ff067819 */ /* 0x000fc80000011406 */
[----:B------:R-:W-:-:S05]  /*08f0*/  LOP3.LUT R8, RZ, R6, RZ, 0x33, !PT ;  /* 0x00000006ff087212 */ /* 0x000fca00078e33ff */
[----:B-1----:R-:W-:Y:S02]  /*0900*/  IMAD.IADD R11, R5, 0x1, R8 ;  /* 0x00000001050b7824 */ /* 0x002fe400078e0208 */
[----:B------:R-:W-:Y:S02]  /*0910*/  IMAD R8, R6, 0x4, R3 ;  /* 0x0000000406087824 */ /* 0x000fe400078e0203 */
[----:B------:R-:W-:-:S04]  /*0920*/  IMAD R11, R11, 0x4, R0 ;  /* 0x000000040b0b7824 */ /* 0x000fc800078e0200 */
[----:B------:R-:W-:Y:S04]  /*0930*/  LDS R8, [R8+0x800] ;  /* 0x0008000008087984 */ /* 0x000fe80000000800 */
[----:B------:R-:W0:Y:S02]  /*0940*/  LDS R11, [R11] ;  /* 0x000000000b0b7984 */ /* 0x000e240000000800 */
[----:B0-----:R-:W-:-:S04]  /*0950*/  ISETP.GE.AND P0, PT, R11, R8, PT ;  /* 0x000000080b00720c */ /* 0x001fc80003f06270 */
[----:B------:R-:W-:-:S09]  /*0960*/  SEL R9, R6, R9, !P0 ;  /* 0x0000000906097207 */ /* 0x000fd20004000000 */
[----:B------:R-:W-:-:S05]  /*0970*/  @P0 VIADD R32, R6, 0x1 ;  /* 0x0000000106200836 */ /* 0x000fca0000000000 */
[----:B------:R-:W-:-:S13]  /*0980*/  ISETP.GE.AND P0, PT, R32, R9, PT ;  /* 0x000000092000720c */ /* 0x000fda0003f06270 */
[----:B------:R-:W-:Y:S05]  /*0990*/  @!P0 BRA `(.L_x_8) ;  /* 0xfffffffc00cc8947 */ /* 0x000fea000383ffff */
.L_x_7:
[----:B------:R-:W-:Y:S05]  /*09a0*/  BSYNC.RECONVERGENT B0 ;  /* 0x0000000000007941 */ /* 0x000fea0003800200 */
.L_x_6:
[----:B------:R-:W-:Y:S01]  /*09b0*/  IMAD.IADD R9, R5, 0x1, -R32 ;  /* 0x0000000105097824 */ /* 0x000fe200078e0a20 */
[----:B------:R-:W-:Y:S01]  /*09c0*/  BSSY.RECONVERGENT B0, `(.L_x_9) ;  /* 0x0000093000007945 */ /* 0x000fe20003800200 */
[----:B------:R-:W-:Y:S02]  /*09d0*/  IMAD.MOV.U32 R8, RZ, RZ, RZ ;  /* 0x000000ffff087224 */ /* 0x000fe400078e00ff */
[----:B------:R-:W-:Y:S01]  /*09e0*/  IMAD R6, R2, 0x4, R7 ;  /* 0x0000000402067824 */ /* 0x000fe200078e0207 */
[----:B------:R-:W-:-:S13]  /*09f0*/  ISETP.GE.AND P0, PT, R9, R4, PT ;  /* 0x000000040900720c */ /* 0x000fda0003f06270 */
[----:B------:R-:W-:Y:S05]  /*0a00*/  @P0 BRA `(.L_x_10) ;  /* 0x0000000800380947 */ /* 0x000fea0003800000 */
[----:B------:R-:W-:Y:S01]  /*0a10*/  ISETP.GE.AND P0, PT, R32, 0x1, PT ;  /* 0x000000012000780c */ /* 0x000fe20003f06270 */
[----:B-1----:R-:W-:Y:S01]  /*0a20*/  IMAD.MOV.U32 R12, RZ, RZ, R32 ;  /* 0x000000ffff0c7224 */ /* 0x002fe200078e0020 */
[----:B------:R-:W-:Y:S01]  /*0a30*/  BSSY.RECONVERGENT B1, `(.L_x_11) ;  /* 0x0000036000017945 */ /* 0x000fe20003800200 */
[----:B------:R-:W-:-:S03]  /*0a40*/  IMAD.MOV.U32 R11, RZ, RZ, RZ ;  /* 0x000000ffff0b7224 */ /* 0x000fc600078e00ff */
[----:B------:R-:W-:Y:S07]  /*0a50*/  BSSY.RELIABLE B2, `(.L_x_12) ;  /* 0x000002a000027945 */ /* 0x000fee0003800100 */
[----:B------:R-:W-:-:S05]  /*0a60*/  @P0 IMAD R8, R32, 0x1ff, RZ ;  /* 0x000001ff20080824 */ /* 0x000fca00078e02ff */
[----:B------:R-:W-:Y:S01]  /*0a70*/  @P0 SHF.R.S32.HI R14, RZ, 0x9, R8 ;  /* 0x00000009ff0e0819 */ /* 0x000fe20000011408 */
[----:B------:R-:W-:-:S04]  /*0a80*/  IMAD R8, R9, 0x4, R0 ;  /* 0x0000000409087824 */ /* 0x000fc800078e0200 */
[C---:B------:R-:W-:Y:S01]  /*0a90*/  @P0 IMAD R15, R14.reuse, 0x4, R3 ;  /* 0x000000040e0f0824 */ /* 0x040fe200078e0203 */
[----:B------:R-:W-:Y:S01]  /*0aa0*/  LDS R10, [R8] ;  /* 0x00000000080a7984 */ /* 0x000fe20000000800 */
[----:B------:R-:W-:-:S04]  /*0ab0*/  @P0 VIADD R16, R14, 0x1 ;  /* 0x000000010e100836 */ /* 0x000fc80000000000 */
[----:B------:R-:W0:Y:S02]  /*0ac0*/  @P0 LDS R15, [R15+0x800] ;  /* 0x000800000f0f0984 */ /* 0x000e240000000800 */
[----:B0-----:R-:W-:-:S04]  /*0ad0*/  @P0 ISETP.GE.AND P1, PT, R15, R10, PT ;  /* 0x0000000a0f00020c */ /* 0x001fc80003f26270 */
[----:B------:R-:W-:Y:S02]  /*0ae0*/  @P0 SEL R12, R32, R14, !P1 ;  /* 0x0000000e200c0207 */ /* 0x000fe40004800000 */
[----:B------:R-:W-:-:S04]  /*0af0*/  @P0 SEL R11, R16, RZ, !P1 ;  /* 0x000000ff100b0207 */ /* 0x000fc80004800000 */
[----:B------:R-:W-:-:S13]  /*0b00*/  ISETP.GE.AND P0, PT, R11, R12, PT ;  /* 0x0000000c0b00720c */ /* 0x000fda0003f06270 */
[----:B------:R-:W-:Y:S05]  /*0b10*/  @P0 BRA `(.L_x_13) ;  /* 0x0000000000400947 */ /* 0x000fea0003800000 */
[----:B------:R-:W-:-:S05]  /*0b20*/  IMAD R14, R12, 0x7f, R11 ;  /* 0x0000007f0c0e7824 */ /* 0x000fca00078e020b */
[----:B------:R-:W-:-:S05]  /*0b30*/  SHF.R.S32.HI R14, RZ, 0x7, R14 ;  /* 0x00000007ff0e7819 */ /* 0x000fca000001140e */
[----:B------:R-:W-:-:S06]  /*0b40*/  IMAD R15, R14, 0x4, R3 ;  /* 0x000000040e0f7824 */ /* 0x000fcc00078e0203 */
[----:B------:R-:W0:Y:S02]  /*0b50*/  LDS R15, [R15+0x800] ;  /* 0x000800000f0f7984 */ /* 0x000e240000000800 */
[----:B0-----:R-:W-:-:S04]  /*0b60*/  ISETP.GE.AND P0, PT, R15, R10, PT ;  /* 0x0000000a0f00720c */ /* 0x001fc80003f06270 */
[----:B------:R-:W-:-:S09]  /*0b70*/  SEL R12, R12, R14, !P0 ;  /* 0x0000000e0c0c7207 */ /* 0x000fd20004000000 */
[----:B------:R-:W-:-:S05]  /*0b80*/  @!P0 VIADD R11, R14, 0x1 ;  /* 0x000000010e0b8836 */ /* 0x000fca0000000000 */
        /* <DEDUP_REMOVED lines=8> */
[----:B------:R-:W-:-:S07]  /*0c10*/  @!P0 VIADD R11, R14, 0x1 ;  /* 0x000000010e0b8836 */ /* 0x000fce0000000000 */
.L_x_13:
[----:B------:R-:W-:-:S13]  /*0c20*/  ISETP.GE.AND P0, PT, R11, R12, PT ;  /* 0x0000000c0b00720c */ /* 0x000fda0003f06270 */
[----:B------:R-:W-:Y:S05]  /*0c30*/  @P0 BREAK.RELIABLE B2 ;  /* 0x0000000000020942 */ /* 0x000fea0003800100 */
        /* <DEDUP_REMOVED lines=8> */
.L_x_14:
[----:B------:R-:W-:-:S13]  /*0cc0*/  ISETP.GE.AND P0, PT, R11, R12, PT ;  /* 0x0000000c0b00720c */ /* 0x000fda0003f06270 */
[----:B------:R-:W-:Y:S05]  /*0cd0*/  @P0 BREAK.RELIABLE B2 ;  /* 0x0000000000020942 */ /* 0x000fea0003800100 */
[----:B------:R-:W-:Y:S05]  /*0ce0*/  @P0 BRA `(.L_x_15) ;  /* 0x0000000000280947 */ /* 0x000fea0003800000 */
[----:B------:R-:W-:Y:S05]  /*0cf0*/  BSYNC.RELIABLE B2 ;  /* 0x0000000000027941 */ /* 0x000fea0003800100 */
.L_x_12:
[----:B------:R-:W-:-:S05]  /*0d00*/  IMAD.IADD R14, R12, 0x1, R11 ;  /* 0x000000010c0e7824 */ /* 0x000fca00078e020b */
[----:B------:R-:W-:-:S05]  /*0d10*/  SHF.R.S32.HI R14, RZ, 0x1, R14 ;  /* 0x00000001ff0e7819 */ /* 0x000fca000001140e */
[----:B------:R-:W-:-:S06]  /*0d20*/  IMAD R15, R14, 0x4, R3 ;  /* 0x000000040e0f7824 */ /* 0x000fcc00078e0203 */
[----:B------:R-:W0:Y:S02]  /*0d30*/  LDS R15, [R15+0x800] ;  /* 0x000800000f0f7984 */ /* 0x000e240000000800 */
[----:B0-----:R-:W-:-:S04]  /*0d40*/  ISETP.GE.AND P0, PT, R15, R10, PT ;  /* 0x0000000a0f00720c */ /* 0x001fc80003f06270 */
[----:B------:R-:W-:-:S09]  /*0d50*/  SEL R12, R12, R14, !P0 ;  /* 0x0000000e0c0c7207 */ /* 0x000fd20004000000 */
[----:B------:R-:W-:-:S05]  /*0d60*/  @!P0 VIADD R11, R14, 0x1 ;  /* 0x000000010e0b8836 */ /* 0x000fca0000000000 */
[----:B------:R-:W-:-:S13]  /*0d70*/  ISETP.GE.AND P0, PT, R11, R12, PT ;  /* 0x0000000c0b00720c */ /* 0x000fda0003f06270 */
[----:B------:R-:W-:Y:S05]  /*0d80*/  @!P0 BRA `(.L_x_12) ;  /* 0xfffffffc00dc8947 */ /* 0x000fea000383ffff */
.L_x_15:
[----:B------:R-:W-:Y:S05]  /*0d90*/  BSYNC.RECONVERGENT B1 ;  /* 0x0000000000017941 */ /* 0x000fea0003800200 */
.L_x_11:
[C---:B------:R-:W-:Y:S01]  /*0da0*/  ISETP.GE.AND P0, PT, R9.reuse, 0x1, PT ;  /* 0x000000010900780c */ /* 0x040fe20003f06270 */
[----:B------:R-:W-:Y:S01]  /*0db0*/  IMAD.MOV.U32 R15, RZ, RZ, R9 ;  /* 0x000000ffff0f7224 */ /* 0x000fe200078e0009 */
[----:B------:R-:W-:Y:S04]  /*0dc0*/  BSSY.RECONVERGENT B1, `(.L_x_16) ;  /* 0x0000034000017945 */ /* 0x000fe80003800200 */
[----:B------:R-:W-:Y:S07]  /*0dd0*/  BSSY.RELIABLE B2, `(.L_x_17) ;  /* 0x0000029000027945 */ /* 0x000fee0003800100 */
[----:B------:R-:W-:-:S05]  /*0de0*/  @P0 IMAD R12, R9, 0x1ff, RZ ;  /* 0x000001ff090c0824 */ /* 0x000fca00078e02ff */
[----:B------:R-:W-:Y:S01]  /*0df0*/  @P0 SHF.R.S32.HI R14, RZ, 0x9, R12 ;  /* 0x00000009ff0e0819 */ /* 0x000fe2000001140c */
[----:B------:R-:W-:-:S04]  /*0e00*/  IMAD.MOV.U32 R12, RZ, RZ, RZ ;  /* 0x000000ffff0c7224 */ /* 0x000fc800078e00ff */
[----:B------:R-:W-:-:S05]  /*0e10*/  @P0 IMAD R16, R14, 0x4, R0 ;  /* 0x000000040e100824 */ /* 0x000fca00078e0200 */
[----:B------:R-:W0:Y:S02]  /*0e20*/  @P0 LDS R17, [R16] ;  /* 0x0000000010110984 */ /* 0x000e240000000800 */
[----:B0-----:R-:W-:Y:S01]  /*0e30*/  @P0 ISETP.GE.AND P1, PT, R17, R10, PT ;  /* 0x0000000a1100020c */ /* 0x001fe20003f26270 */
[----:B------:R-:W-:-:S03]  /*0e40*/  @P0 VIADD R17, R14, 0x1 ;  /* 0x000000010e110836 */ /* 0x000fc60000000000 */
[----:B------:R-:W-:Y:S02]  /*0e50*/  @P0 SEL R15, R9, R14, !P1 ;  /* 0x0000000e090f0207 */ /* 0x000fe40004800000 */
[----:B------:R-:W-:-:S04]  /*0e60*/  @P0 SEL R12, R17, RZ, !P1 ;  /* 0x000000ff110c0207 */ /* 0x000fc80004800000 */
[----:B------:R-:W-:-:S13]  /*0e70*/  ISETP.GE.AND P0, PT, R12, R15, PT ;  /* 0x0000000f0c00720c */ /* 0x000fda0003f06270 */
[----:B------:R-:W-:Y:S05]  /*0e80*/  @P0 BRA `(.L_x_18) ;  /* 0x0000000000400947 */ /* 0x000fea0003800000 */
[----:B------:R-:W-:-:S05]  /*0e90*/  IMAD R14, R15, 0x7f, R12 ;  /* 0x0000007f0f0e7824 */ /* 0x000fca00078e020c */
[----:B------:R-:W-:-:S05]  /*0ea0*/  SHF.R.S32.HI R14, RZ, 0x7, R14 ;  /* 0x00000007ff0e7819 */ /* 0x000fca000001140e */
[----:B------:R-:W-:-:S05]  /*0eb0*/  IMAD R16, R14, 0x4, R0 ;  /* 0x000000040e107824 */ /* 0x000fca00078e0200 */
[----:B------:R-:W0:Y:S02]  /*0ec0*/  LDS R17, [R16] ;  /* 0x0000000010117984 */ /* 0x000e240000000800 */
[----:B0-----:R-:W-:-:S04]  /*0ed0*/  ISETP.GE.AND P0, PT, R17, R10, PT ;  /* 0x0000000a1100720c */ /* 0x001fc80003f06270 */
[----:B------:R-:W-:-:S09]  /*0ee0*/  SEL R15, R15, R14, !P0 ;  /* 0x0000000e0f0f7207 */ /* 0x000fd20004000000 */
[----:B------:R-:W-:-:S05]  /*0ef0*/  @!P0 VIADD R12, R14, 0x1 ;  /* 0x000000010e0c8836 */ /* 0x000fca0000000000 */
        /* <DEDUP_REMOVED lines=8> */
[----:B------:R-:W-:-:S07]  /*0f80*/  @!P0 VIADD R12, R14, 0x1 ;  /* 0x000000010e0c8836 */ /* 0x000fce0000000000 */
.L_x_18:
[----:B------:R-:W-:-:S13]  /*0f90*/  ISETP.GE.AND P0, PT, R12, R15, PT ;  /* 0x0000000f0c00720c */ /* 0x000fda0003f06270 */
[----:B------:R-:W-:Y:S05]  /*0fa0*/  @P0 BREAK.RELIABLE B2 ;  /* 0x0000000000020942 */ /* 0x000fea0003800100 */
        /* <DEDUP_REMOVED lines=8> */
.L_x_19:
[----:B------:R-:W-:-:S13]  /*1030*/  ISETP.GE.AND P0, PT, R12, R15, PT ;  /* 0x0000000f0c00720c */ /* 0x000fda0003f06270 */
[----:B------:R-:W-:Y:S05]  /*1040*/  @P0 BREAK.RELIABLE B2 ;  /* 0x0000000000020942 */ /* 0x000fea0003800100 */
[----:B------:R-:W-:Y:S05]  /*1050*/  @P0 BRA `(.L_x_20) ;  /* 0x0000000000280947 */ /* 0x000fea0003800000 */
[----:B------:R-:W-:Y:S05]  /*1060*/  BSYNC.RELIABLE B2 ;  /* 0x0000000000027941 */ /* 0x000fea0003800100 */
.L_x_17:
[----:B------:R-:W-:-:S05]  /*1070*/  IMAD.IADD R14, R15, 0x1, R12 ;  /* 0x000000010f0e7824 */ /* 0x000fca00078e020c */
[----:B------:R-:W-:-:S05]  /*1080*/  SHF.R.S32.HI R14, RZ, 0x1, R14 ;  /* 0x00000001ff0e7819 */ /* 0x000fca000001140e */
[----:B------:R-:W-:-:S05]  /*1090*/  IMAD R16, R14, 0x4, R0 ;  /* 0x000000040e107824 */ /* 0x000fca00078e0200 */
[----:B------:R-:W0:Y:S02]  /*10a0*/  LDS R17, [R16] ;  /* 0x0000000010117984 */ /* 0x000e240000000800 */
[----:B0-----:R-:W-:-:S04]  /*10b0*/  ISETP.GE.AND P0, PT, R17, R10, PT ;  /* 0x0000000a1100720c */ /* 0x001fc80003f06270 */
[----:B------:R-:W-:-:S09]  /*10c0*/  SEL R15, R15, R14, !P0 ;  /* 0x0000000e0f0f7207 */ /* 0x000fd20004000000 */
[----:B------:R-:W-:-:S05]  /*10d0*/  @!P0 VIADD R12, R14, 0x1 ;  /* 0x000000010e0c8836 */ /* 0x000fca0000000000 */
[----:B------:R-:W-:-:S13]  /*10e0*/  ISETP.GE.AND P0, PT, R12, R15, PT ;  /* 0x0000000f0c00720c */ /* 0x000fda0003f06270 */
[----:B------:R-:W-:Y:S05]  /*10f0*/  @!P0 BRA `(.L_x_17) ;  /* 0xfffffffc00dc8947 */ /* 0x000fea000383ffff */
.L_x_20:
[----:B------:R-:W-:Y:S05]  /*1100*/  BSYNC.RECONVERGENT B1 ;  /* 0x0000000000017941 */ /* 0x000fea0003800200 */
.L_x_16:
[----:B------:R-:W-:Y:S01]  /*1110*/  IMAD.IADD R14, R9, 0x1, -R12 ;  /* 0x00000001090e7824 */ /* 0x000fe200078e0a0c */
[----:B------:R-:W-:Y:S04]  /*1120*/  BSSY.RECONVERGENT B1, `(.L_x_21) ;  /* 0x0000014000017945 */ /* 0x000fe80003800200 */
[----:B------:R-:W-:-:S04]  /*1130*/  IADD3 R19, PT, PT, R14, R32, -R11 ;  /* 0x000000200e137210 */ /* 0x000fc80007ffe80b */
[----:B------:R-:W-:-:S04]  /*1140*/  SHF.R.S32.HI R0, RZ, 0x1, R19 ;  /* 0x00000001ff007819 */ /* 0x000fc80000011413 */
[----:B------:R-:W-:-:S04]  /*1150*/  VIMNMX R16, PT, PT, R14, R0, !PT ;  /* 0x000000000e107248 */ /* 0x000fc80007fe0100 */
[----:B------:R-:W-:-:S04]  /*1160*/  IADD3 R15, PT, PT, R12, 0x1, R16 ;  /* 0x000000010c0f7810 */ /* 0x000fc80007ffe010 */
[----:B------:R-:W-:-:S05]  /*1170*/  VIMNMX R0, PT, PT, R15, R4, PT ;  /* 0x000000040f007248 */ /* 0x000fca0003fe0100 */
[----:B------:R-:W-:Y:S02]  /*1180*/  IMAD.IADD R0, R0, 0x1, -R9 ;  /* 0x0000000100007824 */ /* 0x000fe400078e0a09 */
[----:B------:R-:W-:-:S03]  /*1190*/  IMAD.MOV.U32 R9, RZ, RZ, RZ ;  /* 0x000000ffff097224 */ /* 0x000fc600078e00ff */
[----:B------:R-:W-:-:S13]  /*11a0*/  ISETP.GE.AND P0, PT, R0, 0x1, PT ;  /* 0x000000010000780c */ /* 0x000fda0003f06270 */
[----:B------:R-:W-:Y:S05]  /*11b0*/  @!P0 BRA `(.L_x_22) ;  /* 0x0000000000288947 */ /* 0x000fea0003800000 */
[----:B------:R-:W-:-:S07]  /*11c0*/  IMAD.MOV.U32 R9, RZ, RZ, RZ ;  /* 0x000000ffff097224 */ /* 0x000fce00078e00ff */
.L_x_23:
[----:B------:R-:W-:-:S05]  /*11d0*/  IMAD.IADD R12, R9, 0x1, R0 ;  /* 0x00000001090c7824 */ /* 0x000fca00078e0200 */
[----:B------:R-:W-:-:S05]  /*11e0*/  SHF.R.S32.HI R15, RZ, 0x1, R12 ;  /* 0x00000001ff0f7819 */ /* 0x000fca000001140c */
[----:B------:R-:W-:-:S05]  /*11f0*/  IMAD R12, R15, 0x4, R8 ;  /* 0x000000040f0c7824 */ /* 0x000fca00078e0208 */
[----:B------:R-:W0:Y:S02]  /*1200*/  LDS R17, [R12] ;  /* 0x000000000c117984 */ /* 0x000e240000000800 */
[----:B0-----:R-:W-:-:S04]  /*1210*/  ISETP.GE.AND P0, PT, R10, R17, PT ;  /* 0x000000110a00720c */ /* 0x001fc80003f06270 */
[----:B------:R-:W-:-:S09]  /*1220*/  SEL R0, R15, R0, !P0 ;  /* 0x000000000f007207 */ /* 0x000fd20004000000 */
[----:B------:R-:W-:-:S05]  /*1230*/  @P0 VIADD R9, R15, 0x1 ;  /* 0x000000010f090836 */ /* 0x000fca0000000000 */
[----:B------:R-:W-:-:S13]  /*1240*/  ISETP.GE.AND P0, PT, R9, R0, PT ;  /* 0x000000000900720c */ /* 0x000fda0003f06270 */
[----:B------:R-:W-:Y:S05]  /*1250*/  @!P0 BRA `(.L_x_23) ;  /* 0xfffffffc00dc8947 */ /* 0x000fea000383ffff */
.L_x_22:
[----:B------:R-:W-:Y:S05]  /*1260*/  BSYNC.RECONVERGENT B1 ;  /* 0x0000000000017941 */ /* 0x000fea0003800200 */
.L_x_21:
[----:B------:R-:W-:-:S05]  /*1270*/  IMAD.IADD R9, R14, 0x1, R9 ;  /* 0x000000010e097824 */ /* 0x000fca00078e0209 */
[CC--:B------:R-:W-:Y:S02]  /*1280*/  VIMNMX R0, PT, PT, R16.reuse, R9.reuse, PT ;  /* 0x0000000910007248 */ /* 0x0c0fe40003fe0100 */
[----:B------:R-:W-:-:S03]  /*1290*/  ISETP.GE.AND P0, PT, R16, R9, PT ;  /* 0x000000091000720c */ /* 0x000fc60003f06270 */
[----:B------:R-:W-:Y:S02]  /*12a0*/  IMAD.IADD R32, R19, 0x1, -R0 ;  /* 0x0000000113207824 */ /* 0x000fe400078e0a00 */
[----:B------:R-:W-:-:S05]  /*12b0*/  VIADD R9, R0, 0x1 ;  /* 0x0000000100097836 */ /* 0x000fca0000000000 */
[C---:B------:R-:W-:Y:S01]  /*12c0*/  ISETP.EQ.AND P0, PT, R32.reuse, R9, !P0 ;  /* 0x000000092000720c */ /* 0x040fe20004702270 */
[----:B------:R-:W-:-:S03]  /*12d0*/  IMAD.IADD R32, R32, 0x1, R11 ;  /* 0x0000000120207824 */ /* 0x000fc600078e020b */
[----:B------:R-:W-:-:S09]  /*12e0*/  SEL R8, RZ, 0x1, !P0 ;  /* 0x00000001ff087807 */ /* 0x000fd20004000000 */
.L_x_10:
[----:B------:R-:W-:Y:S05]  /*12f0*/  BSYNC.RECONVERGENT B0 ;  /* 0x0000000000007941 */ /* 0x000fea0003800200 */
.L_x_9:
[----:B------:R-:W-:Y:S05]  /*1300*/  WARPSYNC.ALL ;  /* 0x0000000000007948 */ /* 0x000fea0003800000 */
[C---:B------:R-:W-:Y:S01]  /*1310*/  ISETP.NE.AND P0, PT, R2.reuse, RZ, PT ;  /* 0x000000ff0200720c */ /* 0x040fe20003f05270 */
[----:B------:R-:W-:Y:S01]  /*1320*/  VIADD R10, R2, 0xffffffff ;  /* 0xffffffff020a7836 */ /* 0x000fe20000000000 */
[----:B------:R-:W-:Y:S01]  /*1330*/  IADD3 R8, PT, PT, R8, R5, -R32 ;  /* 0x0000000508087210 */ /* 0x000fe20007ffe820 */
[C---:B------:R-:W-:Y:S01]  /*1340*/  IMAD.U32 R9, R13.reuse, 0x10000, RZ ;  /* 0x000100000d097824 */ /* 0x040fe200078e00ff */
[----:B------:R-:W-:Y:S01]  /*1350*/  LOP3.LUT R0, R0, 0xffffffbf, RZ, 0xc0, !PT ;  /* 0xffffffbf00007812 */ /* 0x000fe200078ec0ff */
[----:B------:R-:W-:Y:S01]  /*1360*/  IMAD.U32 R5, R32, 0x10000, RZ ;  /* 0x0001000020057824 */ /* 0x000fe200078e00ff */
[----:B------:R-:W-:Y:S01]  /*1370*/  SEL R10, R10, 0x1ff, P0 ;  /* 0x000001ff0a0a7807 */ /* 0x000fe20000000000 */
[----:B-1----:R-:W-:Y:S01]  /*1380*/  IMAD.IADD R12, R13, 0x1, R8 ;  /* 0x000000010d0c7824 */ /* 0x002fe200078e0208 */
[----:B------:R-:W-:Y:S01]  /*1390*/  LOP3.LUT R4, R9, R4, RZ, 0xfc, !PT ;  /* 0x0000000409047212 */ /* 0x000fe200078efcff */
[----:B------:R-:W-:Y:S01]  /*13a0*/  BSSY.RECONVERGENT B0, `(.L_x_24) ;  /* 0x0000383000007945 */ /* 0x000fe20003800200 */
[----:B------:R-:W-:Y:S01]  /*13b0*/  LOP3.LUT R0, R0, 0xfffeffff, RZ, 0xc0, !PT ;  /* 0xfffeffff00007812 */ /* 0x000fe200078ec0ff */
[----:B------:R-:W-:-:S02]  /*13c0*/  IMAD R43, R12, 0x4, R3 ;  /* 0x000000040c2b7824 */ /* 0x000fc400078e0203 */
[----:B------:R-:W-:Y:S01]  /*13d0*/  @P0 LOP3.LUT R4, R8, R5, RZ, 0xfc, !PT ;  /* 0x0000000508040212 */ /* 0x000fe200078efcff */
[----:B------:R-:W-:Y:S02]  /*13e0*/  IMAD R5, R10, 0x4, R3 ;  /* 0x000000040a057824 */ /* 0x000fe400078e0203 */
[--C-:B------:R-:W-:Y:S02]  /*13f0*/  IMAD R8, R32, 0x4, R7.reuse ;  /* 0x0000000420087824 */ /* 0x100fe400078e0207 */
[----:B------:R-:W-:Y:S01]  /*1400*/  IMAD R7, R12, 0x4, R7 ;  /* 0x000000040c077824 */ /* 0x000fe200078e0207 */
[----:B------:R-:W-:Y:S01]  /*1410*/  STS [R5], R4 ;  /* 0x0000000405007388 */ /* 0x000fe20000000800 */
[----:B------:R-:W-:Y:S01]  /*1420*/  IMAD.IADD R18, R32, 0x1, R12 ;  /* 0x0000000120127824 */ /* 0x000fe200078e020c */
[----:B------:R-:W-:Y:S06]  /*1430*/  BAR.SYNC.DEFER_BLOCKING 0x0 ;  /* 0x0000000000007b1d */ /* 0x000fec0000010000 */
[----:B------:R-:W0:Y:S04]  /*1440*/  LDS R6, [R6+-0x800] ;  /* 0xfff8000006067984 */ /* 0x000e280000000800 */
[----:B------:R-:W1:Y:S04]  /*1450*/  LDS R43, [R43+0x800] ;  /* 0x000800002b2b7984 */ /* 0x000e680000000800 */
[----:B------:R-:W2:Y:S01]  /*1460*/  LDS R42, [R8] ;  /* 0x00000000082a7984 */ /* 0x000ea20000000800 */
[----:B0-----:R-:W-:-:S02]  /*1470*/  LOP3.LUT R48, R6, 0xffff, RZ, 0xc0, !PT ;  /* 0x0000ffff06307812 */ /* 0x001fc400078ec0ff */
[----:B------:R-:W-:Y:S01]  /*1480*/  SHF.R.S32.HI R49, RZ, 0x10, R6 ;  /* 0x00000010ff317819 */ /* 0x000fe20000011406 */
[----:B-1----:R-:W-:Y:S02]  /*1490*/  IMAD.MOV.U32 R39, RZ, RZ, R43 ;  /* 0x000000ffff277224 */ /* 0x002fe400078e002b */
[----:B------:R-:W-:Y:S01]  /*14a0*/  IMAD.IADD R48, R13, 0x1, R48 ;  /* 0x000000010d307824 */ /* 0x000fe200078e0230 */
[----:B------:R-:W-:Y:S01]  /*14b0*/  ISETP.GE.AND P2, PT, R32, R49, PT ;  /* 0x000000312000720c */ /* 0x000fe20003f46270 */
[----:B--2---:R-:W-:Y:S02]  /*14c0*/  IMAD.MOV.U32 R40, RZ, RZ, R42 ;  /* 0x000000ffff287224 */ /* 0x004fe400078e002a */
[----:B------:R-:W-:Y:S01]  /*14d0*/  IMAD.IADD R21, R49, 0x1, R48 ;  /* 0x0000000131157824 */ /* 0x000fe200078e0230 */
[----:B------:R-:W-:-:S04]  /*14e0*/  ISETP.GE.AND P0, PT, R12, R48, PT ;  /* 0x000000300c00720c */ /* 0x000fc80003f06270 */
[CC--:B------:R-:W-:Y:S02]  /*14f0*/  ISETP.GE.OR P1, PT, R32.reuse, R49.reuse, P0 ;  /* 0x000000312000720c */ /* 0x0c0fe40000726670 */
[----:B------:R-:W-:-:S11]  /*1500*/  ISETP.LT.AND P3, PT, R32, R49, P0 ;  /* 0x000000312000720c */ /* 0x000fd60000761270 */
[----:B------:R-:W-:Y:S02]  /*1510*/  @!P1 ISETP.LT.AND P2, PT, R43, R42, PT ;  /* 0x0000002a2b00920c */ /* 0x000fe40003f41270 */
[----:B------:R-:W-:-:S11]  /*1520*/  @!P1 ISETP.LT.AND P3, PT, R42, R43, PT ;  /* 0x0000002b2a00920c */ /* 0x000fd60003f61270 */
[----:B------:R-:W0:Y:S01]  /*1530*/  @!P2 LDS R40, [R8+0x4] ;  /* 0x000004000828a984 */ /* 0x000e220000000800 */
[----:B------:R-:W-:Y:S01]  /*1540*/  @!P2 VIADD R32, R32, 0x1 ;  /* 0x000000012020a836 */ /* 0x000fe20000000000 */
[----:B------:R-:W-:Y:S01]  /*1550*/  @P3 LOP3.LUT R0, R0, 0x10000, RZ, 0xfc, !PT ;  /* 0x0001000000003812 */ /* 0x000fe200078efcff */
[----:B------:R-:W-:Y:S01]  /*1560*/  @!P3 VIADD R12, R12, 0x1 ;  /* 0x000000010c0cb836 */ /* 0x000fe20000000000 */
[----:B------:R-:W1:Y:S02]  /*1570*/  @!P3 LDS R39, [R7+0x4] ;  /* 0x000004000727b984 */ /* 0x000e640000000800 */
[----:B------:R-:W-:Y:S01]  /*1580*/  @P2 LOP3.LUT R0, R0, 0x40, RZ, 0xfc, !PT ;  /* 0x0000004000002812 */ /* 0x000fe200078efcff */
[----:B------:R-:W-:Y:S01]  /*1590*/  IMAD.IADD R19, R32, 0x1, R12 ;  /* 0x0000000120137824 */ /* 0x000fe200078e020c */
[----:B------:R-:W-:Y:S02]  /*15a0*/  ISETP.GE.AND P0, PT, R12, R48, PT ;  /* 0x000000300c00720c */ /* 0x000fe40003f06270 */
[----:B------:R-:W-:-:S02]  /*15b0*/  ISETP.GE.AND P2, PT, R32, R49, PT ;  /* 0x000000312000720c */ /* 0x000fc40003f46270 */
[CC--:B------:R-:W-:Y:S02]  /*15c0*/  ISETP.GE.OR P1, PT, R32.reuse, R49.reuse, P0 ;  /* 0x000000312000720c */ /* 0x0c0fe40000726670 */
[----:B------:R-:W-:Y:S02]  /*15d0*/  ISETP.LT.AND P3, PT, R32, R49, P0 ;  /* 0x000000312000720c */ /* 0x000fe40000761270 */
[----:B------:R-:W-:-:S04]  /*15e0*/  LOP3.LUT R0, R0, 0xfffffff7, RZ, 0xc0, !PT ;  /* 0xfffffff700007812 */ /* 0x000fc800078ec0ff */
[----:B------:R-:W-:Y:S01]  /*15f0*/  LOP3.LUT R0, R0, 0xffff7fff, RZ, 0xc0, !PT ;  /* 0xffff7fff00007812 */ /* 0x000fe200078ec0ff */
[----:B0-----:R-:W-:-:S04]  /*1600*/  IMAD.MOV.U32 R38, RZ, RZ, R40 ;  /* 0x000000ffff267224 */ /* 0x001fc800078e0028 */
[----:B-1----:R-:W-:Y:S01]  /*1610*/  @!P1 ISETP.LT.AND P2, PT, R39, R40, PT ;  /* 0x000000282700920c */ /* 0x002fe20003f41270 */
[----:B------:R-:W-:Y:S01]  /*1620*/  IMAD.MOV.U32 R37, RZ, RZ, R39 ;  /* 0x000000ffff257224 */ /* 0x000fe200078e0027 */
[----:B------:R-:W-:-:S11]  /*1630*/  @!P1 ISETP.LT.AND P3, PT, R40, R39, PT ;  /* 0x000000272800920c */ /* 0x000fd60003f61270 */
[--C-:B------:R-:W-:Y:S02]  /*1640*/  @!P2 IMAD R4, R32, 0x4, R3.reuse ;  /* 0x000000042004a824 */ /* 0x100fe400078e0203 */
[----:B------:R-:W-:Y:S01]  /*1650*/  @!P3 IMAD R5, R12, 0x4, R3 ;  /* 0x000000040c05b824 */ /* 0x000fe200078e0203 */
[----:B------:R-:W-:Y:S01]  /*1660*/  @P3 LOP3.LUT R0, R0, 0x8000, RZ, 0xfc, !PT ;  /* 0x0000800000003812 */ /* 0x000fe200078efcff */
[----:B------:R-:W-:Y:S01]  /*1670*/  @!P3 VIADD R7, R12, 0x1 ;  /* 0x000000010c07b836 */ /* 0x000fe20000000000 */
[----:B------:R-:W0:Y:S01]  /*1680*/  @!P2 LDS R38, [R4+0x804] ;  /* 0x000804000426a984 */ /* 0x000e220000000800 */
[----:B------:R-:W-:Y:S01]  /*1690*/  @!P2 VIADD R6, R32, 0x1 ;  /* 0x000000012006a836 */ /* 0x000fe20000000000 */
[----:B------:R-:W-:Y:S01]  /*16a0*/  @P2 LOP3.LUT R0, R0, 0x8, RZ, 0xfc, !PT ;  /* 0x0000000800002812 */ /* 0x000fe200078efcff */
[----:B------:R-:W-:Y:S01]  /*16b0*/  @!P3 IMAD.MOV.U32 R12, RZ, RZ, R7 ;  /* 0x000000ffff0cb224 */ /* 0x000fe200078e0007 */
[----:B------:R-:W1:Y:S01]  /*16c0*/  @!P3 LDS R37, [R5+0x804] ;  /* 0x000804000525b984 */ /* 0x000e620000000800 */
[----:B------:R-:W-:Y:S01]  /*16d0*/  @!P2 IMAD.MOV.U32 R32, RZ, RZ, R6 ;  /* 0x000000ffff20a224 */ /* 0x000fe200078e0006 */
[----:B------:R-:W-:-:S02]  /*16e0*/  LOP3.LUT R0, R0, 0xffffbfff, RZ, 0xc0, !PT ;  /* 0xffffbfff00007812 */ /* 0x000fc400078ec0ff */
[----:B------:R-:W-:Y:S01]  /*16f0*/  ISETP.GE.AND P1, PT, R12, R48, PT ;  /* 0x000000300c00720c */ /* 0x000fe20003f26270 */
[C---:B------:R-:W-:Y:S01]  /*1700*/  IMAD.IADD R26, R32.reuse, 0x1, R12 ;  /* 0x00000001201a7824 */ /* 0x040fe200078e020c */
[CC--:B------:R-:W-:Y:S02]  /*1710*/  ISETP.GE.AND P2, PT, R32.reuse, R49.reuse, PT ;  /* 0x000000312000720c */ /* 0x0c0fe40003f46270 */
[CC--:B------:R-:W-:Y:S02]  /*1720*/  ISETP.GE.OR P0, PT, R32.reuse, R49.reuse, P1 ;  /* 0x000000312000720c */ /* 0x0c0fe40000f06670 */
[----:B------:R-:W-:Y:S01]  /*1730*/  ISETP.LT.AND P3, PT, R32, R49, P1 ;  /* 0x000000312000720c */ /* 0x000fe20000f61270 */
[----:B0-----:R-:W-:-:S10]  /*1740*/  IMAD.MOV.U32 R36, RZ, RZ, R38 ;  /* 0x000000ffff247224 */ /* 0x001fd400078e0026 */
[----:B-1----:R-:W-:Y:S01]  /*1750*/  @!P0 ISETP.LT.AND P3, PT, R38, R37, PT ;  /* 0x000000252600820c */ /* 0x002fe20003f61270 */
[----:B------:R-:W-:Y:S01]  /*1760*/  IMAD.MOV.U32 R35, RZ, RZ, R37 ;  /* 0x000000ffff237224 */ /* 0x000fe200078e0025 */
[----:B------:R-:W-:-:S11]  /*1770*/  @!P0 ISETP.LT.AND P2, PT, R37, R38, PT ;  /* 0x000000262500820c */ /* 0x000fd60003f41270 */
[--C-:B------:R-:W-:Y:S01]  /*1780*/  @!P3 IMAD R7, R12, 0x4, R3.reuse ;  /* 0x000000040c07b824 */ /* 0x100fe200078e0203 */
[----:B------:R-:W-:Y:S01]  /*1790*/  @P3 LOP3.LUT R0, R0, 0x4000, RZ, 0xfc, !PT ;  /* 0x0000400000003812 */ /* 0x000fe200078efcff */
[----:B------:R-:W-:Y:S02]  /*17a0*/  @!P2 IMAD R5, R32, 0x4, R3 ;  /* 0x000000042005a824 */ /* 0x000fe400078e0203 */
[----:B------:R-:W-:Y:S01]  /*17b0*/  @!P3 VIADD R6, R12, 0x1 ;  /* 0x000000010c06b836 */ /* 0x000fe20000000000 */
[----:B------:R-:W0:Y:S01]  /*17c0*/  @!P3 LDS R35, [R7+0x804] ;  /* 0x000804000723b984 */ /* 0x000e220000000800 */
[----:B------:R-:W-:Y:S01]  /*17d0*/  @!P2 VIADD R4, R32, 0x1 ;  /* 0x000000012004a836 */ /* 0x000fe20000000000 */
[----:B------:R-:W-:Y:S01]  /*17e0*/  LOP3.LUT R0, R0, 0xfffffffb, RZ, 0xc0, !PT ;  /* 0xfffffffb00007812 */ /* 0x000fe200078ec0ff */
[----:B------:R-:W-:Y:S01]  /*17f0*/  @!P3 IMAD.MOV.U32 R12, RZ, RZ, R6 ;  /* 0x000000ffff0cb224 */ /* 0x000fe200078e0006 */
[----:B------:R-:W1:Y:S01]  /*1800*/  @!P2 LDS R36, [R5+0x804] ;  /* 0x000804000524a984 */ /* 0x000e620000000800 */
[----:B------:R-:W-:Y:S01]  /*1810*/  @!P2 IMAD.MOV.U32 R32, RZ, RZ, R4 ;  /* 0x000000ffff20a224 */ /* 0x000fe200078e0004 */
[----:B------:R-:W-:-:S02]  /*1820*/  @P2 LOP3.LUT R0, R0, 0x4, RZ, 0xfc, !PT ;  /* 0x0000000400002812 */ /* 0x000fc400078efcff */
[----:B------:R-:W-:Y:S01]  /*1830*/  ISETP.GE.AND P1, PT, R12, R48, PT ;  /* 0x000000300c00720c */ /* 0x000fe20003f26270 */
[C---:B------:R-:W-:Y:S01]  /*1840*/  IMAD.IADD R23, R32.reuse, 0x1, R12 ;  /* 0x0000000120177824 */ /* 0x040fe200078e020c */
[CC--:B------:R-:W-:Y:S02]  /*1850*/  ISETP.GE.AND P2, PT, R32.reuse, R49.reuse, PT ;  /* 0x000000312000720c */ /* 0x0c0fe40003f46270 */
        /* <DEDUP_REMOVED lines=23> */
[----:B------:R-:W-:Y:S02]  /*19d0*/  ISETP.LT.AND P3, PT, R32, R49, P1 ;  /* 0x000000312000720c */ /* 0x000fe40000f61270 */
[----:B------:R-:W-:Y:S01]  /*19e0*/  LOP3.LUT R0, R0, 0xffffefff, RZ, 0xc0, !PT ;  /* 0xffffefff00007812 */ /* 0x000fe200078ec0ff */
[----:B0-----:R-:W-:-:S08]  /*19f0*/  IMAD.MOV.U32 R30, RZ, RZ, R34 ;  /* 0x000000ffff1e7224 */ /* 0x001fd000078e0022 */
[----:B-1----:R-:W-:Y:S01]  /*1a00*/  @!P0 ISETP.LT.AND P2, PT, R33, R34, PT ;  /* 0x000000222100820c */ /* 0x002fe20003f41270 */
[----:B------:R-:W-:Y:S01]  /*1a10*/  IMAD.MOV.U32 R29, RZ, RZ, R33 ;  /* 0x000000ffff1d7224 */ /* 0x000fe200078e0021 */
[----:B------:R-:W-:-:S11]  /*1a20*/  @!P0 ISETP.LT.AND P3, PT, R34, R33, PT ;  /* 0x000000212200820c */ /* 0x000fd60003f61270 */
[--C-:B------:R-:W-:Y:S02]  /*1a30*/  @!P2 IMAD R5, R32, 0x4, R3.reuse ;  /* 0x000000042005a824 */ /* 0x100fe400078e0203 */
[----:B------:R-:W-:Y:S01]  /*1a40*/  @!P3 IMAD R7, R12, 0x4, R3 ;  /* 0x000000040c07b824 */ /* 0x000fe200078e0203 */
[----:B------:R-:W-:Y:S01]  /*1a50*/  @P3 LOP3.LUT R0, R0, 0x1000, RZ, 0xfc, !PT ;  /* 0x0000100000003812 */ /* 0x000fe200078efcff */
[----:B------:R-:W-:Y:S01]  /*1a60*/  @!P3 VIADD R6, R12, 0x1 ;  /* 0x000000010c06b836 */ /* 0x000fe20000000000 */
[----:B------:R-:W-:Y:S01]  /*1a70*/  @!P2 LDS R30, [R5+0x804] ;  /* 0x00080400051ea984 */ /* 0x000fe20000000800 */
[----:B------:R-:W-:Y:S01]  /*1a80*/  @!P2 VIADD R4, R32, 0x1 ;  /* 0x000000012004a836 */ /* 0x000fe20000000000 */
[----:B------:R-:W-:Y:S01]  /*1a90*/  @P2 LOP3.LUT R0, R0, 0x10, RZ, 0xfc, !PT ;  /* 0x0000001000002812 */ /* 0x000fe200078efcff */
[----:B------:R-:W-:Y:S01]  /*1aa0*/  @!P3 IMAD.MOV.U32 R12, RZ, RZ, R6 ;  /* 0x000000ffff0cb224 */ /* 0x000fe200078e0006 */
[----:B------:R-:W0:Y:S01]  /*1ab0*/  @!P3 LDS R29, [R7+0x804] ;  /* 0x00080400071db984 */ /* 0x000e220000000800 */
[----:B------:R-:W-:Y:S01]  /*1ac0*/  @!P2 IMAD.MOV.U32 R32, RZ, RZ, R4 ;  /* 0x000000ffff20a224 */ /* 0x000fe200078e0004 */
[----:B------:R-:W-:-:S02]  /*1ad0*/  LOP3.LUT R0, R0, 0xfffff7ff, RZ, 0xc0, !PT ;  /* 0xfffff7ff00007812 */ /* 0x000fc400078ec0ff */
[----:B------:R-:W-:Y:S01]  /*1ae0*/  ISETP.GE.AND P4, PT, R12, R48, PT ;  /* 0x000000300c00720c */ /* 0x000fe20003f86270 */
[C---:B------:R-:W-:Y:S01]  /*1af0*/  IMAD.IADD R6, R32.reuse, 0x1, R12 ;  /* 0x0000000120067824 */ /* 0x040fe200078e020c */
[CC--:B------:R-:W-:Y:S02]  /*1b00*/  ISETP.GE.AND P5, PT, R32.reuse, R49.reuse, PT ;  /* 0x000000312000720c */ /* 0x0c0fe40003fa6270 */
[CC--:B------:R-:W-:Y:S02]  /*1b10*/  ISETP.GE.OR P0, PT, R32.reuse, R49.reuse, P4 ;  /* 0x000000312000720c */ /* 0x0c0fe40002706670 */
[----:B------:R-:W-:-:S11]  /*1b20*/  ISETP.LT.AND P4, PT, R32, R49, P4 ;  /* 0x000000312000720c */ /* 0x000fd60002781270 */
[----:B0-----:R-:W-:Y:S02]  /*1b30*/  @!P0 ISETP.LT.AND P5, PT, R29, R30, PT ;  /* 0x0000001e1d00820c */ /* 0x001fe40003fa1270 */
[----:B------:R-:W-:-:S04]  /*1b40*/  @!P0 ISETP.LT.AND P4, PT, R30, R29, PT ;  /* 0x0000001d1e00820c */ /* 0x000fc80003f81270 */
[----:B------:R-:W-:-:S05]  /*1b50*/  SEL R4, R30, R29, P4 ;  /* 0x0000001d1e047207 */ /* 0x000fca0002000000 */
[----:B------:R0:W-:Y:S02]  /*1b60*/  STL [R1], R4 ;  /* 0x0000000401007387 */ /* 0x0001e40000100800 */
[--C-:B------:R-:W-:Y:S02]  /*1b70*/  @!P5 IMAD R5, R32, 0x4, R3.reuse ;  /* 0x000000042005d824 */ /* 0x100fe400078e0203 */
[C---:B------:R-:W-:Y:S02]  /*1b80*/  @!P4 IMAD R8, R12.reuse, 0x4, R3 ;  /* 0x000000040c08c824 */ /* 0x040fe400078e0203 */
[----:B------:R-:W-:Y:S01]  /*1b90*/  @!P4 VIADD R7, R12, 0x1 ;  /* 0x000000010c07c836 */ /* 0x000fe20000000000 */
[----:B------:R-:W1:Y:S01]  /*1ba0*/  @!P5 LDS R30, [R5+0x804] ;  /* 0x00080400051ed984 */ /* 0x000e620000000800 */
[----:B0-----:R-:W-:-:S03]  /*1bb0*/  @!P5 VIADD R4, R32, 0x1 ;  /* 0x000000012004d836 */ /* 0x001fc60000000000 */
[----:B------:R-:W0:Y:S01]  /*1bc0*/  @!P4 LDS R29, [R8+0x804] ;  /* 0x00080400081dc984 */ /* 0x000e220000000800 */
[----:B------:R-:W-:Y:S02]  /*1bd0*/  @!P4 IMAD.MOV.U32 R12, RZ, RZ, R7 ;  /* 0x000000ffff0cc224 */ /* 0x000fe400078e0007 */
[----:B------:R-:W-:-:S03]  /*1be0*/  @!P5 IMAD.MOV.U32 R32, RZ, RZ, R4 ;  /* 0x000000ffff20d224 */ /* 0x000fc600078e0004 */
[----:B------:R-:W-:Y:S01]  /*1bf0*/  ISETP.GE.AND P0, PT, R12, R48, PT ;  /* 0x000000300c00720c */ /* 0x000fe20003f06270 */
[----:B------:R-:W-:-:S03]  /*1c00*/  IMAD.IADD R10, R32, 0x1, R12 ;  /* 0x00000001200a7824 */ /* 0x000fc600078e020c */
[CC--:B------:R-:W-:Y:S02]  /*1c10*/  ISETP.GE.OR P1, PT, R32.reuse, R49.reuse, P0 ;  /* 0x000000312000720c */ /* 0x0c0fe40000726670 */
[CC--:B------:R-:W-:Y:S02]  /*1c20*/  ISETP.LT.AND P2, PT, R32.reuse, R49.reuse, P0 ;  /* 0x000000312000720c */ /* 0x0c0fe40000741270 */
[----:B------:R-:W-:Y:S01]  /*1c30*/  ISETP.GE.AND P0, PT, R32, R49, PT ;  /* 0x000000312000720c */ /* 0x000fe20003f06270 */
[----:B-1----:R-:W-:-:S08]  /*1c40*/  IMAD.MOV.U32 R28, RZ, RZ, R30 ;  /* 0x000000ffff1c7224 */ /* 0x002fd000078e001e */
[----:B0-----:R-:W-:Y:S01]  /*1c50*/  @!P1 ISETP.LT.AND P0, PT, R29, R30, PT ;  /* 0x0000001e1d00920c */ /* 0x001fe20003f01270 */
[----:B------:R-:W-:Y:S01]  /*1c60*/  IMAD.MOV.U32 R24, RZ, RZ, R29 ;  /* 0x000000ffff187224 */ /* 0x000fe200078e001d */
[----:B------:R-:W-:Y:S02]  /*1c70*/  @!P1 ISETP.LT.AND P2, PT, R30, R29, PT ;  /* 0x0000001d1e00920c */ /* 0x000fe40003f41270 */
[----:B------:R-:W-:-:S09]  /*1c80*/  P2R R17, PR, RZ, 0x1 ;  /* 0x00000001ff117803 */ /* 0x000fd20000000000 */
[--C-:B------:R-:W-:Y:S02]  /*1c90*/  @!P0 IMAD R5, R32, 0x4, R3.reuse ;  /* 0x0000000420058824 */ /* 0x100fe400078e0203 */
[----:B------:R-:W-:Y:S01]  /*1ca0*/  @!P2 IMAD R8, R12, 0x4, R3 ;  /* 0x000000040c08a824 */ /* 0x000fe200078e0203 */
[----:B------:R-:W-:Y:S01]  /*1cb0*/  @P2 LOP3.LUT R0, R0, 0x800, RZ, 0xfc, !PT ;  /* 0x0000080000002812 */ /* 0x000fe200078efcff */
[----:B------:R-:W-:Y:S01]  /*1cc0*/  @!P2 VIADD R7, R12, 0x1 ;  /* 0x000000010c07a836 */ /* 0x000fe20000000000 */
[----:B------:R-:W-:Y:S01]  /*1cd0*/  @!P0 LDS R28, [R5+0x804] ;  /* 0x00080400051c8984 */ /* 0x000fe20000000800 */
[----:B------:R-:W-:Y:S02]  /*1ce0*/  @!P0 VIADD R4, R32, 0x1 ;  /* 0x0000000120048836 */ /* 0x000fe40000000000 */
[----:B------:R-:W-:Y:S01]  /*1cf0*/  @!P2 IMAD.MOV.U32 R12, RZ, RZ, R7 ;  /* 0x000000ffff0ca224 */ /* 0x000fe200078e0007 */
[----:B------:R-:W0:Y:S01]  /*1d00*/  @!P2 LDS R24, [R8+0x804] ;  /* 0x000804000818a984 */ /* 0x000e220000000800 */
[----:B------:R-:W-:Y:S01]  /*1d10*/  @!P0 IMAD.MOV.U32 R32, RZ, RZ, R4 ;  /* 0x000000ffff208224 */ /* 0x000fe200078e0004 */
[----:B------:R-:W-:-:S02]  /*1d20*/  PLOP3.LUT P0, PT, P5, P4, PT, 0x28, 0x82 ;  /* 0x000000000082781c */ /* 0x000fc40002f08570 */
[----:B------:R-:W-:Y:S01]  /*1d30*/  ISETP.GE.AND P2, PT, R12, R48, PT ;  /* 0x000000300c00720c */ /* 0x000fe20003f46270 */
[C---:B------:R-:W-:Y:S01]  /*1d40*/  IMAD.IADD R14, R32.reuse, 0x1, R12 ;  /* 0x00000001200e7824 */ /* 0x040fe200078e020c */
[CC--:B------:R-:W-:Y:S02]  /*1d50*/  ISETP.GE.AND P3, PT, R32.reuse, R49.reuse, PT ;  /* 0x000000312000720c */ /* 0x0c0fe40003f66270 */
[CC--:B------:R-:W-:Y:S02]  /*1d60*/  ISETP.GE.OR P1, PT, R32.reuse, R49.reuse, P2 ;  /* 0x000000312000720c */ /* 0x0c0fe40001726670 */
[----:B------:R-:W-:Y:S02]  /*1d70*/  ISETP.LT.AND P2, PT, R32, R49, P2 ;  /* 0x000000312000720c */ /* 0x000fe40001741270 */
[----:B------:R-:W-:-:S09]  /*1d80*/  SEL R20, RZ, 0x20, !P0 ;  /* 0x00000020ff147807 */ /* 0x000fd20004000000 */
[----:B0-----:R-:W-:Y:S02]  /*1d90*/  @!P1 ISETP.LT.AND P3, PT, R24, R28, PT ;  /* 0x0000001c1800920c */ /* 0x001fe40003f61270 */
[----:B------:R-:W-:-:S04]  /*1da0*/  @!P1 ISETP.LT.AND P2, PT, R28, R24, PT ;  /* 0x000000181c00920c */ /* 0x000fc80003f41270 */
[----:B------:R-:W-:Y:S02]  /*1db0*/  SEL R61, R28, R24, P2 ;  /* 0x000000181c3d7207 */ /* 0x000fe40001000000 */
[----:B------:R-:W-:-:S05]  /*1dc0*/  P2R R27, PR, RZ, 0x4 ;  /* 0x00000004ff1b7803 */ /* 0x000fca0000000000 */
[--C-:B------:R-:W-:Y:S02]  /*1dd0*/  @!P3 IMAD R5, R32, 0x4, R3.reuse ;  /* 0x000000042005b824 */ /* 0x100fe400078e0203 */
[C---:B------:R-:W-:Y:S02]  /*1de0*/  @!P2 IMAD R8, R12.reuse, 0x4, R3 ;  /* 0x000000040c08a824 */ /* 0x040fe400078e0203 */
[----:B------:R-:W-:Y:S01]  /*1df0*/  @!P2 VIADD R7, R12, 0x1 ;  /* 0x000000010c07a836 */ /* 0x000fe20000000000 */
[----:B------:R-:W0:Y:S01]  /*1e00*/  @!P3 LDS R28, [R5+0x804] ;  /* 0x00080400051cb984 */ /* 0x000e220000000800 */
[----:B------:R-:W-:Y:S02]  /*1e10*/  @!P3 VIADD R4, R32, 0x1 ;  /* 0x000000012004b836 */ /* 0x000fe40000000000 */
[----:B------:R-:W-:Y:S01]  /*1e20*/  @!P2 IMAD.MOV.U32 R12, RZ, RZ, R7 ;  /* 0x000000ffff0ca224 */ /* 0x000fe200078e0007 */
[----:B------:R1:W2:Y:S01]  /*1e30*/  @!P2 LDS R24, [R8+0x804] ;  /* 0x000804000818a984 */ /* 0x0002a20000000800 */
[----:B------:R-:W-:Y:S01]  /*1e40*/  @!P3 IMAD.MOV.U32 R32, RZ, RZ, R4 ;  /* 0x000000ffff20b224 */ /* 0x000fe200078e0004 */
[----:B------:R-:W-:-:S02]  /*1e50*/  LOP3.LUT P2, RZ, R0, 0x800, RZ, 0xc0, !PT ;  /* 0x0000080000ff7812 */ /* 0x000fc4000784c0ff */
[----:B------:R-:W-:Y:S02]  /*1e60*/  ISETP.GE.AND P1, PT, R12, R48, PT ;  /* 0x000000300c00720c */ /* 0x000fe40003f26270 */
[----:B------:R-:W-:Y:S02]  /*1e70*/  P2R R15, PR, RZ, 0x4 ;  /* 0x00000004ff0f7803 */ /* 0x000fe40000000000 */
[CC--:B------:R-:W-:Y:S01]  /*1e80*/  ISETP.GE.OR P6, PT, R32.reuse, R49.reuse, P1 ;  /* 0x000000312000720c */ /* 0x0c0fe20000fc6670 */
[C---:B-1----:R-:W-:Y:S01]  /*1e90*/  IMAD.IADD R8, R32.reuse, 0x1, R12 ;  /* 0x0000000120087824 */ /* 0x042fe200078e020c */
[CC--:B------:R-:W-:Y:S02]  /*1ea0*/  ISETP.LT.AND P2, PT, R32.reuse, R49.reuse, P1 ;  /* 0x000000312000720c */ /* 0x0c0fe40000f41270 */
[----:B------:R-:W-:Y:S02]  /*1eb0*/  ISETP.GE.AND P1, PT, R32, R49, PT ;  /* 0x000000312000720c */ /* 0x000fe40003f26270 */
[----:B------:R-:W-:Y:S01]  /*1ec0*/  LOP3.LUT R0, R0, 0xfffffbff, RZ, 0xc0, !PT ;  /* 0xfffffbff00007812 */ /* 0x000fe200078ec0ff */
[----:B0-----:R-:W-:-:S06]  /*1ed0*/  IMAD.MOV.U32 R4, RZ, RZ, R28 ;  /* 0x000000ffff047224 */ /* 0x001fcc00078e001c */
[----:B--2---:R-:W-:Y:S01]  /*1ee0*/  @!P6 ISETP.LT.AND P1, PT, R24, R28, PT ;  /* 0x0000001c1800e20c */ /* 0x004fe20003f21270 */
        /* <DEDUP_REMOVED lines=8> */
[----:B------:R-:W-:Y:S01]  /*1f70*/  @!P1 VIADD R7, R32, 0x1 ;  /* 0x0000000120079836 */ /* 0x000fe20000000000 */
[----:B------:R-:W-:Y:S01]  /*1f80*/  LOP3.LUT R0, R0, 0xfffffdff, RZ, 0xc0, !PT ;  /* 0xfffffdff00007812 */ /* 0x000fe200078ec0ff */
[----:B------:R-:W-:Y:S01]  /*1f90*/  @!P2 IMAD.MOV.U32 R12, RZ, RZ, R11 ;  /* 0x000000ffff0ca224 */ /* 0x000fe200078e000b */
[----:B------:R-:W0:Y:S01]  /*1fa0*/  @!P2 LDS R5, [R13+0x804] ;  /* 0x000804000d05a984 */ /* 0x000e220000000800 */
[----:B------:R-:W-:Y:S01]  /*1fb0*/  @!P1 IMAD.MOV.U32 R32, RZ, RZ, R7 ;  /* 0x000000ffff209224 */ /* 0x000fe200078e0007 */
[----:B------:R-:W-:-:S02]  /*1fc0*/  ISETP.NE.AND P2, PT, R15, RZ, PT ;  /* 0x000000ff0f00720c */ /* 0x000fc40003f45270 */
[----:B------:R-:W-:Y:S01]  /*1fd0*/  ISETP.GE.AND P4, PT, R12, R48, PT ;  /* 0x000000300c00720c */ /* 0x000fe20003f86270 */
[C---:B------:R-:W-:Y:S01]  /*1fe0*/  IMAD.IADD R16, R32.reuse, 0x1, R12 ;  /* 0x0000000120107824 */ /* 0x040fe200078e020c */
[CC--:B------:R-:W-:Y:S02]  /*1ff0*/  ISETP.GE.AND P5, PT, R32.reuse, R49.reuse, PT ;  /* 0x000000312000720c */ /* 0x0c0fe40003fa6270 */
[CC--:B------:R-:W-:Y:S02]  /*2000*/  ISETP.GE.OR P6, PT, R32.reuse, R49.reuse, P4 ;  /* 0x000000312000720c */ /* 0x0c0fe400027c6670 */
[----:B------:R-:W-:-:S11]  /*2010*/  ISETP.LT.AND P4, PT, R32, R49, P4 ;  /* 0x000000312000720c */ /* 0x000fd60002781270 */
[----:B0-----:R-:W-:Y:S02]  /*2020*/  @!P6 ISETP.LT.AND P5, PT, R5, R4, PT ;  /* 0x000000040500e20c */ /* 0x001fe40003fa1270 */
[----:B------:R-:W-:Y:S02]  /*2030*/  @!P6 ISETP.LT.AND P4, PT, R4, R5, PT ;  /* 0x000000050400e20c */ /* 0x000fe40003f81270 */
[----:B------:R-:W-:Y:S02]  /*2040*/  ISETP.GE.AND P6, PT, R6, R21, PT ;  /* 0x000000150600720c */ /* 0x000fe40003fc6270 */
[----:B------:R-:W-:Y:S02]  /*2050*/  SEL R60, R4, R5, P4 ;  /* 0x00000005043c7207 */ /* 0x000fe40002000000 */
[----:B------:R-:W-:-:S05]  /*2060*/  SEL R20, R20, RZ, !P6 ;  /* 0x000000ff14147207 */ /* 0x000fca0007000000 */
[--C-:B------:R-:W-:Y:S02]  /*2070*/  @!P5 IMAD R7, R32, 0x4, R3.reuse ;  /* 0x000000042007d824 */ /* 0x100fe400078e0203 */
[C---:B------:R-:W-:Y:S02]  /*2080*/  @!P4 IMAD R11, R12.reuse, 0x4, R3 ;  /* 0x000000040c0bc824 */ /* 0x040fe400078e0203 */
[----:B------:R-:W-:Y:S01]  /*2090*/  @!P4 VIADD R9, R12, 0x1 ;  /* 0x000000010c09c836 */ /* 0x000fe20000000000 */
[----:B------:R-:W0:Y:S01]  /*20a0*/  @!P5 LDS R4, [R7+0x804] ;  /* 0x000804000704d984 */ /* 0x000e220000000800 */
[----:B------:R-:W-:Y:S02]  /*20b0*/  @!P5 VIADD R6, R32, 0x1 ;  /* 0x000000012006d836 */ /* 0x000fe40000000000 */
[----:B------:R-:W-:Y:S01]  /*20c0*/  @!P4 IMAD.MOV.U32 R12, RZ, RZ, R9 ;  /* 0x000000ffff0cc224 */ /* 0x000fe200078e0009 */
[----:B------:R-:W1:Y:S01]  /*20d0*/  @!P4 LDS R5, [R11+0x804] ;  /* 0x000804000b05c984 */ /* 0x000e620000000800 */
[----:B------:R-:W-:Y:S01]  /*20e0*/  @!P5 IMAD.MOV.U32 R32, RZ, RZ, R6 ;  /* 0x000000ffff20d224 */ /* 0x000fe200078e0006 */
[----:B------:R-:W-:-:S02]  /*20f0*/  PLOP3.LUT P4, PT, P5, P4, PT, 0x28, 0x82 ;  /* 0x000000000082781c */ /* 0x000fc40002f88570 */
[----:B------:R-:W-:Y:S02]  /*2100*/  ISETP.GE.AND P6, PT, R12, R48, PT ;  /* 0x000000300c00720c */ /* 0x000fe40003fc6270 */
[----:B------:R-:W-:Y:S02]  /*2110*/  SEL R52, RZ, 0x200, !P4 ;  /* 0x00000200ff347807 */ /* 0x000fe40006000000 */
[CC--:B------:R-:W-:Y:S02]  /*2120*/  ISETP.GE.OR P0, PT, R32.reuse, R49.reuse, P6 ;  /* 0x000000312000720c */ /* 0x0c0fe40003706670 */
[CC--:B------:R-:W-:Y:S02]  /*2130*/  ISETP.LT.AND P1, PT, R32.reuse, R49.reuse, P6 ;  /* 0x000000312000720c */ /* 0x0c0fe40003721270 */
[----:B------:R-:W-:Y:S01]  /*2140*/  ISETP.GE.AND P6, PT, R32, R49, PT ;  /* 0x000000312000720c */ /* 0x000fe20003fc6270 */
[----:B0-----:R-:W-:-:S08]  /*2150*/  IMAD.MOV.U32 R6, RZ, RZ, R4 ;  /* 0x000000ffff067224 */ /* 0x001fd000078e0004 */
[----:B-1----:R-:W-:Y:S01]  /*2160*/  @!P0 ISETP.LT.AND P1, PT, R4, R5, PT ;  /* 0x000000050400820c */ /* 0x002fe20003f21270 */
[----:B------:R-:W-:Y:S01]  /*2170*/  IMAD.MOV.U32 R7, RZ, RZ, R5 ;  /* 0x000000ffff077224 */ /* 0x000fe200078e0005 */
[----:B------:R-:W-:Y:S02]  /*2180*/  @!P0 ISETP.LT.AND P6, PT, R5, R4, PT ;  /* 0x000000040500820c */ /* 0x000fe40003fc1270 */
[----:B------:R-:W-:-:S04]  /*2190*/  ISETP.NE.AND P0, PT, R17, RZ, PT ;  /* 0x000000ff1100720c */ /* 0x000fc80003f05270 */
[----:B------:R-:W-:Y:S02]  /*21a0*/  PLOP3.LUT P0, PT, P0, P2, PT, 0x28, 0x82 ;  /* 0x000000000082781c */ /* 0x000fe40000704570 */
[----:B------:R-:W-:Y:S02]  /*21b0*/  ISETP.NE.AND P2, PT, R27, RZ, PT ;  /* 0x000000ff1b00720c */ /* 0x000fe40003f45270 */
[----:B------:R-:W-:Y:S01]  /*21c0*/  SEL R53, RZ, 0x40, !P0 ;  /* 0x00000040ff357807 */ /* 0x000fe20004000000 */
[--C-:B------:R-:W-:Y:S01]  /*21d0*/  @!P1 IMAD R15, R12, 0x4, R3.reuse ;  /* 0x000000040c0f9824 */ /* 0x100fe200078e0203 */
[----:B------:R-:W-:Y:S01]  /*21e0*/  ISETP.GE.AND P0, PT, R10, R21, PT ;  /* 0x000000150a00720c */ /* 0x000fe20003f06270 */
[----:B------:R-:W-:Y:S01]  /*21f0*/  @!P6 IMAD R11, R32, 0x4, R3 ;  /* 0x00000004200be824 */ /* 0x000fe200078e0203 */
[----:B------:R-:W-:Y:S01]  /*2200*/  PLOP3.LUT P2, PT, P3, P2, PT, 0x28, 0x82 ;  /* 0x000000000082781c */ /* 0x000fe20001f44570 */
[----:B------:R-:W-:Y:S01]  /*2210*/  @!P1 VIADD R13, R12, 0x1 ;  /* 0x000000010c0d9836 */ /* 0x000fe20000000000 */
[----:B------:R-:W-:Y:S01]  /*2220*/  @!P1 LDS R7, [R15+0x804] ;  /* 0x000804000f079984 */ /* 0x000fe20000000800 */
[C---:B------:R-:W-:Y:S01]  /*2230*/  IMAD.IADD R10, R32.reuse, 0x1, R12 ;  /* 0x00000001200a7824 */ /* 0x040fe200078e020c */
[----:B------:R-:W-:Y:S01]  /*2240*/  SEL R53, R53, RZ, !P0 ;  /* 0x000000ff35357207 */ /* 0x000fe20004000000 */
[----:B------:R-:W-:Y:S01]  /*2250*/  @!P6 VIADD R9, R32, 0x1 ;  /* 0x000000012009e836 */ /* 0x000fe20000000000 */
[----:B------:R-:W0:Y:S01]  /*2260*/  @!P6 LDS R6, [R11+0x804] ;  /* 0x000804000b06e984 */ /* 0x000e220000000800 */
[----:B------:R-:W-:Y:S01]  /*2270*/  @!P1 IMAD.MOV.U32 R12, RZ, RZ, R13 ;  /* 0x000000ffff0c9224 */ /* 0x000fe200078e000d */
[----:B------:R-:W-:Y:S01]  /*2280*/  SEL R45, RZ, 0x80, !P2 ;  /* 0x00000080ff2d7807 */ /* 0x000fe20005000000 */
[----:B------:R-:W-:Y:S01]  /*2290*/  @!P6 IMAD.MOV.U32 R32, RZ, RZ, R9 ;  /* 0x000000ffff20e224 */ /* 0x000fe200078e0009 */
[----:B------:R-:W-:-:S02]  /*22a0*/  @P1 LOP3.LUT R0, R0, 0x200, RZ, 0xfc, !PT ;  /* 0x0000020000001812 */ /* 0x000fc400078efcff */
[----:B------:R-:W-:Y:S02]  /*22b0*/  ISETP.GE.AND P0, PT, R12, R48, PT ;  /* 0x000000300c00720c */ /* 0x000fe40003f06270 */
[CC--:B------:R-:W-:Y:S02]  /*22c0*/  ISETP.GE.AND P2, PT, R32.reuse, R49.reuse, PT ;  /* 0x000000312000720c */ /* 0x0c0fe40003f46270 */
[CC--:B------:R-:W-:Y:S02]  /*22d0*/  ISETP.GE.OR P3, PT, R32.reuse, R49.reuse, P0 ;  /* 0x000000312000720c */ /* 0x0c0fe40000766670 */
[----:B------:R-:W-:Y:S02]  /*22e0*/  ISETP.LT.AND P0, PT, R32, R49, P0 ;  /* 0x000000312000720c */ /* 0x000fe40000701270 */
[----:B------:R-:W-:-:S09]  /*22f0*/  ISETP.NE.AND P1, PT, R31, RZ, PT ;  /* 0x000000ff1f00720c */ /* 0x000fd20003f25270 */
[----:B0-----:R-:W-:Y:S02]  /*2300*/  @!P3 ISETP.LT.AND P2, PT, R7, R6, PT ;  /* 0x000000060700b20c */ /* 0x001fe40003f41270 */
[----:B------:R-:W-:Y:S02]  /*2310*/  @!P3 ISETP.LT.AND P0, PT, R6, R7, PT ;  /* 0x000000070600b20c */ /* 0x000fe40003f01270 */
[----:B------:R-:W-:Y:S01]  /*2320*/  ISETP.GE.AND P3, PT, R14, R21, PT ;  /* 0x000000150e00720c */ /* 0x000fe20003f66270 */
[----:B------:R-:W-:Y:S01]  /*2330*/  IMAD.IADD R14, R32, 0x1, R12 ;  /* 0x00000001200e7824 */ /* 0x000fe200078e020c */
[----:B------:R-:W-:Y:S02]  /*2340*/  SEL R59, R6, R7, P0 ;  /* 0x00000007063b7207 */ /* 0x000fe40000000000 */
[----:B------:R-:W-:Y:S02]  /*2350*/  SEL R45, R45, RZ, !P3 ;  /* 0x000000ff2d2d7207 */ /* 0x000fe40005800000 */
[----:B------:R-:W-:-:S02]  /*2360*/  LOP3.LUT P3, RZ, R0, 0x400, RZ, 0xc0, !PT ;  /* 0x0000040000ff7812 */ /* 0x000fc4000786c0ff */
[----:B------:R-:W-:Y:S01]  /*2370*/  P2R R27, PR, RZ, 0x1 ;  /* 0x00000001ff1b7803 */ /* 0x000fe20000000000 */
[--C-:B------:R-:W-:Y:S01]  /*2380*/  @!P2 IMAD R11, R32, 0x4, R3.reuse ;  /* 0x00000004200ba824 */ /* 0x100fe200078e0203 */
[----:B------:R-:W-:Y:S01]  /*2390*/  PLOP3.LUT P1, PT, P1, P3, PT, 0x28, 0x82 ;  /* 0x000000000082781c */ /* 0x000fe20000f26570 */
[C---:B------:R-:W-:Y:S02]  /*23a0*/  @!P0 IMAD R15, R12.reuse, 0x4, R3 ;  /* 0x000000040c0f8824 */ /* 0x040fe400078e0203 */
[----:B------:R-:W-:Y:S01]  /*23b0*/  @!P0 VIADD R13, R12, 0x1 ;  /* 0x000000010c0d8836 */ /* 0x000fe20000000000 */
[----:B------:R-:W-:Y:S01]  /*23c0*/  @!P2 LDS R6, [R11+0x804] ;  /* 0x000804000b06a984 */ /* 0x000fe20000000800 */
[----:B------:R-:W-:Y:S01]  /*23d0*/  @!P2 VIADD R9, R32, 0x1 ;  /* 0x000000012009a836 */ /* 0x000fe20000000000 */
[----:B------:R-:W-:Y:S01]  /*23e0*/  SEL R17, RZ, 0x100, !P1 ;  /* 0x00000100ff117807 */ /* 0x000fe20004800000 */
[----:B------:R-:W-:Y:S01]  /*23f0*/  @!P0 IMAD.MOV.U32 R12, RZ, RZ, R13 ;  /* 0x000000ffff0c8224 */ /* 0x000fe200078e000d */
[----:B------:R-:W0:Y:S01]  /*2400*/  @!P0 LDS R7, [R15+0x804] ;  /* 0x000804000f078984 */ /* 0x000e220000000800 */
[----:B------:R-:W-:Y:S01]  /*2410*/  @!P2 IMAD.MOV.U32 R32, RZ, RZ, R9 ;  /* 0x000000ffff20a224 */ /* 0x000fe200078e0009 */
[----:B------:R-:W-:-:S02]  /*2420*/  LOP3.LUT P0, RZ, R0, 0x200, RZ, 0xc0, !PT ;  /* 0x0000020000ff7812 */ /* 0x000fc4000780c0ff */
[----:B------:R-:W-:Y:S01]  /*2430*/  ISETP.GE.AND P1, PT, R12, R48, PT ;  /* 0x000000300c00720c */ /* 0x000fe20003f26270 */
[----:B------:R-:W-:Y:S01]  /*2440*/  IMAD.IADD R44, R32, 0x1, R12 ;  /* 0x00000001202c7824 */ /* 0x000fe200078e020c */
[----:B------:R-:W-:Y:S02]  /*2450*/  LOP3.LUT R0, R0, 0xfffffeff, RZ, 0xc0, !PT ;  /* 0xfffffeff00007812 */ /* 0x000fe400078ec0ff */
[CC--:B------:R-:W-:Y:S02]  /*2460*/  ISETP.GE.OR P3, PT, R32.reuse, R49.reuse, P1 ;  /* 0x000000312000720c */ /* 0x0c0fe40000f66670 */
[CC--:B------:R-:W-:Y:S02]  /*2470*/  ISETP.LT.AND P5, PT, R32.reuse, R49.reuse, P1 ;  /* 0x000000312000720c */ /* 0x0c0fe40000fa1270 */
[----:B------:R-:W-:Y:S02]  /*2480*/  ISETP.GE.AND P1, PT, R32, R49, PT ;  /* 0x000000312000720c */ /* 0x000fe40003f26270 */
[----:B------:R-:W-:-:S02]  /*2490*/  PLOP3.LUT P6, PT, P6, P0, PT, 0x28, 0x82 ;  /* 0x000000000082781c */ /* 0x000fc400037c0570 */
[----:B------:R-:W-:-:S04]  /*24a0*/  ISETP.NE.AND P0, PT, R27, RZ, PT ;  /* 0x000000ff1b00720c */ /* 0x000fc80003f05270 */
[----:B------:R-:W-:Y:S02]  /*24b0*/  PLOP3.LUT P0, PT, P2, P0, PT, 0x28, 0x82 ;  /* 0x000000000082781c */ /* 0x000fe40001700570 */
[----:B------:R-:W-:Y:S02]  /*24c0*/  ISETP.GE.AND P2, PT, R10, R21, PT ;  /* 0x000000150a00720c */ /* 0x000fe40003f46270 */
[----:B0-----:R-:W-:Y:S01]  /*24d0*/  @!P3 ISETP.LT.AND P5, PT, R6, R7, PT ;  /* 0x000000070600b20c */ /* 0x001fe20003fa1270 */
[----:B------:R-:W-:Y:S01]  /*24e0*/  IMAD.MOV.U32 R9, RZ, RZ, R7 ;  /* 0x000000ffff097224 */ /* 0x000fe200078e0007 */
[----:B------:R-:W-:Y:S02]  /*24f0*/  @!P3 ISETP.LT.AND P1, PT, R7, R6, PT ;  /* 0x000000060700b20c */ /* 0x000fe40003f21270 */
[----:B------:R-:W-:Y:S01]  /*2500*/  ISETP.GE.AND P3, PT, R8, R21, PT ;  /* 0x000000150800720c */ /* 0x000fe20003f66270 */
[----:B------:R-:W-:-:S03]  /*2510*/  IMAD.MOV.U32 R8, RZ, RZ, R6 ;  /* 0x000000ffff087224 */ /* 0x000fc600078e0006 */
[----:B------:R-:W-:Y:S02]  /*2520*/  SEL R17, R17, RZ, !P3 ;  /* 0x000000ff11117207 */ /* 0x000fe40005800000 */
[----:B------:R-:W-:-:S03]  /*2530*/  ISETP.GE.AND P3, PT, R16, R21, PT ;  /* 0x000000151000720c */ /* 0x000fc60003f66270 */
[--C-:B------:R-:W-:Y:S01]  /*2540*/  @!P5 IMAD R16, R12, 0x4, R3.reuse ;  /* 0x000000040c10d824 */ /* 0x100fe200078e0203 */
[----:B------:R-:W-:Y:S01]  /*2550*/  SEL R52, R52, RZ, !P3 ;  /* 0x000000ff34347207 */ /* 0x000fe20005800000 */
[----:B------:R-:W-:Y:S01]  /*2560*/  @!P1 IMAD R13, R32, 0x4, R3 ;  /* 0x00000004200d9824 */ /* 0x000fe200078e0203 */
[----:B------:R-:W-:Y:S01]  /*2570*/  @P5 LOP3.LUT R0, R0, 0x100, RZ, 0xfc, !PT ;  /* 0x0000010000005812 */ /* 0x000fe200078efcff */
[----:B------:R-:W-:Y:S01]  /*2580*/  @!P5 VIADD R15, R12, 0x1 ;  /* 0x000000010c0fd836 */ /* 0x000fe20000000000 */
[----:B------:R0:W-:Y:S01]  /*2590*/  @!P5 LDS R9, [R16+0x804] ;  /* 0x000804001009d984 */ /* 0x0001e20000000800 */
[----:B------:R-:W-:Y:S02]  /*25a0*/  @!P1 VIADD R11, R32, 0x1 ;  /* 0x00000001200b9836 */ /* 0x000fe40000000000 */
[----:B------:R-:W-:Y:S01]  /*25b0*/  @!P5 IMAD.MOV.U32 R12, RZ, RZ, R15 ;  /* 0x000000ffff0cd224 */ /* 0x000fe200078e000f */
[----:B------:R-:W1:Y:S01]  /*25c0*/  @!P1 LDS R8, [R13+0x804] ;  /* 0x000804000d089984 */ /* 0x000e620000000800 */
[----:B------:R-:W-:Y:S01]  /*25d0*/  @!P1 IMAD.MOV.U32 R32, RZ, RZ, R11 ;  /* 0x000000ffff209224 */ /* 0x000fe200078e000b */
[----:B------:R-:W-:-:S02]  /*25e0*/  SEL R15, RZ, 0x800, !P0 ;  /* 0x00000800ff0f7807 */ /* 0x000fc40004000000 */
[----:B------:R-:W-:Y:S01]  /*25f0*/  ISETP.GE.AND P4, PT, R12, R48, PT ;  /* 0x000000300c00720c */ /* 0x000fe20003f86270 */
[C---:B------:R-:W-:Y:S01]  /*2600*/  IMAD.IADD R46, R32.reuse, 0x1, R12 ;  /* 0x00000001202e7824 */ /* 0x040fe200078e020c */
[CC--:B------:R-:W-:Y:S02]  /*2610*/  ISETP.GE.AND P5, PT, R32.reuse, R49.reuse, PT ;  /* 0x000000312000720c */ /* 0x0c0fe40003fa6270 */
[CC--:B------:R-:W-:Y:S02]  /*2620*/  ISETP.GE.OR P3, PT, R32.reuse, R49.reuse, P4 ;  /* 0x000000312000720c */ /* 0x0c0fe40002766670 */
[----:B------:R-:W-:Y:S02]  /*2630*/  ISETP.LT.AND P4, PT, R32, R49, P4 ;  /* 0x000000312000720c */ /* 0x000fe40002781270 */
[----:B0-----:R-:W-:-:S04]  /*2640*/  SEL R16, RZ, 0x400, !P6 ;  /* 0x00000400ff107807 */ /* 0x001fc80007000000 */
[----:B------:R-:W-:-:S05]  /*2650*/  SEL R16, R16, RZ, !P2 ;  /* 0x000000ff10107207 */ /* 0x000fca0005000000 */
[CC--:B-1----:R-:W-:Y:S02]  /*2660*/  @!P3 ISETP.LT.AND P4, PT, R8.reuse, R9.reuse, PT ;  /* 0x000000090800b20c */ /* 0x0c2fe40003f81270 */
[----:B------:R-:W-:Y:S02]  /*2670*/  @!P3 ISETP.LT.AND P5, PT, R9, R8, PT ;  /* 0x000000080900b20c */ /* 0x000fe40003fa1270 */
[----:B------:R-:W-:Y:S02]  /*2680*/  SEL R58, R8, R9, P4 ;  /* 0x00000009083a7207 */ /* 0x000fe40002000000 */
[C---:B------:R-:W-:Y:S02]  /*2690*/  LOP3.LUT P3, RZ, R0.reuse, 0x100, RZ, 0xc0, !PT ;  /* 0x0000010000ff7812 */ /* 0x040fe4000786c0ff */
[----:B------:R-:W-:Y:S02]  /*26a0*/  LOP3.LUT R0, R0, 0xffffff7f, RZ, 0xc0, !PT ;  /* 0xffffff7f00007812 */ /* 0x000fe400078ec0ff */
[----:B------:R-:W-:-:S03]  /*26b0*/  PLOP3.LUT P1, PT, P1, P3, PT, 0x28, 0x82 ;  /* 0x000000000082781c */ /* 0x000fc60000f26570 */
[--C-:B------:R-:W-:Y:S01]  /*26c0*/  @!P4 IMAD R27, R12, 0x4, R3.reuse ;  /* 0x000000040c1bc824 */ /* 0x100fe200078e0203 */
[----:B------:R-:W-:Y:S01]  /*26d0*/  SEL R51, RZ, 0x1000, !P1 ;  /* 0x00001000ff337807 */ /* 0x000fe20004800000 */
[----:B------:R-:W-:Y:S02]  /*26e0*/  @!P5 IMAD R11, R32, 0x4, R3 ;  /* 0x00000004200bd824 */ /* 0x000fe400078e0203 */
[----:B------:R-:W-:Y:S01]  /*26f0*/  @!P4 VIADD R13, R12, 0x1 ;  /* 0x000000010c0dc836 */ /* 0x000fe20000000000 */
[----:B------:R-:W0:Y:S01]  /*2700*/  @!P4 LDS R9, [R27+0x804] ;  /* 0x000804001b09c984 */ /* 0x000e220000000800 */
[----:B------:R-:W-:Y:S02]  /*2710*/  @!P5 VIADD R10, R32, 0x1 ;  /* 0x00000001200ad836 */ /* 0x000fe40000000000 */
[----:B------:R-:W-:Y:S01]  /*2720*/  @!P4 IMAD.MOV.U32 R12, RZ, RZ, R13 ;  /* 0x000000ffff0cc224 */ /* 0x000fe200078e000d */
[----:B------:R0:W1:Y:S01]  /*2730*/  @!P5 LDS R8, [R11+0x804] ;  /* 0x000804000b08d984 */ /* 0x0000620000000800 */
        /* <DEDUP_REMOVED lines=11> */
[----:B------:R-:W-:Y:S01]  /*27f0*/  ISETP.GE.AND P2, PT, R14, R21, PT ;  /* 0x000000150e00720c */ /* 0x000fe20003f46270 */
[----:B------:R-:W-:-:S03]  /*2800*/  IMAD.IADD R14, R32, 0x1, R12 ;  /* 0x00000001200e7824 */ /* 0x000fc600078e020c */
[----:B------:R-:W-:-:S05]  /*2810*/  SEL R15, R15, RZ, !P2 ;  /* 0x000000ff0f0f7207 */ /* 0x000fca0005000000 */
[--C-:B------:R-:W-:Y:S01]  /*2820*/  @!P6 IMAD R41, R12, 0x4, R3.reuse ;  /* 0x000000040c29e824 */ /* 0x100fe200078e0203 */
[----:B------:R-:W-:Y:S01]  /*2830*/  @P6 LOP3.LUT R0, R0, 0x80, RZ, 0xfc, !PT ;  /* 0x0000008000006812 */ /* 0x000fe200078efcff */
[----:B------:R-:W-:Y:S02]  /*2840*/  @!P0 IMAD R27, R32, 0x4, R3 ;  /* 0x00000004201b8824 */ /* 0x000fe400078e0203 */
[----:B------:R-:W-:Y:S01]  /*2850*/  @!P6 VIADD R31, R12, 0x1 ;  /* 0x000000010c1fe836 */ /* 0x000fe20000000000 */
[----:B------:R-:W-:Y:S01]  /*2860*/  @!P6 LDS R11, [R41+0x804] ;  /* 0x00080400290be984 */ /* 0x000fe20000000800 */
[----:B------:R-:W-:Y:S01]  /*2870*/  @!P0 VIADD R13, R32, 0x1 ;  /* 0x00000001200d8836 */ /* 0x000fe20000000000 */
[----:B------:R-:W-:Y:S01]  /*2880*/  LOP3.LUT R0, R0, 0xffffffdf, RZ, 0xc0, !PT ;  /* 0xffffffdf00007812 */ /* 0x000fe200078ec0ff */
[----:B------:R-:W-:Y:S01]  /*2890*/  @!P6 IMAD.MOV.U32 R12, RZ, RZ, R31 ;  /* 0x000000ffff0ce224 */ /* 0x000fe200078e001f */
[----:B------:R-:W0:Y:S01]  /*28a0*/  @!P0 LDS R10, [R27+0x804] ;  /* 0x000804001b0a8984 */ /* 0x000e220000000800 */
[----:B------:R-:W-:Y:S01]  /*28b0*/  @!P0 IMAD.MOV.U32 R32, RZ, RZ, R13 ;  /* 0x000000ffff208224 */ /* 0x000fe200078e000d */
[----:B------:R-:W-:-:S02]  /*28c0*/  PLOP3.LUT P0, PT, P0, P6, PT, 0x28, 0x82 ;  /* 0x000000000082781c */ /* 0x000fc4000070c570 */
[----:B------:R-:W-:Y:S02]  /*28d0*/  ISETP.GE.AND P1, PT, R12, R48, PT ;  /* 0x000000300c00720c */ /* 0x000fe40003f26270 */
[CC--:B------:R-:W-:Y:S02]  /*28e0*/  ISETP.GE.AND P2, PT, R32.reuse, R49.reuse, PT ;  /* 0x000000312000720c */ /* 0x0c0fe40003f46270 */
[CC--:B------:R-:W-:Y:S02]  /*28f0*/  ISETP.GE.OR P3, PT, R32.reuse, R49.reuse, P1 ;  /* 0x000000312000720c */ /* 0x0c0fe40000f66670 */
[----:B------:R-:W-:-:S11]  /*2900*/  ISETP.LT.AND P1, PT, R32, R49, P1 ;  /* 0x000000312000720c */ /* 0x000fd60000f21270 */
[----:B0-----:R-:W-:Y:S02]  /*2910*/  @!P3 ISETP.LT.AND P2, PT, R11, R10, PT ;  /* 0x0000000a0b00b20c */ /* 0x001fe40003f41270 */
[----:B------:R-:W-:Y:S02]  /*2920*/  @!P3 ISETP.LT.AND P1, PT, R10, R11, PT ;  /* 0x0000000b0a00b20c */ /* 0x000fe40003f21270 */
[----:B------:R-:W-:Y:S01]  /*2930*/  ISETP.GE.AND P3, PT, R44, R21, PT ;  /* 0x000000152c00720c */ /* 0x000fe20003f66270 */
[----:B------:R-:W-:Y:S01]  /*2940*/  IMAD.IADD R44, R32, 0x1, R12 ;  /* 0x00000001202c7824 */ /* 0x000fe200078e020c */
[----:B------:R-:W-:Y:S02]  /*2950*/  SEL R57, R10, R11, P1 ;  /* 0x0000000b0a397207 */ /* 0x000fe40000800000 */
[----:B------:R-:W-:Y:S02]  /*2960*/  SEL R51, R51, RZ, !P3 ;  /* 0x000000ff33337207 */ /* 0x000fe40005800000 */
[----:B------:R-:W-:-:S03]  /*2970*/  ISETP.GE.AND P3, PT, R46, R21, PT ;  /* 0x000000152e00720c */ /* 0x000fc60003f66270 */
[--C-:B------:R-:W-:Y:S01]  /*2980*/  @!P2 IMAD R27, R32, 0x4, R3.reuse ;  /* 0x00000004201ba824 */ /* 0x100fe200078e0203 */
[----:B------:R-:W-:Y:S01]  /*2990*/  SEL R50, R50, RZ, !P3 ;  /* 0x000000ff32327207 */ /* 0x000fe20005800000 */
[C---:B------:R-:W-:Y:S02]  /*29a0*/  @!P1 IMAD R41, R12.reuse, 0x4, R3 ;  /* 0x000000040c299824 */ /* 0x040fe400078e0203 */
[----:B------:R-:W-:Y:S01]  /*29b0*/  @!P1 VIADD R31, R12, 0x1 ;  /* 0x000000010c1f9836 */ /* 0x000fe20000000000 */
[----:B------:R-:W0:Y:S01]  /*29c0*/  @!P2 LDS R10, [R27+0x804] ;  /* 0x000804001b0aa984 */ /* 0x000e220000000800 */
[----:B------:R-:W-:Y:S02]  /*29d0*/  @!P2 VIADD R13, R32, 0x1 ;  /* 0x00000001200da836 */ /* 0x000fe40000000000 */
[----:B------:R-:W-:Y:S01]  /*29e0*/  @!P1 IMAD.MOV.U32 R12, RZ, RZ, R31 ;  /* 0x000000ffff0c9224 */ /* 0x000fe200078e001f */
[----:B------:R-:W1:Y:S01]  /*29f0*/  @!P1 LDS R11, [R41+0x804] ;  /* 0x00080400290b9984 */ /* 0x000e620000000800 */
[----:B------:R-:W-:Y:S01]  /*2a00*/  @!P2 IMAD.MOV.U32 R32, RZ, RZ, R13 ;  /* 0x000000ffff20a224 */ /* 0x000fe200078e000d */
[----:B------:R-:W-:-:S02]  /*2a10*/  SEL R13, RZ, 0x4000, !P0 ;  /* 0x00004000ff0d7807 */ /* 0x000fc40004000000 */
[----:B------:R-:W-:Y:S02]  /*2a20*/  ISETP.GE.AND P4, PT, R12, R48, PT ;  /* 0x000000300c00720c */ /* 0x000fe40003f86270 */
[----:B------:R-:W-:Y:S02]  /*2a30*/  ISETP.GE.AND P0, PT, R14, R21, PT ;  /* 0x000000150e00720c */ /* 0x000fe40003f06270 */
[CC--:B------:R-:W-:Y:S02]  /*2a40*/  ISETP.GE.OR P3, PT, R32.reuse, R49.reuse, P4 ;  /* 0x000000312000720c */ /* 0x0c0fe40002766670 */
[CC--:B------:R-:W-:Y:S02]  /*2a50*/  ISETP.LT.AND P5, PT, R32.reuse, R49.reuse, P4 ;  /* 0x000000312000720c */ /* 0x0c0fe400027a1270 */
[C---:B------:R-:W-:Y:S02]  /*2a60*/  ISETP.GE.AND P4, PT, R32.reuse, R49, PT ;  /* 0x000000312000720c */ /* 0x040fe40003f86270 */
[----:B------:R-:W-:Y:S01]  /*2a70*/  SEL R14, R13, RZ, !P0 ;  /* 0x000000ff0d0e7207 */ /* 0x000fe20004000000 */
[----:B------:R-:W-:Y:S01]  /*2a80*/  IMAD.IADD R13, R32, 0x1, R12 ;  /* 0x00000001200d7824 */ /* 0x000fe200078e020c */
[----:B------:R-:W-:Y:S01]  /*2a90*/  PLOP3.LUT P1, PT, P2, P1, PT, 0x28, 0x82 ;  /* 0x000000000082781c */ /* 0x000fe20001722570 */
[----:B0-----:R-:W-:-:S04]  /*2aa0*/  IMAD.MOV.U32 R47, RZ, RZ, R10 ;  /* 0x000000ffff2f7224 */ /* 0x001fc800078e000a */
[----:B-1----:R-:W-:Y:S01]  /*2ab0*/  @!P3 ISETP.LT.AND P5, PT, R10, R11, PT ;  /* 0x0000000b0a00b20c */ /* 0x002fe20003fa1270 */
[----:B------:R-:W-:Y:S01]  /*2ac0*/  IMAD.MOV.U32 R46, RZ, RZ, R11 ;  /* 0x000000ffff2e7224 */ /* 0x000fe200078e000b */
[----:B------:R-:W-:-:S11]  /*2ad0*/  @!P3 ISETP.LT.AND P4, PT, R11, R10, PT ;  /* 0x0000000a0b00b20c */ /* 0x000fd60003f81270 */
[----:B------:R-:W-:Y:S02]  /*2ae0*/  @P5 LOP3.LUT R0, R0, 0x20, RZ, 0xfc, !PT ;  /* 0x0000002000005812 */ /* 0x000fe400078efcff */
[----:B------:R-:W-:Y:S02]  /*2af0*/  @!P4 IMAD R54, R32, 0x4, R3 ;  /* 0x000000042036c824 */ /* 0x000fe400078e0203 */
[C---:B------:R-:W-:Y:S02]  /*2b00*/  LOP3.LUT P3, RZ, R0.reuse, 0x20, RZ, 0xc0, !PT ;  /* 0x0000002000ff7812 */ /* 0x040fe4000786c0ff */
[C---:B------:R-:W-:Y:S01]  /*2b10*/  LOP3.LUT P5, RZ, R0.reuse, 0x1000, RZ, 0xc0, !PT ;  /* 0x0000100000ff7812 */ /* 0x040fe200078ac0ff */
[----:B------:R-:W-:Y:S01]  /*2b20*/  @!P4 LDS R47, [R54+0x804] ;  /* 0x00080400362fc984 */ /* 0x000fe20000000800 */
[----:B------:R-:W-:Y:S02]  /*2b30*/  LOP3.LUT P6, RZ, R0, 0x10, RZ, 0xc0, !PT ;  /* 0x0000001000ff7812 */ /* 0x000fe400078cc0ff */
[----:B------:R-:W-:-:S02]  /*2b40*/  P2R R27, PR, RZ, 0x20 ;  /* 0x00000020ff1b7803 */ /* 0x000fc40000000000 */
[----:B------:R-:W-:-:S04]  /*2b50*/  LOP3.LUT P5, RZ, R0, 0x4000, RZ, 0xc0, !PT ;  /* 0x0000400000ff7812 */ /* 0x000fc800078ac0ff */
[----:B------:R-:W-:Y:S01]  /*2b60*/  P2R R31, PR, RZ, 0x20 ;  /* 0x00000020ff1f7803 */ /* 0x000fe20000000000 */
[----:B------:R-:W-:Y:S01]  /*2b70*/  @!P3 IMAD R55, R12, 0x4, R3 ;  /* 0x000000040c37b824 */ /* 0x000fe200078e0203 */
[----:B------:R-:W-:Y:S01]  /*2b80*/  LOP3.LUT P5, RZ, R0, 0x8000, RZ, 0xc0, !PT ;  /* 0x0000800000ff7812 */ /* 0x000fe200078ac0ff */
[----:B------:R-:W-:-:S03]  /*2b90*/  @!P3 VIADD R41, R12, 0x1 ;  /* 0x000000010c29b836 */ /* 0x000fc60000000000 */
[----:B------:R-:W0:Y:S01]  /*2ba0*/  @!P3 LDS R46, [R55+0x804] ;  /* 0x00080400372eb984 */ /* 0x000e220000000800 */
[----:B------:R-:W-:Y:S02]  /*2bb0*/  @!P3 IMAD.MOV.U32 R12, RZ, RZ, R41 ;  /* 0x000000ffff0cb224 */ /* 0x000fe400078e0029 */
[----:B------:R-:W-:-:S03]  /*2bc0*/  @!P4 VIADD R41, R32, 0x1 ;  /* 0x000000012029c836 */ /* 0x000fc60000000000 */
[----:B------:R-:W-:Y:S01]  /*2bd0*/  ISETP.GE.AND P3, PT, R12, R48, PT ;  /* 0x000000300c00720c */ /* 0x000fe20003f66270 */
[----:B------:R-:W-:Y:S01]  /*2be0*/  @!P4 IMAD.MOV.U32 R32, RZ, RZ, R41 ;  /* 0x000000ffff20c224 */ /* 0x000fe200078e0029 */
[----:B------:R-:W-:Y:S02]  /*2bf0*/  SEL R41, RZ, 0x8000, !P1 ;  /* 0x00008000ff297807 */ /* 0x000fe40004800000 */
[----:B------:R-:W-:Y:S02]  /*2c00*/  ISETP.GE.AND P1, PT, R44, R21, PT ;  /* 0x000000152c00720c */ /* 0x000fe40003f26270 */
[CC--:B------:R-:W-:Y:S02]  /*2c10*/  ISETP.GE.OR P2, PT, R32.reuse, R49.reuse, P3 ;  /* 0x000000312000720c */ /* 0x0c0fe40001f46670 */
[CC--:B------:R-:W-:Y:S02]  /*2c20*/  ISETP.GE.AND P0, PT, R32.reuse, R49.reuse, PT ;  /* 0x000000312000720c */ /* 0x0c0fe40003f06270 */
[----:B------:R-:W-:-:S02]  /*2c30*/  ISETP.LT.AND P3, PT, R32, R49, P3 ;  /* 0x000000312000720c */ /* 0x000fc40001f61270 */
[----:B------:R-:W-:Y:S01]  /*2c40*/  SEL R44, R41, RZ, !P1 ;  /* 0x000000ff292c7207 */ /* 0x000fe20004800000 */
[----:B------:R-:W-:-:S06]  /*2c50*/  IMAD.IADD R41, R32, 0x1, R12 ;  /* 0x0000000120297824 */ /* 0x000fcc00078e020c */
[----:B0-----:R-:W-:Y:S02]  /*2c60*/  @!P2 ISETP.LT.AND P0, PT, R46, R47, PT ;  /* 0x0000002f2e00a20c */ /* 0x001fe40003f01270 */
[----:B------:R-:W-:-:S04]  /*2c70*/  @!P2 ISETP.LT.AND P3, PT, R47, R46, PT ;  /* 0x0000002e2f00a20c */ /* 0x000fc80003f61270 */
[----:B------:R-:W-:-:S07]  /*2c80*/  SEL R56, R47, R46, P3 ;  /* 0x0000002e2f387207 */ /* 0x000fce0001800000 */
[C---:B------:R-:W-:Y:S02]  /*2c90*/  @!P0 VIADD R54, R32.reuse, 0x1 ;  /* 0x0000000120368836 */ /* 0x040fe40000000000 */
[--C-:B------:R-:W-:Y:S02]  /*2ca0*/  @!P0 IMAD R55, R32, 0x4, R3.reuse ;  /* 0x0000000420378824 */ /* 0x100fe400078e0203 */
[----:B------:R-:W-:Y:S02]  /*2cb0*/  @!P0 IMAD.MOV.U32 R32, RZ, RZ, R54 ;  /* 0x000000ffff208224 */ /* 0x000fe400078e0036 */
[----:B------:R-:W-:Y:S01]  /*2cc0*/  @!P3 IMAD R54, R12, 0x4, R3 ;  /* 0x000000040c36b824 */ /* 0x000fe200078e0203 */
[----:B------:R-:W-:Y:S01]  /*2cd0*/  @!P0 LDS R47, [R55+0x804] ;  /* 0x00080400372f8984 */ /* 0x000fe20000000800 */
[----:B------:R-:W-:-:S03]  /*2ce0*/  PLOP3.LUT P0, PT, P0, P3, PT, 0x28, 0x82 ;  /* 0x000000000082781c */ /* 0x000fc60000706570 */
[----:B------:R0:W1:Y:S02]  /*2cf0*/  @!P3 LDS R46, [R54+0x804] ;  /* 0x00080400362eb984 */ /* 0x0000640000000800 */
[----:B0-----:R-:W-:-:S04]  /*2d00*/  @!P3 VIADD R54, R12, 0x1 ;  /* 0x000000010c36b836 */ /* 0x001fc80000000000 */
[----:B------:R-:W-:Y:S01]  /*2d10*/  @!P3 IMAD.MOV.U32 R12, RZ, RZ, R54 ;  /* 0x000000ffff0cb224 */ /* 0x000fe200078e0036 */
[----:B------:R-:W-:Y:S01]  /*2d20*/  BAR.SYNC.DEFER_BLOCKING 0x0 ;  /* 0x0000000000007b1d */ /* 0x000fe20000010000 */
[----:B------:R-:W-:-:S03]  /*2d30*/  ISETP.GE.AND P3, PT, R32, R49, PT ;  /* 0x000000312000720c */ /* 0x000fc60003f66270 */
[C---:B------:R-:W-:Y:S01]  /*2d40*/  ISETP.GE.AND P2, PT, R12.reuse, R48, PT ;  /* 0x000000300c00720c */ /* 0x040fe20003f46270 */
[----:B------:R-:W-:-:S03]  /*2d50*/  IMAD.IADD R12, R12, 0x1, R32 ;  /* 0x000000010c0c7824 */ /* 0x000fc600078e0220 */
[CC--:B------:R-:W-:Y:S01]  /*2d60*/  ISETP.GE.OR P1, PT, R32.reuse, R49.reuse, P2 ;  /* 0x000000312000720c */ /* 0x0c0fe20001726670 */
[----:B------:R-:W0:Y:S01]  /*2d70*/  S2R R54, SR_CTAID.X ;  /* 0x0000000000367919 */ /* 0x000e220000002500 */
[----:B------:R-:W-:Y:S02]  /*2d80*/  ISETP.LT.AND P2, PT, R32, R49, P2 ;  /* 0x000000312000720c */ /* 0x000fe40001741270 */
[----:B------:R-:W-:Y:S02]  /*2d90*/  SEL R49, RZ, 0x20000, !P0 ;  /* 0x00020000ff317807 */ /* 0x000fe40004000000 */
[----:B------:R-:W-:-:S04]  /*2da0*/  ISETP.GE.AND P0, PT, R41, R21, PT ;  /* 0x000000152900720c */ /* 0x000fc80003f06270 */
[----:B------:R-:W-:Y:S02]  /*2db0*/  SEL R49, R49, RZ, !P0 ;  /* 0x000000ff31317207 */ /* 0x000fe40004000000 */
[----:B------:R-:W-:Y:S02]  /*2dc0*/  ISETP.GE.AND P0, PT, R12, R21, PT ;  /* 0x000000150c00720c */ /* 0x000fe40003f06270 */
[----:B-1----:R-:W-:Y:S02]  /*2dd0*/  @!P1 ISETP.LT.AND P2, PT, R47, R46, PT ;  /* 0x0000002e2f00920c */ /* 0x002fe40003f41270 */
[----:B------:R-:W-:Y:S02]  /*2de0*/  @!P1 ISETP.LT.AND P3, PT, R46, R47, PT ;  /* 0x0000002f2e00920c */ /* 0x000fe40003f61270 */
[----:B------:R-:W-:Y:S02]  /*2df0*/  LOP3.LUT P1, RZ, R0, 0x20, RZ, 0xc0, !PT ;  /* 0x0000002000ff7812 */ /* 0x000fe4000782c0ff */
[----:B------:R-:W-:-:S02]  /*2e00*/  PLOP3.LUT P3, PT, P3, P2, PT, 0x28, 0x82 ;  /* 0x000000000082781c */ /* 0x000fc40001f64570 */
[----:B------:R-:W-:Y:S02]  /*2e10*/  PLOP3.LUT P4, PT, P4, P1, PT, 0x28, 0x82 ;  /* 0x000000000082781c */ /* 0x000fe40002782570 */
[----:B------:R-:W-:Y:S02]  /*2e20*/  SEL R41, RZ, 0x40000, !P3 ;  /* 0x00040000ff297807 */ /* 0x000fe40005800000 */
[----:B------:R-:W-:Y:S02]  /*2e30*/  SEL R48, RZ, 0x10000, !P4 ;  /* 0x00010000ff307807 */ /* 0x000fe40006000000 */
[----:B------:R-:W-:Y:S02]  /*2e40*/  SEL R12, R41, RZ, !P0 ;  /* 0x000000ff290c7207 */ /* 0x000fe40004000000 */
[C---:B------:R-:W-:Y:S02]  /*2e50*/  LOP3.LUT P4, RZ, R0.reuse, 0x40, RZ, 0xc0, !PT ;  /* 0x0000004000ff7812 */ /* 0x040fe4000788c0ff */
[----:B------:R-:W-:-:S02]  /*2e60*/  LOP3.LUT P0, RZ, R0, 0x10000, RZ, 0xc0, !PT ;  /* 0x0001000000ff7812 */ /* 0x000fc4000780c0ff */
[-C--:B------:R-:W-:Y:S02]  /*2e70*/  ISETP.GE.AND P1, PT, R13, R21.reuse, PT ;  /* 0x000000150d00720c */ /* 0x080fe40003f26270 */
[----:B------:R-:W-:Y:S02]  /*2e80*/  PLOP3.LUT P0, PT, P4, P0, PT, 0x28, 0x82 ;  /* 0x000000000082781c */ /* 0x000fe40002700570 */
[----:B------:R-:W-:Y:S02]  /*2e90*/  SEL R55, R47, R46, P2 ;  /* 0x0000002e2f377207 */ /* 0x000fe40001000000 */
[----:B------:R-:W-:Y:S02]  /*2ea0*/  ISETP.LT.AND P4, PT, R18, R21, P0 ;  /* 0x000000151200720c */ /* 0x000fe40000781270 */
[C---:B------:R-:W-:Y:S02]  /*2eb0*/  LOP3.LUT P0, RZ, R0.reuse, 0x8, RZ, 0xc0, !PT ;  /* 0x0000000800ff7812 */ /* 0x040fe4000780c0ff */
[----:B------:R-:W-:-:S02]  /*2ec0*/  LOP3.LUT P2, RZ, R0, 0x4, RZ, 0xc0, !PT ;  /* 0x0000000400ff7812 */ /* 0x000fc4000784c0ff */
[----:B------:R-:W-:Y:S02]  /*2ed0*/  PLOP3.LUT P0, PT, P0, P5, PT, 0x28, 0x82 ;  /* 0x000000000082781c */ /* 0x000fe4000070a570 */
[----:B------:R-:W-:Y:S02]  /*2ee0*/  ISETP.NE.AND P5, PT, R31, RZ, PT ;  /* 0x000000ff1f00720c */ /* 0x000fe40003fa5270 */
[----:B------:R-:W-:Y:S02]  /*2ef0*/  SEL R13, R48, RZ, !P1 ;  /* 0x000000ff300d7207 */ /* 0x000fe40004800000 */
[C---:B------:R-:W-:Y:S02]  /*2f00*/  LOP3.LUT P1, RZ, R0.reuse, 0x1, RZ, 0xc0, !PT ;  /* 0x0000000100ff7812 */ /* 0x040fe4000782c0ff */
[----:B------:R-:W-:Y:S02]  /*2f10*/  LOP3.LUT P3, RZ, R0, 0x2000, RZ, 0xc0, !PT ;  /* 0x0000200000ff7812 */ /* 0x000fe4000786c0ff */
[----:B------:R-:W-:-:S02]  /*2f20*/  PLOP3.LUT P2, PT, P2, P5, PT, 0x28, 0x82 ;  /* 0x000000000082781c */ /* 0x000fc4000174a570 */
[----:B------:R-:W-:Y:S02]  /*2f30*/  ISETP.NE.AND P5, PT, R27, RZ, PT ;  /* 0x000000ff1b00720c */ /* 0x000fe40003fa5270 */
[----:B------:R-:W-:Y:S02]  /*2f40*/  PLOP3.LUT P1, PT, P1, P3, PT, 0x28, 0x82 ;  /* 0x000000000082781c */ /* 0x000fe40000f26570 */
[-C--:B------:R-:W-:Y:S02]  /*2f50*/  ISETP.LT.AND P3, PT, R19, R21.reuse, P0 ;  /* 0x000000151300720c */ /* 0x080fe40000761270 */
[-C--:B------:R-:W-:Y:S02]  /*2f60*/  ISETP.LT.AND P2, PT, R26, R21.reuse, P2 ;  /* 0x000000151a00720c */ /* 0x080fe40001741270 */
[----:B------:R-:W-:Y:S02]  /*2f70*/  PLOP3.LUT P0, PT, P6, P5, PT, 0x28, 0x82 ;  /* 0x000000000082781c */ /* 0x000fe4000370a570 */
[----:B------:R-:W-:-:S02]  /*2f80*/  ISETP.LT.AND P1, PT, R23, R21, P1 ;  /* 0x000000151700720c */ /* 0x000fc40000f21270 */
[----:B------:R-:W-:Y:S02]  /*2f90*/  SEL R19, RZ, 0x1, !P4 ;  /* 0x00000001ff137807 */ /* 0x000fe40006000000 */
[----:B------:R-:W-:Y:S02]  /*2fa0*/  SEL R23, RZ, 0x2, !P3 ;  /* 0x00000002ff177807 */ /* 0x000fe40005800000 */
[----:B------:R-:W-:Y:S02]  /*2fb0*/  SEL R18, RZ, 0x4, !P2 ;  /* 0x00000004ff127807 */ /* 0x000fe40005000000 */
[----:B------:R-:W-:Y:S02]  /*2fc0*/  ISETP.LT.AND P0, PT, R22, R21, P0 ;  /* 0x000000151600720c */ /* 0x000fe40000701270 */
[----:B------:R-:W-:Y:S02]  /*2fd0*/  IADD3 R19, PT, PT, R18, R23, R19 ;  /* 0x0000001712137210 */ /* 0x000fe40007ffe013 */
[----:B------:R-:W-:-:S02]  /*2fe0*/  SEL R18, RZ, 0x8, !P1 ;  /* 0x00000008ff127807 */ /* 0x000fc40004800000 */
[----:B------:R-:W-:Y:S02]  /*2ff0*/  SEL R21, RZ, 0x10, !P0 ;  /* 0x00000010ff157807 */ /* 0x000fe40004000000 */
[----:B------:R-:W-:Y:S02]  /*3000*/  LOP3.LUT R0, R0, 0xfffffffd, RZ, 0xc0, !PT ;  /* 0xfffffffd00007812 */ /* 0x000fe400078ec0ff */
[----:B------:R-:W-:Y:S02]  /*3010*/  IADD3 R18, PT, PT, R21, R19, R18 ;  /* 0x0000001315127210 */ /* 0x000fe40007ffe012 */
[----:B------:R-:W-:Y:S02]  /*3020*/  @P4 LOP3.LUT R0, R0, 0x2, RZ, 0xfc, !PT ;  /* 0x0000000200004812 */ /* 0x000fe400078efcff */
[----:B------:R-:W-:Y:S02]  /*3030*/  IADD3 R53, PT, PT, R18, R20, R53 ;  /* 0x0000001412357210 */ /* 0x000fe40007ffe035 */
[----:B------:R-:W-:-:S02]  /*3040*/  LOP3.LUT R0, R0, 0xfffffffe, RZ, 0xc0, !PT ;  /* 0xfffffffe00007812 */ /* 0x000fc400078ec0ff */
[----:B------:R-:W-:Y:S02]  /*3050*/  IADD3 R45, PT, PT, R53, R45, R17 ;  /* 0x0000002d352d7210 */ /* 0x000fe40007ffe011 */
[----:B------:R-:W-:Y:S02]  /*3060*/  @P3 LOP3.LUT R0, R0, 0x1, RZ, 0xfc, !PT ;  /* 0x0000000100003812 */ /* 0x000fe400078efcff */
[----:B------:R-:W-:Y:S02]  /*3070*/  IADD3 R52, PT, PT, R45, R52, R16 ;  /* 0x000000342d347210 */ /* 0x000fe40007ffe010 */
[----:B0-----:R-:W-:Y:S02]  /*3080*/  ISETP.NE.AND P3, PT, R54, RZ, PT ;  /* 0x000000ff3600720c */ /* 0x001fe40003f65270 */
[----:B------:R-:W-:-:S04]  /*3090*/  IADD3 R51, PT, PT, R52, R15, R51 ;  /* 0x0000000f34337210 */ /* 0x000fc80007ffe033 */
[----:B------:R-:W-:-:S04]  /*30a0*/  IADD3 R50, PT, PT, R51, R50, R14 ;  /* 0x0000003233327210 */ /* 0x000fc80007ffe00e */
[----:B------:R-:W-:-:S04]  /*30b0*/  IADD3 R44, PT, PT, R50, R44, R13 ;  /* 0x0000002c322c7210 */ /* 0x000fc80007ffe00d */
[----:B------:R-:W-:-:S04]  /*30c0*/  IADD3 R49, PT, PT, R44, R49, R12 ;  /* 0x000000312c317210 */ /* 0x000fc80007ffe00c */
[----:B------:R0:W1:Y:S01]  /*30d0*/  POPC R32, R49 ;  /* 0x0000003100207309 */ /* 0x0000620000000000 */
[----:B------:R-:W-:Y:S05]  /*30e0*/  @P3 BRA `(.L_x_25) ;  /* 0x0000000400c03947 */ /* 0x000fea0003800000 */
[----:B------:R-:W2:Y:S01]  /*30f0*/  S2R R54, SR_LANEID ;  /* 0x0000000000367919 */ /* 0x000ea20000000000 */
[----:B------:R-:W-:Y:S01]  /*3100*/  SHF.R.U32.HI R25, RZ, 0x5, R2 ;  /* 0x00000005ff197819 */ /* 0x000fe20000011602 */
[----:B-1----:R-:W1:Y:S01]  /*3110*/  SHFL.UP PT, R12, R32, 0x1, RZ ;  /* 0x04200000200c7989 */ /* 0x002e6200000e00ff */
[----:B--2---:R-:W-:-:S04]  /*3120*/  ISETP.GE.AND P3, PT, R54, 0x1, PT ;  /* 0x000000013600780c */ /* 0x004fc80003f66270 */
[----:B-1----:R-:W-:-:S04]  /*3130*/  SEL R17, R12, RZ, P3 ;  /* 0x000000ff0c117207 */ /* 0x002fc80001800000 */
[----:B------:R-:W-:-:S05]  /*3140*/  IADD3 R17, P3, PT, R32, R17, RZ ;  /* 0x0000001120117210 */ /* 0x000fca0007f7e0ff */
[----:B------:R-:W-:Y:S01]  /*3150*/  IMAD.X R16, RZ, RZ, RZ, P3 ;  /* 0x000000ffff107224 */ /* 0x000fe200018e06ff */
[----:B------:R-:W1:Y:S01]  /*3160*/  SHFL.UP PT, R12, R17, 0x2, RZ ;  /* 0x04400000110c7989 */ /* 0x000e6200000e00ff */
[----:B------:R-:W-:-:S03]  /*3170*/  ISETP.GE.AND P3, PT, R54, 0x2, PT ;  /* 0x000000023600780c */ /* 0x000fc60003f66270 */
[----:B------:R-:W2:Y:S01]  /*3180*/  SHFL.UP PT, R13, R16, 0x2, RZ ;  /* 0x04400000100d7989 */ /* 0x000ea200000e00ff */
[----:B-1----:R-:W-:Y:S02]  /*3190*/  SEL R12, R12, RZ, P3 ;  /* 0x000000ff0c0c7207 */ /* 0x002fe40001800000 */
[----:B--2---:R-:W-:Y:S02]  /*31a0*/  SEL R13, R13, RZ, P3 ;  /* 0x000000ff0d0d7207 */ /* 0x004fe40001800000 */
[----:B------:R-:W-:-:S05]  /*31b0*/  IADD3 R15, P3, PT, R12, R17, RZ ;  /* 0x000000110c0f7210 */ /* 0x000fca0007f7e0ff */
[----:B------:R-:W-:Y:S01]  /*31c0*/  IMAD.X R14, R13, 0x1, R16, P3 ;  /* 0x000000010d0e7824 */ /* 0x000fe200018e0610 */
        /* <DEDUP_REMOVED lines=21> */
[----:B------:R-:W-:-:S13]  /*3320*/  ISETP.NE.AND P3, PT, R54, 0x1f, PT ;  /* 0x0000001f3600780c */ /* 0x000fda0003f65270 */
[----:B------:R-:W-:-:S05]  /*3330*/  @!P3 IMAD R47, R25, 0x8, R3 ;  /* 0x00000008192fb824 */ /* 0x000fca00078e0203 */
[----:B------:R-:W-:Y:S01]  /*3340*/  @!P3 STS.64 [R47], R26 ;  /* 0x0000001a2f00b388 */ /* 0x000fe20000000a00 */
[----:B------:R-:W-:Y:S06]  /*3350*/  BAR.SYNC.DEFER_BLOCKING 0x0 ;  /* 0x0000000000007b1d */ /* 0x000fec0000010000 */
[----:B------:R-:W1:Y:S04]  /*3360*/  LDS.128 R16, [R3] ;  /* 0x0000000003107984 */ /* 0x000e680000000c00 */
[----:B------:R-:W2:Y:S04]  /*3370*/  LDS.128 R12, [R3+0x10] ;  /* 0x00001000030c7984 */ /* 0x000ea80000000c00 */
[----:B------:R-:W3:Y:S01]  /*3380*/  LDS.128 R20, [R3+0x20] ;  /* 0x0000200003147984 */ /* 0x000ee20000000c00 */
[----:B-1----:R-:W-:-:S04]  /*3390*/  IADD3 R18, P3, PT, R16, R18, RZ ;  /* 0x0000001210127210 */ /* 0x002fc80007f7e0ff */
[----:B--2---:R-:W-:-:S04]  /*33a0*/  IADD3 R27, P4, PT, R12, R18, RZ ;  /* 0x000000120c1b7210 */ /* 0x004fc80007f9e0ff */
[----:B------:R-:W-:Y:S02]  /*33b0*/  IADD3.X R17, PT, PT, R13, R17, R19, P4, P3 ;  /* 0x000000110d117210 */ /* 0x000fe400027e6413 */
[----:B------:R-:W-:-:S04]  /*33c0*/  IADD3 R41, P3, PT, R14, R27, RZ ;  /* 0x0000001b0e297210 */ /* 0x000fc80007f7e0ff */
[----:B---3--:R-:W-:-:S04]  /*33d0*/  IADD3 R31, P4, PT, R20, R41, RZ ;  /* 0x00000029141f7210 */ /* 0x008fc80007f9e0ff */
[----:B------:R-:W-:Y:S02]  /*33e0*/  IADD3.X R17, PT, PT, R21, R15, R17, P4, P3 ;  /* 0x0000000f15117210 */ /* 0x000fe400027e6411 */
[----:B------:R-:W1:Y:S01]  /*33f0*/  LDS.128 R12, [R3+0x30] ;  /* 0x00003000030c7984 */ /* 0x000e620000000c00 */
[----:B------:R-:W-:-:S04]  /*3400*/  IADD3 R46, P3, PT, R22, R31, RZ ;  /* 0x0000001f162e7210 */ /* 0x000fc80007f7e0ff */
[----:B-1----:R-:W-:-:S04]  /*3410*/  IADD3 R47, P4, PT, R12, R46, RZ ;  /* 0x0000002e0c2f7210 */ /* 0x002fc80007f9e0ff */
        /* <DEDUP_REMOVED lines=9> */
[----:B------:R-:W-:-:S04]  /*34b0*/  ISETP.NE.AND P3, PT, R25, 0x2, PT ;  /* 0x000000021900780c */ /* 0x000fc80003f65270 */
[----:B------:R-:W-:Y:S02]  /*34c0*/  SEL R13, R18, R16, !P3 ;  /* 0x00000010120d7207 */ /* 0x000fe40005800000 */
[----:B------:R-:W1:Y:S01]  /*34d0*/  LDS.128 R16, [R3+0x60] ;  /* 0x0000600003107984 */ /* 0x000e620000000c00 */
[----:B------:R-:W-:-:S04]  /*34e0*/  IADD3 R23, P3, PT, R14, R22, RZ ;  /* 0x000000160e177210 */ /* 0x000fc80007f7e0ff */
[----:B-1----:R-:W-:-:S04]  /*34f0*/  IADD3 R16, P4, PT, R16, R23, RZ ;  /* 0x0000001710107210 */ /* 0x002fc80007f9e0ff */
[----:B------:R-:W-:Y:S02]  /*3500*/  IADD3.X R17, PT, PT, R17, R15, R12, P4, P3 ;  /* 0x0000000f11117210 */ /* 0x000fe400027e640c */
[----:B------:R-:W-:-:S04]  /*3510*/  ISETP.NE.AND P3, PT, R25, 0x3, PT ;  /* 0x000000031900780c */ /* 0x000fc80003f65270 */
[----:B------:R-:W-:Y:S02]  /*3520*/  SEL R12, R27, R13, !P3 ;  /* 0x0000000d1b0c7207 */ /* 0x000fe40005800000 */
[----:B------:R-:W-:-:S04]  /*3530*/  ISETP.NE.AND P3, PT, R25, 0x4, PT ;  /* 0x000000041900780c */ /* 0x000fc80003f65270 */
[----:B------:R-:W-:Y:S02]  /*3540*/  SEL R41, R41, R12, !P3 ;  /* 0x0000000c29297207 */ /* 0x000fe40005800000 */
[----:B------:R-:W1:Y:S01]  /*3550*/  LDS.128 R12, [R3+0x70] ;  /* 0x00007000030c7984 */ /* 0x000e620000000c00 */
[----:B------:R-:W-:-:S04]  /*3560*/  IADD3 R18, P3, PT, R18, R16, RZ ;  /* 0x0000001012127210 */ /* 0x000fc80007f7e0ff */
[----:B-1----:R-:W-:-:S04]  /*3570*/  IADD3 R12, P4, PT, R12, R18, RZ ;  /* 0x000000120c0c7210 */ /* 0x002fc80007f9e0ff */
[----:B------:R-:W-:Y:S01]  /*3580*/  IADD3.X R17, PT, PT, R13, R19, R17, P4, P3 ;  /* 0x000000130d117210 */ /* 0x000fe200027e6411 */
[----:B------:R-:W-:Y:S01]  /*3590*/  IMAD.IADD R13, R26, 0x1, -R32 ;  /* 0x000000011a0d7824 */ /* 0x000fe200078e0a20 */
[----:B------:R-:W-:-:S04]  /*35a0*/  ISETP.NE.AND P3, PT, R25, 0x5, PT ;  /* 0x000000051900780c */ /* 0x000fc80003f65270 */
[----:B------:R-:W-:Y:S02]  /*35b0*/  SEL R41, R31, R41, !P3 ;  /* 0x000000291f297207 */ /* 0x000fe40005800000 */
[----:B------:R-:W-:-:S04]  /*35c0*/  ISETP.NE.AND P3, PT, R25, 0x6, PT ;  /* 0x000000061900780c */ /* 0x000fc80003f65270 */
[----:B------:R-:W-:Y:S02]  /*35d0*/  SEL R46, R46, R41, !P3 ;  /* 0x000000292e2e7207 */ /* 0x000fe40005800000 */
[----:B------:R-:W-:-:S04]  /*35e0*/  ISETP.NE.AND P3, PT, R54, RZ, PT ;  /* 0x000000ff3600720c */ /* 0x000fc80003f65270 */
[----:B------:R-:W-:Y:S02]  /*35f0*/  SEL R13, R13, RZ, P3 ;  /* 0x000000ff0d0d7207 */ /* 0x000fe40001800000 */
[----:B------:R-:W-:-:S04]  /*3600*/  ISETP.NE.AND P3, PT, R25, 0x7, PT ;  /* 0x000000071900780c */ /* 0x000fc80003f65270 */
[----:B------:R-:W-:Y:S02]  /*3610*/  SEL R19, R47, R46, !P3 ;  /* 0x0000002e2f137207 */ /* 0x000fe40005800000 */
        /* <DEDUP_REMOVED lines=16> */
[----:B------:R-:W-:-:S05]  /*3720*/  IADD3 R14, P3, PT, R14, R12, RZ ;  /* 0x0000000c0e0e7210 */ /* 0x000fca0007f7e0ff */
[----:B------:R-:W-:Y:S01]  /*3730*/  IMAD.X R15, R15, 0x1, R17, P3 ;  /* 0x000000010f0f7824 */ /* 0x000fe200018e0611 */
[----:B------:R-:W-:-:S04]  /*3740*/  ISETP.GE.U32.AND P3, PT, R2, 0x20, PT ;  /* 0x000000200200780c */ /* 0x000fc80003f66070 */
[----:B------:R-:W-:Y:S02]  /*3750*/  SEL R12, R16, RZ, P3 ;  /* 0x000000ff100c7207 */ /* 0x000fe40001800000 */
[----:B------:R-:W-:Y:S02]  /*3760*/  CS2R R16, SRZ ;  /* 0x0000000000107805 */ /* 0x000fe4000001ff00 */
[----:B------:R-:W-:Y:S01]  /*3770*/  ISETP.NE.AND P3, PT, R2, RZ, PT ;  /* 0x000000ff0200720c */ /* 0x000fe20003f65270 */
[----:B------:R-:W-:-:S12]  /*3780*/  IMAD.IADD R23, R13, 0x1, R12 ;  /* 0x000000010d177824 */ /* 0x000fd800078e020c */
[----:B------:R-:W-:Y:S05]  /*3790*/  @P3 BRA `(.L_x_26) ;  /* 0x00000014000c3947 */ /* 0x000fea0003800000 */
[----:B------:R-:W1:Y:S01]  /*37a0*/  LDC.64 R18, c[0x0][0x3d8] ;  /* 0x0000f600ff127b82 */ /* 0x000e620000000a00 */
[----:B------:R-:W-:Y:S02]  /*37b0*/  IMAD.MOV.U32 R12, RZ, RZ, 0x65 ;  /* 0x00000065ff0c7424 */ /* 0x000fe400078e00ff */
[----:B------:R-:W-:-:S05]  /*37c0*/  IMAD.MOV.U32 R13, RZ, RZ, 0x0 ;  /* 0x00000000ff0d7424 */ /* 0x000fca00078e00ff */
[----:B-1----:R1:W-:Y:S01]  /*37d0*/  ST.E.128.STRONG.GPU desc[UR6][R18.64+0x200], R12 ;  /* 0x0002000c12007985 */ /* 0x0023e2000c10fd06 */
[----:B------:R-:W-:Y:S05]  /*37e0*/  BRA `(.L_x_26) ;  /* 0x0000001000f87947 */ /* 0x000fea0003800000 */
.L_x_25:
        /* <DEDUP_REMOVED lines=69> */
[----:B------:R-:W-:Y:S02]  /*3c40*/  IADD3.X R13, PT, PT, R13, R19, R16, P4, P3 ;  /* 0x000000130d0d7210 */ /* 0x000fe400027e6410 */
[----:B------:R-:W1:Y:S01]  /*3c50*/  LDS.128 R16, [R3+0x70] ;  /* 0x0000700003107984 */ /* 0x000e620000000c00 */
[----:B------:R-:W-:-:S04]  /*3c60*/  ISETP.NE.AND P3, PT, R41, 0x5, PT ;  /* 0x000000052900780c */ /* 0x000fc80003f65270 */
[----:B------:R-:W-:Y:S02]  /*3c70*/  SEL R47, R46, R47, !P3 ;  /* 0x0000002f2e2f7207 */ /* 0x000fe40005800000 */
[----:B------:R-:W-:-:S04]  /*3c80*/  ISETP.NE.AND P3, PT, R41, 0x6, PT ;  /* 0x000000062900780c */ /* 0x000fc80003f65270 */
[----:B------:R-:W-:Y:S02]  /*3c90*/  SEL R48, R48, R47, !P3 ;  /* 0x0000002f30307207 */ /* 0x000fe40005800000 */
[----:B------:R-:W-:-:S04]  /*3ca0*/  IADD3 R14, P3, PT, R14, R12, RZ ;  /* 0x0000000c0e0e7210 */ /* 0x000fc80007f7e0ff */
[----:B-1----:R-:W-:-:S04]  /*3cb0*/  IADD3 R16, P4, PT, R16, R14, RZ ;  /* 0x0000000e10107210 */ /* 0x002fc80007f9e0ff */
[----:B------:R-:W-:Y:S02]  /*3cc0*/  IADD3.X R13, PT, PT, R17, R15, R13, P4, P3 ;  /* 0x0000000f110d7210 */ /* 0x000fe400027e640d */
[----:B------:R-:W-:-:S04]  /*3cd0*/  ISETP.NE.AND P3, PT, R41, 0x7, PT ;  /* 0x000000072900780c */ /* 0x000fc80003f65270 */
[----:B------:R-:W-:Y:S02]  /*3ce0*/  SEL R48, R20, R48, !P3 ;  /* 0x0000003014307207 */ /* 0x000fe40005800000 */
[----:B------:R-:W-:-:S04]  /*3cf0*/  ISETP.NE.AND P3, PT, R41, 0x8, PT ;  /* 0x000000082900780c */ /* 0x000fc80003f65270 */
[----:B------:R-:W-:Y:S02]  /*3d00*/  SEL R21, R21, R48, !P3 ;  /* 0x0000003015157207 */ /* 0x000fe40005800000 */
[----:B------:R-:W-:-:S04]  /*3d10*/  ISETP.NE.AND P3, PT, R41, 0x9, PT ;  /* 0x000000092900780c */ /* 0x000fc80003f65270 */
[----:B------:R-:W-:Y:S02]  /*3d20*/  SEL R22, R22, R21, !P3 ;  /* 0x0000001516167207 */ /* 0x000fe40005800000 */
[----:B------:R-:W-:-:S04]  /*3d30*/  ISETP.NE.AND P3, PT, R41, 0xa, PT ;  /* 0x0000000a2900780c */ /* 0x000fc80003f65270 */
[----:B------:R-:W-:Y:S01]  /*3d40*/  SEL R15, R23, R22, !P3 ;  /* 0x00000016170f7207 */ /* 0x000fe20005800000 */
[----:B------:R-:W-:Y:S01]  /*3d50*/  IMAD.IADD R22, R26, 0x1, -R32 ;  /* 0x000000011a167824 */ /* 0x000fe200078e0a20 */
        /* <DEDUP_REMOVED lines=12> */
[----:B------:R-:W-:-:S03]  /*3e20*/  IADD3 R20, P3, PT, R18, R16, RZ ;  /* 0x0000001012147210 */ /* 0x000fc60007f7e0ff */
[----:B------:R-:W-:Y:S02]  /*3e30*/  IMAD.IADD R23, R23, 0x1, R12 ;  /* 0x0000000117177824 */ /* 0x000fe400078e020c */
[----:B------:R-:W-:Y:S01]  /*3e40*/  IMAD.X R21, R19, 0x1, R13, P3 ;  /* 0x0000000113157824 */ /* 0x000fe200018e060d */
[----:B------:R-:W-:-:S04]  /*3e50*/  ISETP.GE.U32.AND P3, PT, R2, 0x20, PT ;  /* 0x000000200200780c */ /* 0x000fc80003f66070 */
[----:B------:R-:W-:Y:S02]  /*3e60*/  SEL R22, R22, R23, !P3 ;  /* 0x0000001716167207 */ /* 0x000fe40005800000 */
[----:B------:R-:W-:-:S13]  /*3e70*/  ISETP.GT.U32.AND P3, PT, R2, 0x1f, PT ;  /* 0x0000001f0200780c */ /* 0x000fda0003f64070 */
[----:B------:R-:W-:Y:S05]  /*3e80*/  @P3 BRA `(.L_x_27) ;  /* 0x0000000c00243947 */ /* 0x000fea0003800000 */
[----:B------:R-:W1:Y:S01]  /*3e90*/  S2R R46, SR_CTAID.X ;  /* 0x00000000002e7919 */ /* 0x000e620000002500 */
[----:B------:R-:W1:Y:S01]  /*3ea0*/  LDC.64 R26, c[0x0][0x3d8] ;  /* 0x0000f600ff1a7b82 */ /* 0x000e620000000a00 */
[----:B------:R-:W-:Y:S02]  /*3eb0*/  ISETP.NE.AND P3, PT, R2, RZ, PT ;  /* 0x000000ff0200720c */ /* 0x000fe40003f65270 */
[----:B------:R-:W-:-:S11]  /*3ec0*/  ISETP.GT.U32.AND P4, PT, R25, 0x1f3, PT ;  /* 0x000001f31900780c */ /* 0x000fd60003f84070 */
[----:B------:R-:W-:Y:S02]  /*3ed0*/  @!P3 IMAD.MOV.U32 R14, RZ, RZ, R20 ;  /* 0x000000ffff0eb224 */ /* 0x000fe400078e0014 */
[----:B------:R-:W-:Y:S02]  /*3ee0*/  @!P3 IMAD.MOV.U32 R15, RZ, RZ, R21 ;  /* 0x000000ffff0fb224 */ /* 0x000fe400078e0015 */
[----:B------:R-:W-:Y:S02]  /*3ef0*/  @!P3 IMAD.MOV.U32 R12, RZ, RZ, 0x64 ;  /* 0x00000064ff0cb424 */ /* 0x000fe400078e00ff */
[----:B------:R-:W-:Y:S01]  /*3f00*/  @!P3 IMAD.MOV.U32 R13, RZ, RZ, 0x0 ;  /* 0x00000000ff0db424 */ /* 0x000fe200078e00ff */
[----:B------:R2:W-:Y:S01]  /*3f10*/  @!P3 STS.64 [R3+0xb8], R14 ;  /* 0x0000b80e0300b388 */ /* 0x0005e20000000a00 */
[----:B-1----:R-:W-:-:S05]  /*3f20*/  IMAD.WIDE.U32 R26, R46, 0x10, R26 ;  /* 0x000000102e1a7825 */ /* 0x002fca00078e001a */
[----:B------:R2:W-:Y:S01]  /*3f30*/  @!P3 ST.E.128.STRONG.GPU desc[UR6][R26.64+0x200], R12 ;  /* 0x0002000c1a00b985 */ /* 0x0005e2000c10fd06 */
[----:B------:R-:W-:Y:S05]  /*3f40*/  @P4 BRA `(.L_x_28) ;  /* 0x0000000000084947 */ /* 0x000fea0003800000 */
[----:B------:R1:W-:Y:S06]  /*3f50*/  MEMBAR.SC.CTA ;  /* 0x0000000000007992 */ /* 0x0003ec0000000000 */
[----:B-1----:R-:W-:Y:S05]  /*3f60*/  BRA `(.L_x_29) ;  /* 0x0000000000087947 */ /* 0x002fea0003800000 */
.L_x_28:
[----:B------:R-:W-:Y:S05]  /*3f70*/  NANOSLEEP 0x1c2 ;  /* 0x000001c20000795d */ /* 0x000fea0003800000 */
[----:B------:R-:W-:Y:S01]  /*3f80*/  NOP ;  /* 0x0000000000007918 */ /* 0x000fe20000000000 */
.L_x_29:
[----:B--2---:R-:W-:-:S03]  /*3f90*/  IMAD.WIDE.U32 R12, R2, 0x10, RZ ;  /* 0x00000010020c7825 */ /* 0x004fc600078e00ff */
[----:B------:R-:W-:Y:S02]  /*3fa0*/  LOP3.LUT R19, R12, 0xfffffff0, RZ, 0x3c, !PT ;  /* 0xfffffff00c137812 */ /* 0x000fe400078e3cff */
[----:B------:R-:W-:Y:S02]  /*3fb0*/  LOP3.LUT R13, RZ, R13, RZ, 0x33, !PT ;  /* 0x0000000dff0d7212 */ /* 0x000fe400078e33ff */
[----:B------:R-:W-:-:S05]  /*3fc0*/  IADD3 R18, P3, PT, R26, R19, RZ ;  /* 0x000000131a127210 */ /* 0x000fca0007f7e0ff */
[----:B------:R-:W-:-:S05]  /*3fd0*/  IMAD.X R19, R27, 0x1, R13, P3 ;  /* 0x000000011b137824 */ /* 0x000fca00018e060d */
[----:B------:R-:W2:Y:S01]  /*3fe0*/  LD.E.128.STRONG.GPU R12, desc[UR6][R18.64+0x200] ;  /* 0x00020006120c7980 */ /* 0x000ea2000c10fd00 */
[----:B------:R-:W-:Y:S01]  /*3ff0*/  UMOV UR4, 0xffffffff ;  /* 0xffffffff00047882 */ /* 0x000fe20000000000 */
[----:B--2---:R-:W-:-:S04]  /*4000*/  ISETP.NE.U32.AND P3, PT, R12, 0x63, PT ;  /* 0x000000630c00780c */ /* 0x004fc80003f65070 */
[----:B------:R-:W-:Y:S01]  /*4010*/  ISETP.NE.AND.EX P3, PT, R13, RZ, PT, P3 ;  /* 0x000000ff0d00720c */ /* 0x000fe20003f65330 */
[----:B------:R-:W-:-:S12]  /*4020*/  BRA.DIV UR4, `(.L_x_30) ;  /* 0x0000007a04b87947 */ /* 0x000fd8000b800000 */
[----:B------:R-:W-:-:S13]  /*4030*/  VOTE.ANY P3, !P3 ;  /* 0x0000000000ff7806 */ /* 0x000fda0005860100 */
.L_x_147:
[----:B------:R-:W-:Y:S05]  /*4040*/  @!P3 BRA `(.L_x_31) ;  /* 0x000000000034b947 */ /* 0x000fea0003800000 */
.L_x_35:
[----:B------:R-:W-:Y:S05]  /*4050*/  YIELD ;  /* 0x0000000000007946 */ /* 0x000fea0003800000 */
[----:B------:R-:W-:Y:S05]  /*4060*/  @P4 BRA `(.L_x_32) ;  /* 0x0000000000084947 */ /* 0x000fea0003800000 */
[----:B------:R1:W-:Y:S06]  /*4070*/  MEMBAR.SC.CTA ;  /* 0x0000000000007992 */ /* 0x0003ec0000000000 */
[----:B-1----:R-:W-:Y:S05]  /*4080*/  BRA `(.L_x_33) ;  /* 0x0000000000087947 */ /* 0x002fea0003800000 */
.L_x_32:
[----:B------:R-:W-:Y:S05]  /*4090*/  NANOSLEEP 0x15e ;  /* 0x0000015e0000795d */ /* 0x000fea0003800000 */
[----:B------:R-:W-:Y:S01]  /*40a0*/  NOP ;  /* 0x0000000000007918 */ /* 0x000fe20000000000 */
.L_x_33:
[----:B------:R-:W2:Y:S01]  /*40b0*/  LD.E.128.STRONG.GPU R12, desc[UR6][R18.64+0x200] ;  /* 0x00020006120c7980 */ /* 0x000ea2000c10fd00 */
[----:B------:R-:W-:Y:S01]  /*40c0*/  UMOV UR4, 0xffffffff ;  /* 0xffffffff00047882 */ /* 0x000fe20000000000 */
[----:B--2---:R-:W-:-:S04]  /*40d0*/  ISETP.NE.U32.AND P3, PT, R12, 0x63, PT ;  /* 0x000000630c00780c */ /* 0x004fc80003f65070 */
[----:B------:R-:W-:Y:S01]  /*40e0*/  ISETP.NE.AND.EX P3, PT, R13, RZ, PT, P3 ;  /* 0x000000ff0d00720c */ /* 0x000fe20003f65330 */
[----:B------:R-:W-:-:S12]  /*40f0*/  BRA.DIV UR4, `(.L_x_34) ;  /* 0x0000007a04a47947 */ /* 0x000fd8000b800000 */
[----:B------:R-:W-:-:S13]  /*4100*/  VOTE.ANY P3, !P3 ;  /* 0x0000000000ff7806 */ /* 0x000fda0005860100 */
.L_x_150:
[----:B------:R-:W-:Y:S05]  /*4110*/  @P3 BRA `(.L_x_35) ;  /* 0xfffffffc00cc3947 */ /* 0x000fea000383ffff */
.L_x_31:
[----:B------:R-:W-:Y:S01]  /*4120*/  UMOV UR4, 0xffffffff ;  /* 0xffffffff00047882 */ /* 0x000fe20000000000 */
[----:B------:R-:W-:-:S04]  /*4130*/  ISETP.NE.U32.AND P3, PT, R12, 0x65, PT ;  /* 0x000000650c00780c */ /* 0x000fc80003f65070 */
[----:B------:R-:W-:Y:S01]  /*4140*/  ISETP.NE.AND.EX P3, PT, R13, RZ, PT, P3 ;  /* 0x000000ff0d00720c */ /* 0x000fe20003f65330 */
[----:B------:R-:W-:-:S12]  /*4150*/  BRA.DIV UR4, `(.L_x_36) ;  /* 0x0000007a04ac7947 */ /* 0x000fd8000b800000 */
[----:B------:R-:W1:Y:S01]  /*4160*/  S2R R47, SR_GEMASK ;  /* 0x00000000002f7919 */ /* 0x000e620000003c00 */
[----:B------:R-:W-:Y:S02]  /*4170*/  VOTE.ANY R16, PT, !P3 ;  /* 0x0000000000107806 */ /* 0x000fe400058e0100 */
[----:B------:R-:W-:Y:S02]  /*4180*/  ISETP.NE.U32.AND P6, PT, R12, 0x65, PT ;  /* 0x000000650c00780c */ /* 0x000fe40003fc5070 */
[----:B------:R-:W-:Y:S02]  /*4190*/  LOP3.LUT R12, RZ, R2, RZ, 0x33, !PT ;  /* 0x00000002ff0c7212 */ /* 0x000fe400078e33ff */
[----:B------:R-:W-:Y:S02]  /*41a0*/  ISETP.NE.AND.EX P6, PT, R13, RZ, PT, P6 ;  /* 0x000000ff0d00720c */ /* 0x000fe40003fc5360 */
[----:B-1----:R-:W-:-:S05]  /*41b0*/  LOP3.LUT R16, R16, 0x80000000, R47, 0xec, !PT ;  /* 0x8000000010107812 */ /* 0x002fca00078eec2f */
[----:B------:R-:W-:-:S05]  /*41c0*/  VIADD R3, R16, 0xffffffff ;  /* 0xffffffff10037836 */ /* 0x000fca0000000000 */
[----:B------:R-:W-:Y:S01]  /*41d0*/  LOP3.LUT R3, R16, R3, RZ, 0xc, !PT ;  /* 0x0000000310037212 */ /* 0x000fe200078e0cff */
[----:B------:R-:W-:-:S03]  /*41e0*/  VIADD R16, R31, 0x2 ;  /* 0x000000021f107836 */ /* 0x000fc60000000000 */
[----:B------:R-:W1:Y:S02]  /*41f0*/  POPC R19, R3 ;  /* 0x0000000300137309 */ /* 0x000e640000000000 */
[----:B-1----:R-:W1:Y:S01]  /*4200*/  SHFL.DOWN PT, R23, R14, 0x1, R19 ;  /* 0x082000000e177989 */ /* 0x002e6200000e0013 */
[----:B------:R-:W-:-:S03]  /*4210*/  ISETP.GE.AND P3, PT, R31, R19, PT ;  /* 0x000000131f00720c */ /* 0x000fc60003f66270 */
[----:B------:R-:W2:Y:S01]  /*4220*/  SHFL.DOWN PT, R18, R15, 0x1, R19 ;  /* 0x082000000f127989 */ /* 0x000ea200000e0013 */
[----:B-1----:R-:W-:Y:S02]  /*4230*/  SEL R23, R23, RZ, !P3 ;  /* 0x000000ff17177207 */ /* 0x002fe40005800000 */
[----:B--2---:R-:W-:Y:S02]  /*4240*/  SEL R17, R18, RZ, !P3 ;  /* 0x000000ff12117207 */ /* 0x004fe40005800000 */
[----:B------:R-:W-:-:S05]  /*4250*/  IADD3 R46, P3, PT, R14, R23, RZ ;  /* 0x000000170e2e7210 */ /* 0x000fca0007f7e0ff */
[----:B------:R-:W-:Y:S01]  /*4260*/  IMAD.X R32, R15, 0x1, R17, P3 ;  /* 0x000000010f207824 */ /* 0x000fe200018e0611 */
[----:B------:R-:W1:Y:S01]  /*4270*/  SHFL.DOWN PT, R18, R46, 0x2, R19 ;  /* 0x084000002e127989 */ /* 0x000e6200000e0013 */
[----:B------:R-:W-:Y:S01]  /*4280*/  ISETP.GT.AND P3, PT, R16, R19, PT ;  /* 0x000000131000720c */ /* 0x000fe20003f64270 */
[----:B------:R-:W-:Y:S02]  /*4290*/  VIADD R16, R31, 0x4 ;  /* 0x000000041f107836 */ /* 0x000fe40000000000 */
[----:B------:R-:W2:Y:S01]  /*42a0*/  SHFL.DOWN PT, R23, R32, 0x2, R19 ;  /* 0x0840000020177989 */ /* 0x000ea200000e0013 */
[----:B------:R-:W3:Y:S01]  /*42b0*/  S2R R17, SR_CTAID.X ;  /* 0x0000000000117919 */ /* 0x000ee20000002500 */
        /* <DEDUP_REMOVED lines=18> */
[----:B------:R-:W-:Y:S01]  /*43e0*/  IADD3 R3, P3, PT, R3, R46, RZ ;  /* 0x0000002e03037210 */ /* 0x000fe20007f7e0ff */
[----:B---3--:R-:W-:-:S04]  /*43f0*/  IMAD.IADD R46, R12, 0x1, R17 ;  /* 0x000000010c2e7824 */ /* 0x008fc800078e0211 */
[----:B------:R-:W-:Y:S02]  /*4400*/  IMAD.X R23, R15, 0x1, R54, P3 ;  /* 0x000000010f177824 */ /* 0x000fe400018e0636 */
[----:B------:R-:W1:Y:S03]  /*4410*/  LDC.64 R14, c[0x0][0x3d8] ;  /* 0x0000f600ff0e7b82 */ /* 0x000e660000000a00 */
[----:B------:R-:W2:Y:S01]  /*4420*/  SHFL.DOWN PT, R18, R23, 0x10, R19 ;  /* 0x0a00000017127989 */ /* 0x000ea200000e0013 */
[----:B-1----:R-:W-:-:S03]  /*4430*/  IADD3 R32, P3, PT, R14, 0x200, RZ ;  /* 0x000002000e207810 */ /* 0x002fc60007f7e0ff */
[----:B------:R-:W1:Y:S02]  /*4440*/  SHFL.DOWN PT, R14, R3, 0x10, R19 ;  /* 0x0a000000030e7989 */ /* 0x000e6400000e0013 */
[----:B------:R-:W-:Y:S01]  /*4450*/  IMAD.X R41, RZ, RZ, R15, P3 ;  /* 0x000000ffff297224 */ /* 0x000fe200018e060f */
[----:B------:R-:W-:-:S04]  /*4460*/  ISETP.GT.AND P3, PT, R16, R19, PT ;  /* 0x000000131000720c */ /* 0x000fc80003f64270 */
[----:B--2---:R-:W-:Y:S02]  /*4470*/  SEL R18, R18, RZ, !P3 ;  /* 0x000000ff12127207 */ /* 0x004fe40005800000 */
[----:B-1----:R-:W-:-:S04]  /*4480*/  SEL R14, R14, RZ, !P3 ;  /* 0x000000ff0e0e7207 */ /* 0x002fc80005800000 */
[----:B------:R-:W-:-:S05]  /*4490*/  IADD3 R3, P3, PT, R14, R3, RZ ;  /* 0x000000030e037210 */ /* 0x000fca0007f7e0ff */
[----:B------:R-:W-:Y:S01]  /*44a0*/  IMAD.X R23, R18, 0x1, R23, P3 ;  /* 0x0000000112177824 */ /* 0x000fe200018e0617 */
[----:B------:R-:W-:-:S13]  /*44b0*/  VOTE.ALL P3, P6 ;  /* 0x0000000000ff7806 */ /* 0x000fda0003060000 */
.L_x_164:
[----:B------:R-:W-:Y:S05]  /*44c0*/  @!P3 BRA `(.L_x_37) ;  /* 0x000000040038b947 */ /* 0x000fea0003800000 */
.L_x_45:
[----:B------:R-:W-:Y:S02]  /*44d0*/  IMAD.MOV.U32 R12, RZ, RZ, R32 ;  /* 0x000000ffff0c7224 */ /* 0x000fe400078e0020 */
[----:B------:R-:W-:Y:S02]  /*44e0*/  IMAD.MOV.U32 R13, RZ, RZ, R41 ;  /* 0x000000ffff0d7224 */ /* 0x000fe400078e0029 */
[----:B------:R-:W-:-:S05]  /*44f0*/  IMAD.WIDE R18, R46, 0x10, R12 ;  /* 0x000000102e127825 */ /* 0x000fca00078e020c */
[----:B------:R-:W2:Y:S01]  /*4500*/  LD.E.128.STRONG.GPU R12, desc[UR6][R18.64+-0x200] ;  /* 0xfffe0006120c7980 */ /* 0x000ea2000c10fd00 */
[----:B------:R-:W-:Y:S05]  /*4510*/  YIELD ;  /* 0x0000000000007946 */ /* 0x000fea0003800000 */
[----:B------:R-:W-:Y:S01]  /*4520*/  UMOV UR4, 0xffffffff ;  /* 0xffffffff00047882 */ /* 0x000fe20000000000 */
[----:B--2---:R-:W-:-:S04]  /*4530*/  ISETP.NE.U32.AND P3, PT, R12, 0x63, PT ;  /* 0x000000630c00780c */ /* 0x004fc80003f65070 */
[----:B------:R-:W-:Y:S01]  /*4540*/  ISETP.NE.AND.EX P3, PT, R13, RZ, PT, P3 ;  /* 0x000000ff0d00720c */ /* 0x000fe20003f65330 */
[----:B------:R-:W-:-:S12]  /*4550*/  BRA.DIV UR4, `(.L_x_38) ;  /* 0x0000007e04547947 */ /* 0x000fd8000b800000 */
[----:B------:R-:W-:-:S13]  /*4560*/  VOTE.ANY P3, !P3 ;  /* 0x0000000000ff7806 */ /* 0x000fda0005860100 */
.L_x_167:
[----:B------:R-:W-:Y:S05]  /*4570*/  @!P3 BRA `(.L_x_39) ;  /* 0x000000000038b947 */ /* 0x000fea0003800000 */
[----:B------:R-:W-:-:S13]  /*4580*/  ISETP.GT.U32.AND P4, PT, R25, 0x1f3, PT ;  /* 0x000001f31900780c */ /* 0x000fda0003f84070 */
.L_x_43:
[----:B------:R-:W-:Y:S05]  /*4590*/  YIELD ;  /* 0x0000000000007946 */ /* 0x000fea0003800000 */
[----:B------:R-:W-:Y:S05]  /*45a0*/  @P4 BRA `(.L_x_40) ;  /* 0x0000000000084947 */ /* 0x000fea0003800000 */
[----:B------:R1:W-:Y:S06]  /*45b0*/  MEMBAR.SC.CTA ;  /* 0x0000000000007992 */ /* 0x0003ec0000000000 */
[----:B-1----:R-:W-:Y:S05]  /*45c0*/  BRA `(.L_x_41) ;  /* 0x0000000000087947 */ /* 0x002fea0003800000 */
.L_x_40:
[----:B------:R-:W-:Y:S05]  /*45d0*/  NANOSLEEP 0x15e ;  /* 0x0000015e0000795d */ /* 0x000fea0003800000 */
[----:B------:R-:W-:Y:S01]  /*45e0*/  NOP ;  /* 0x0000000000007918 */ /* 0x000fe20000000000 */
.L_x_41:
[----:B------:R-:W2:Y:S01]  /*45f0*/  LD.E.128.STRONG.GPU R12, desc[UR6][R18.64+-0x200] ;  /* 0xfffe0006120c7980 */ /* 0x000ea2000c10fd00 */
[----:B------:R-:W-:Y:S01]  /*4600*/  UMOV UR4, 0xffffffff ;  /* 0xffffffff00047882 */ /* 0x000fe20000000000 */
[----:B--2---:R-:W-:-:S04]  /*4610*/  ISETP.NE.U32.AND P3, PT, R12, 0x63, PT ;  /* 0x000000630c00780c */ /* 0x004fc80003f65070 */
[----:B------:R-:W-:Y:S01]  /*4620*/  ISETP.NE.AND.EX P3, PT, R13, RZ, PT, P3 ;  /* 0x000000ff0d00720c */ /* 0x000fe20003f65330 */
[----:B------:R-:W-:-:S12]  /*4630*/  BRA.DIV UR4, `(.L_x_42) ;  /* 0x0000007e043c7947 */ /* 0x000fd8000b800000 */
[----:B------:R-:W-:-:S13]  /*4640*/  VOTE.ANY P3, !P3 ;  /* 0x0000000000ff7806 */ /* 0x000fda0005860100 */
.L_x_170:
[----:B------:R-:W-:Y:S05]  /*4650*/  @P3 BRA `(.L_x_43) ;  /* 0xfffffffc00cc3947 */ /* 0x000fea000383ffff */
.L_x_39:
[----:B------:R-:W-:Y:S01]  /*4660*/  UMOV UR4, 0xffffffff ;  /* 0xffffffff00047882 */ /* 0x000fe20000000000 */
[----:B------:R-:W-:-:S04]  /*4670*/  ISETP.NE.U32.AND P3, PT, R12, 0x65, PT ;  /* 0x000000650c00780c */ /* 0x000fc80003f65070 */
[----:B------:R-:W-:Y:S01]  /*4680*/  ISETP.NE.AND.EX P3, PT, R13, RZ, PT, P3 ;  /* 0x000000ff0d00720c */ /* 0x000fe20003f65330 */
[----:B------:R-:W-:-:S12]  /*4690*/  BRA.DIV UR4, `(.L_x_44) ;  /* 0x0000007e04447947 */ /* 0x000fd8000b800000 */
[----:B------:R-:W-:Y:S01]  /*46a0*/  VOTE.ANY R16, PT, !P3 ;  /* 0x0000000000107806 */ /* 0x000fe200058e0100 */
[----:B------:R-:W-:-:S03]  /*46b0*/  VIADD R46, R46, 0xffffffe0 ;  /* 0xffffffe02e2e7836 */ /* 0x000fc60000000000 */
[----:B------:R-:W-:-:S05]  /*46c0*/  LOP3.LUT R16, R16, 0x80000000, R47, 0xec, !PT ;  /* 0x8000000010107812 */ /* 0x000fca00078eec2f */
[----:B------:R-:W-:-:S05]  /*46d0*/  VIADD R17, R16, 0xffffffff ;  /* 0xffffffff10117836 */ /* 0x000fca0000000000 */
[----:B------:R-:W-:-:S04]  /*46e0*/  LOP3.LUT R17, R16, R17, RZ, 0xc, !PT ;  /* 0x0000001110117212 */ /* 0x000fc800078e0cff */
[----:B------:R-:W1:Y:S02]  /*46f0*/  POPC R48, R17 ;  /* 0x0000001100307309 */ /* 0x000e640000000000 */
[----:B-1----:R-:W1:Y:S01]  /*4700*/  SHFL.DOWN PT, R19, R14, 0x1, R48 ;  /* 0x082000000e137989 */ /* 0x002e6200000e0030 */
[----:B------:R-:W-:-:S03]  /*4710*/  ISETP.GE.AND P3, PT, R31, R48, PT ;  /* 0x000000301f00720c */ /* 0x000fc60003f66270 */
[----:B------:R-:W2:Y:S01]  /*4720*/  SHFL.DOWN PT, R18, R15, 0x1, R48 ;  /* 0x082000000f127989 */ /* 0x000ea200000e0030 */
[----:B-1----:R-:W-:Y:S02]  /*4730*/  SEL R19, R19, RZ, !P3 ;  /* 0x000000ff13137207 */ /* 0x002fe40005800000 */
[----:B--2---:R-:W-:Y:S02]  /*4740*/  SEL R18, R18, RZ, !P3 ;  /* 0x000000ff12127207 */ /* 0x004fe40005800000 */
[----:B------:R-:W-:Y:S01]  /*4750*/  IADD3 R14, P3, PT, R14, R19, RZ ;  /* 0x000000130e0e7210 */ /* 0x000fe20007f7e0ff */
[----:B------:R-:W-:-:S04]  /*4760*/  VIADD R19, R31, 0x2 ;  /* 0x000000021f137836 */ /* 0x000fc80000000000 */
[----:B------:R-:W-:Y:S01]  /*4770*/  IMAD.X R15, R15, 0x1, R18, P3 ;  /* 0x000000010f0f7824 */ /* 0x000fe200018e0612 */
[----:B------:R-:W-:Y:S01]  /*4780*/  ISETP.GT.AND P3, PT, R19, R48, PT ;  /* 0x000000301300720c */ /* 0x000fe20003f64270 */
[----:B------:R-:W1:Y:S04]  /*4790*/  SHFL.DOWN PT, R18, R14, 0x2, R48 ;  /* 0x084000000e127989 */ /* 0x000e6800000e0030 */
[----:B------:R-:W2:Y:S01]  /*47a0*/  SHFL.DOWN PT, R19, R15, 0x2, R48 ;  /* 0x084000000f137989 */ /* 0x000ea200000e0030 */
[----:B-1----:R-:W-:Y:S02]  /*47b0*/  SEL R17, R18, RZ, !P3 ;  /* 0x000000ff12117207 */ /* 0x002fe40005800000 */
[----:B--2---:R-:W-:Y:S02]  /*47c0*/  SEL R16, R19, RZ, !P3 ;  /* 0x000000ff13107207 */ /* 0x004fe40005800000 */
[----:B------:R-:W-:Y:S01]  /*47d0*/  IADD3 R14, P3, PT, R17, R14, RZ ;  /* 0x0000000e110e7210 */ /* 0x000fe20007f7e0ff */
[----:B------:R-:W-:-:S04]  /*47e0*/  VIADD R17, R31, 0x4 ;  /* 0x000000041f117836 */ /* 0x000fc80000000000 */
[----:B------:R-:W-:Y:S01]  /*47f0*/  IMAD.X R15, R16, 0x1, R15, P3 ;  /* 0x00000001100f7824 */ /* 0x000fe200018e060f */
[----:B------:R-:W1:Y:S01]  /*4800*/  SHFL.DOWN PT, R18, R14, 0x4, R48 ;  /* 0x088000000e127989 */ /* 0x000e6200000e0030 */
[----:B------:R-:W-:-:S03]  /*4810*/  ISETP.GT.AND P3, PT, R17, R48, PT ;  /* 0x000000301100720c */ /* 0x000fc60003f64270 */
        /* <DEDUP_REMOVED lines=19> */
[----:B------:R-:W-:-:S04]  /*4950*/  IADD3 R3, P3, P4, R19, R14, R3 ;  /* 0x0000000e13037210 */ /* 0x000fc80007c7e003 */
[----:B------:R-:W-:Y:S02]  /*4960*/  IADD3.X R23, PT, PT, R18, R15, R23, P3, P4 ;  /* 0x0000000f12177210 */ /* 0x000fe40001fe8417 */
[----:B------:R-:W-:-:S04]  /*4970*/  ISETP.NE.U32.AND P4, PT, R12, 0x65, PT ;  /* 0x000000650c00780c */ /* 0x000fc80003f85070 */
[----:B------:R-:W-:-:S13]  /*4980*/  ISETP.NE.AND.EX P4, PT, R13, RZ, PT, P4 ;  /* 0x000000ff0d00720c */ /* 0x000fda0003f85340 */
[----:B------:R-:W-:-:S13]  /*4990*/  VOTE.ALL P3, P4 ;  /* 0x0000000000ff7806 */ /* 0x000fda0002060000 */
.L_x_184:
[----:B------:R-:W-:Y:S05]  /*49a0*/  @P3 BRA `(.L_x_45) ;  /* 0xfffffff800c83947 */ /* 0x000fea000383ffff */
.L_x_37:
[----:B------:R-:W-:Y:S01]  /*49b0*/  ISETP.NE.AND P3, PT, R2, RZ, PT ;  /* 0x000000ff0200720c */ /* 0x000fe20003f65270 */
[----:B------:R-:W-:Y:S01]  /*49c0*/  BSSY.RECONVERGENT B1, `(.L_x_46) ;  /* 0x000000e000017945 */ /* 0x000fe20003800200 */
[----:B------:R-:W-:Y:S02]  /*49d0*/  IMAD.MOV.U32 R16, RZ, RZ, R3 ;  /* 0x000000ffff107224 */ /* 0x000fe400078e0003 */
[----:B------:R-:W-:-:S09]  /*49e0*/  IMAD.MOV.U32 R17, RZ, RZ, R23 ;  /* 0x000000ffff117224 */ /* 0x000fd200078e0017 */
[----:B------:R-:W-:Y:S05]  /*49f0*/  @P3 BRA `(.L_x_47) ;  /* 0x0000000000283947 */ /* 0x000fea0003800000 */
[----:B------:R-:W1:Y:S01]  /*4a00*/  S2UR UR5, SR_CgaCtaId ;  /* 0x00000000000579c3 */ /* 0x000e620000008800 */
[----:B------:R-:W-:Y:S01]  /*4a10*/  IADD3 R14, P3, PT, R16, R20, RZ ;  /* 0x00000014100e7210 */ /* 0x000fe20007f7e0ff */
[----:B------:R-:W-:Y:S01]  /*4a20*/  UMOV UR4, 0x400 ;  /* 0x0000040000047882 */ /* 0x000fe20000000000 */
[----:B------:R-:W-:Y:S02]  /*4a30*/  IMAD.MOV.U32 R12, RZ, RZ, 0x65 ;  /* 0x00000065ff0c7424 */ /* 0x000fe400078e00ff */
[----:B------:R-:W-:Y:S02]  /*4a40*/  IMAD.MOV.U32 R13, RZ, RZ, 0x0 ;  /* 0x00000000ff0d7424 */ /* 0x000fe400078e00ff */
[----:B------:R-:W-:-:S05]  /*4a50*/  IMAD.X R15, R17, 0x1, R21, P3 ;  /* 0x00000001110f7824 */ /* 0x000fca00018e0615 */
[----:B------:R2:W-:Y:S01]  /*4a60*/  ST.E.128.STRONG.GPU desc[UR6][R26.64+0x200], R12 ;  /* 0x0002000c1a007985 */ /* 0x0005e2000c10fd06 */
[----:B-1----:R-:W-:-:S09]  /*4a70*/  ULEA UR4, UR5, UR4, 0x18 ;  /* 0x0000000405047291 */ /* 0x002fd2000f8ec0ff */
[----:B------:R2:W-:Y:S04]  /*4a80*/  STS.64 [UR4+0xb0], R14 ;  /* 0x0000b00eff007988 */ /* 0x0005e80008000a04 */
[----:B------:R2:W-:Y:S02]  /*4a90*/  STS.64 [UR4+0xa8], R16 ;  /* 0x0000a810ff007988 */ /* 0x0005e40008000a04 */
.L_x_47:
[----:B------:R-:W-:Y:S05]  /*4aa0*/  BSYNC.RECONVERGENT B1 ;  /* 0x0000000000017941 */ /* 0x000fea0003800200 */
.L_x_46:
[----:B------:R-:W-:Y:S01]  /*4ab0*/  ISETP.NE.AND P3, PT, R31, RZ, PT ;  /* 0x000000ff1f00720c */ /* 0x000fe20003f65270 */
[----:B------:R-:W-:-:S12]  /*4ac0*/  IMAD.MOV.U32 R23, RZ, RZ, R22 ;  /* 0x000000ffff177224 */ /* 0x000fd800078e0016 */
[----:B--2---:R-:W1:Y:S01]  /*4ad0*/  @!P3 S2R R12, SR_CgaCtaId ;  /* 0x00000000000cb919 */ /* 0x004e620000008800 */
[----:B------:R-:W-:Y:S01]  /*4ae0*/  @!P3 MOV R3, 0x400 ;  /* 0x000004000003b802 */ /* 0x000fe20000000f00 */
[----:B------:R-:W-:-:S03]  /*4af0*/  @!P3 IMAD.MOV.U32 R23, RZ, RZ, R16 ;  /* 0x000000ffff17b224 */ /* 0x000fc600078e0010 */
[----:B-1----:R-:W-:-:S05]  /*4b00*/  @!P3 LEA R3, R12, R3, 0x18 ;  /* 0x000000030c03b211 */ /* 0x002fca00078ec0ff */
[----:B------:R1:W-:Y:S02]  /*4b10*/  @!P3 STS.64 [R3+0x90], R16 ;  /* 0x000090100300b388 */ /* 0x0003e40000000a00 */
.L_x_27:
[----:B------:R-:W-:Y:S05]  /*4b20*/  WARPSYNC.ALL ;  /* 0x0000000000007948 */ /* 0x000fea0003800000 */
[----:B------:R-:W-:Y:S01]  /*4b30*/  ISETP.NE.AND P3, PT, R2, RZ, PT ;  /* 0x000000ff0200720c */ /* 0x000fe20003f65270 */
[----:B------:R-:W2:Y:S08]  /*4b40*/  S2UR UR5, SR_CgaCtaId ;  /* 0x00000000000579c3 */ /* 0x000eb00000008800 */
[----:B------:R-:W-:Y:S06]  /*4b50*/  BAR.SYNC.DEFER_BLOCKING 0x0 ;  /* 0x0000000000007b1d */ /* 0x000fec0000010000 */
[----:B------:R-:W-:-:S02]  /*4b60*/  UMOV UR4, 0x400 ;  /* 0x0000040000047882 */ /* 0x000fc40000000000 */
[----:B--2---:R-:W-:-:S06]  /*4b70*/  ULEA UR4, UR5, UR4, 0x18 ;  /* 0x0000000405047291 */ /* 0x004fcc000f8ec0ff */
[----:B-1----:R-:W-:-:S03]  /*4b80*/  IMAD.U32 R3, RZ, RZ, UR4 ;  /* 0x00000004ff037e24 */ /* 0x002fc6000f8e00ff */
[----:B------:R-:W1:Y:S04]  /*4b90*/  @P3 LDS R12, [UR4+0x90] ;  /* 0x00009004ff0c3984 */ /* 0x000e680008000800 */
[----:B------:R2:W3:Y:S04]  /*4ba0*/  LDS.64 R16, [R3+0xa8] ;  /* 0x0000a80003107984 */ /* 0x0004e80000000a00 */
[----:B------:R2:W4:Y:S02]  /*4bb0*/  LDS.64 R14, [R3+0xb8] ;  /* 0x0000b800030e7984 */ /* 0x0005240000000a00 */
[----:B-12---:R-:W-:-:S07]  /*4bc0*/  @P3 IMAD.IADD R23, R12, 0x1, R23 ;  /* 0x000000010c173824 */ /* 0x006fce00078e0217 */
.L_x_26:
[----:B------:R-:W-:Y:S05]  /*4bd0*/  BSYNC.RECONVERGENT B0 ;  /* 0x0000000000007941 */ /* 0x000fea0003800200 */
.L_x_24:
[----:B------:R-:W2:Y:S01]  /*4be0*/  LDL.LU R31, [R1] ;  /* 0x00000000011f7983 */ /* 0x000ea20000300800 */
[----:B------:R-:W-:Y:S01]  /*4bf0*/  BAR.SYNC.DEFER_BLOCKING 0x0 ;  /* 0x0000000000007b1d */ /* 0x000fe20000010000 */
[C---:B------:R-:W-:Y:S02]  /*4c00*/  LOP3.LUT P3, RZ, R0.reuse, 0x2, RZ, 0xc0, !PT ;  /* 0x0000000200ff7812 */ /* 0x040fe4000786c0ff */
[----:B-1----:R-:W-:Y:S02]  /*4c10*/  P2R R12, PR, RZ, 0x4 ;  /* 0x00000004ff0c7803 */ /* 0x002fe40000000000 */
[C---:B------:R-:W-:Y:S02]  /*4c20*/  LOP3.LUT P2, RZ, R0.reuse, 0x10000, RZ, 0xc0, !PT ;  /* 0x0001000000ff7812 */ /* 0x040fe4000784c0ff */
[----:B------:R-:W-:Y:S02]  /*4c30*/  LOP3.LUT P4, RZ, R0, 0x1, RZ, 0xc0, !PT ;  /* 0x0000000100ff7812 */ /* 0x000fe4000788c0ff */
[----:B------:R-:W-:-:S02]  /*4c40*/  P2R R13, PR, RZ, 0x2 ;  /* 0x00000002ff0d7803 */ /* 0x000fc40000000000 */
[----:B------:R-:W-:Y:S02]  /*4c50*/  P2R R21, PR, RZ, 0x1 ;  /* 0x00000001ff157803 */ /* 0x000fe40000000000 */
[----:B------:R-:W-:Y:S02]  /*4c60*/  LOP3.LUT P1, RZ, R0, 0x8000, RZ, 0xc0, !PT ;  /* 0x0000800000ff7812 */ /* 0x000fe4000782c0ff */
[----:B------:R-:W-:Y:S02]  /*4c70*/  @P3 SEL R18, R42, R43, P2 ;  /* 0x0000002b2a123207 */ /* 0x000fe40001000000 */
[----:B------:R-:W-:Y:S02]  /*4c80*/  ISETP.NE.AND P2, PT, R12, RZ, PT ;  /* 0x000000ff0c00720c */ /* 0x000fe40003f45270 */
[----:B------:R-:W-:Y:S02]  /*4c90*/  LOP3.LUT P0, RZ, R0, 0x4000, RZ, 0xc0, !PT ;  /* 0x0000400000ff7812 */ /* 0x000fe4000780c0ff */
[----:B------:R-:W-:-:S02]  /*4ca0*/  @P4 SEL R19, R40, R39, P1 ;  /* 0x0000002728134207 */ /* 0x000fc40000800000 */
[----:B------:R-:W-:Y:S02]  /*4cb0*/  ISETP.NE.AND P1, PT, R13, RZ, PT ;  /* 0x000000ff0d00720c */ /* 0x000fe40003f25270 */
[C---:B------:R-:W-:Y:S02]  /*4cc0*/  LOP3.LUT P6, RZ, R0.reuse, 0x2000, RZ, 0xc0, !PT ;  /* 0x0000200000ff7812 */ /* 0x040fe400078cc0ff */
[----:B------:R-:W-:Y:S02]  /*4cd0*/  LOP3.LUT P5, RZ, R0, 0x1000, RZ, 0xc0, !PT ;  /* 0x0000100000ff7812 */ /* 0x000fe400078ac0ff */
[----:B------:R-:W-:Y:S02]  /*4ce0*/  P2R R12, PR, RZ, 0x8 ;  /* 0x00000008ff0c7803 */ /* 0x000fe40000000000 */
[----:B------:R-:W-:Y:S02]  /*4cf0*/  @P2 SEL R20, R38, R37, P0 ;  /* 0x0000002526142207 */ /* 0x000fe40000000000 */
[----:B------:R-:W-:-:S02]  /*4d00*/  ISETP.NE.AND P0, PT, R21, RZ, PT ;  /* 0x000000ff1500720c */ /* 0x000fc40003f05270 */
[----:B------:R-:W-:Y:S02]  /*4d10*/  LOP3.LUT P3, RZ, R0, 0x800, RZ, 0xc0, !PT ;  /* 0x0000080000ff7812 */ /* 0x000fe4000786c0ff */
[----:B------:R-:W-:-:S09]  /*4d20*/  @P1 SEL R21, R36, R35, P6 ;  /* 0x0000002324151207 */ /* 0x000fd20003000000 */
[----:B------:R-:W-:Y:S02]  /*4d30*/  @P0 SEL R22, R34, R33, P5 ;  /* 0x0000002122160207 */ /* 0x000fe40002800000 */
[----:B------:R-:W-:-:S13]  /*4d40*/  R2P PR, R53, 0x60 ;  /* 0x0000006035007804 */ /* 0x000fda0000000000 */
[----:B------:R-:W-:Y:S02]  /*4d50*/  @P6 SEL R25, R30, R29, P3 ;  /* 0x0000001d1e196207 */ /* 0x000fe40001800000 */
[----:B------:R-:W-:Y:S01]  /*4d60*/  ISETP.NE.AND P3, PT, R12, RZ, PT ;  /* 0x000000ff0c00720c */ /* 0x000fe20003f65270 */
[----:B---3--:R-:W-:-:S12]  /*4d70*/  IMAD.IADD R12, R23, 0x1, -R16 ;  /* 0x00000001170c7824 */ /* 0x008fd800078e0a10 */
[C---:B------:R-:W-:Y:S02]  /*4d80*/  @P3 VIADD R23, R12.reuse, 0x1 ;  /* 0x000000010c173836 */ /* 0x040fe40000000000 */
[----:B------:R-:W-:Y:S02]  /*4d90*/  @P3 IMAD R13, R12, 0x4, R3 ;  /* 0x000000040c0d3824 */ /* 0x000fe400078e0203 */
[----:B------:R-:W-:-:S03]  /*4da0*/  @P3 IMAD.MOV.U32 R12, RZ, RZ, R23 ;  /* 0x000000ffff0c3224 */ /* 0x000fc600078e0017 */
[----:B------:R1:W-:Y:S01]  /*4db0*/  @P3 STS [R13+0x800], R18 ;  /* 0x000800120d003388 */ /* 0x0003e20000000800 */
[----:B------:R-:W-:Y:S01]  /*4dc0*/  @P4 VIADD R23, R12, 0x1 ;  /* 0x000000010c174836 */ /* 0x000fe20000000000 */
[----:B------:R-:W-:Y:S01]  /*4dd0*/  LOP3.LUT P3, RZ, R0, 0x400, RZ, 0xc0, !PT ;  /* 0x0000040000ff7812 */ /* 0x000fe2000786c0ff */
[----:B------:R-:W-:Y:S02]  /*4de0*/  @P4 IMAD R26, R12, 0x4, R3 ;  /* 0x000000040c1a4824 */ /* 0x000fe400078e0203 */
[----:B------:R-:W-:-:S03]  /*4df0*/  @P4 IMAD.MOV.U32 R12, RZ, RZ, R23 ;  /* 0x000000ffff0c4224 */ /* 0x000fc600078e0017 */
[----:B------:R-:W-:Y:S01]  /*4e00*/  @P4 STS [R26+0x800], R19 ;  /* 0x000800131a004388 */ /* 0x000fe20000000800 */
[C---:B------:R-:W-:Y:S02]  /*4e10*/  @P2 VIADD R23, R12.reuse, 0x1 ;  /* 0x000000010c172836 */ /* 0x040fe40000000000 */
[----:B------:R-:W-:Y:S02]  /*4e20*/  @P2 IMAD R27, R12, 0x4, R3 ;  /* 0x000000040c1b2824 */ /* 0x000fe400078e0203 */
[----:B------:R-:W-:-:S03]  /*4e30*/  @P2 IMAD.MOV.U32 R12, RZ, RZ, R23 ;  /* 0x000000ffff0c2224 */ /* 0x000fc600078e0017 */
[----:B------:R3:W-:Y:S01]  /*4e40*/  @P2 STS [R27+0x800], R20 ;  /* 0x000800141b002388 */ /* 0x0007e20000000800 */
[C---:B------:R-:W-:Y:S02]  /*4e50*/  @P1 VIADD R23, R12.reuse, 0x1 ;  /* 0x000000010c171836 */ /* 0x040fe40000000000 */
[----:B------:R-:W-:Y:S02]  /*4e60*/  @P1 IMAD R30, R12, 0x4, R3 ;  /* 0x000000040c1e1824 */ /* 0x000fe400078e0203 */
[----:B------:R-:W-:-:S03]  /*4e70*/  @P1 IMAD.MOV.U32 R12, RZ, RZ, R23 ;  /* 0x000000ffff0c1224 */ /* 0x000fc600078e0017 */
[----:B------:R-:W-:Y:S01]  /*4e80*/  @P1 STS [R30+0x800], R21 ;  /* 0x000800151e001388 */ /* 0x000fe20000000800 */
[C---:B-1----:R-:W-:Y:S01]  /*4e90*/  @P0 VIADD R13, R12.reuse, 0x1 ;  /* 0x000000010c0d0836 */ /* 0x042fe20000000000 */
[----:B------:R-:W-:Y:S01]  /*4ea0*/  LOP3.LUT P1, RZ, R45, 0x80, RZ, 0xc0, !PT ;  /* 0x000000802dff7812 */ /* 0x000fe2000782c0ff */
[----:B------:R-:W-:Y:S02]  /*4eb0*/  @P0 IMAD R23, R12, 0x4, R3 ;  /* 0x000000040c170824 */ /* 0x000fe400078e0203 */
[----:B------:R-:W-:-:S03]  /*4ec0*/  @P0 IMAD.MOV.U32 R12, RZ, RZ, R13 ;  /* 0x000000ffff0c0224 */ /* 0x000fc600078e000d */
[----:B------:R1:W-:Y:S01]  /*4ed0*/  @P0 STS [R23+0x800], R22 ;  /* 0x0008001617000388 */ /* 0x0003e20000000800 */
[C---:B------:R-:W-:Y:S01]  /*4ee0*/  @P5 VIADD R13, R12.reuse, 0x1 ;  /* 0x000000010c0d5836 */ /* 0x040fe20000000000 */
[----:B------:R-:W-:Y:S01]  /*4ef0*/  LOP3.LUT P0, RZ, R45, 0x100, RZ, 0xc0, !PT ;  /* 0x000001002dff7812 */ /* 0x000fe2000780c0ff */
[----:B------:R-:W-:Y:S02]  /*4f00*/  @P5 IMAD R18, R12, 0x4, R3 ;  /* 0x000000040c125824 */ /* 0x000fe400078e0203 */
[----:B------:R-:W-:-:S04]  /*4f10*/  @P5 IMAD.MOV.U32 R12, RZ, RZ, R13 ;  /* 0x000000ffff0c5224 */ /* 0x000fc800078e000d */
[C---:B------:R-:W-:Y:S02]  /*4f20*/  @P6 VIADD R13, R12.reuse, 0x1 ;  /* 0x000000010c0d6836 */ /* 0x040fe40000000000 */
[----:B---3--:R-:W-:Y:S02]  /*4f30*/  @P6 IMAD R20, R12, 0x4, R3 ;  /* 0x000000040c146824 */ /* 0x008fe400078e0203 */
[----:B------:R-:W-:Y:S02]  /*4f40*/  @P6 IMAD.MOV.U32 R12, RZ, RZ, R13 ;  /* 0x000000ffff0c6224 */ /* 0x000fe400078e000d */
[----:B------:R-:W-:Y:S02]  /*4f50*/  @P0 SEL R13, R28, R24, P3 ;  /* 0x000000181c0d0207 */ /* 0x000fe40001800000 */
[C---:B-1----:R-:W-:Y:S02]  /*4f60*/  @P1 IMAD R22, R12.reuse, 0x4, R3 ;  /* 0x000000040c161824 */ /* 0x042fe400078e0203 */
[----:B------:R-:W-:-:S04]  /*4f70*/  @P1 VIADD R19, R12, 0x1 ;  /* 0x000000010c131836 */ /* 0x000fc80000000000 */
[----:B------:R-:W-:-:S04]  /*4f80*/  @P1 IMAD.MOV.U32 R12, RZ, RZ, R19 ;  /* 0x000000ffff0c1224 */ /* 0x000fc800078e0013 */
[----:B------:R-:W-:Y:S01]  /*4f90*/  @P0 IMAD R24, R12, 0x4, R3 ;  /* 0x000000040c180824 */ /* 0x000fe200078e0203 */
[----:B--2---:R1:W-:Y:S01]  /*4fa0*/  @P5 STS [R18+0x800], R31 ;  /* 0x0008001f12005388 */ /* 0x0043e20000000800 */
[----:B------:R-:W-:-:S03]  /*4fb0*/  LOP3.LUT P5, RZ, R0, 0x200, RZ, 0xc0, !PT ;  /* 0x0000020000ff7812 */ /* 0x000fc600078ac0ff */
[----:B------:R2:W-:Y:S04]  /*4fc0*/  @P6 STS [R20+0x800], R25 ;  /* 0x0008001914006388 */ /* 0x0005e80000000800 */
[----:B------:R-:W-:Y:S01]  /*4fd0*/  @P1 STS [R22+0x800], R61 ;  /* 0x0008003d16001388 */ /* 0x000fe20000000800 */
[----:B------:R-:W-:Y:S01]  /*4fe0*/  R2P PR, R52.B1, 0x6 ;  /* 0x0000000634007804 */ /* 0x000fe20000001000 */
[----:B-1----:R-:W-:Y:S02]  /*4ff0*/  @P0 VIADD R18, R12, 0x1 ;  /* 0x000000010c120836 */ /* 0x002fe40000000000 */
[----:B------:R1:W-:Y:S02]  /*5000*/  @P0 STS [R24+0x800], R13 ;  /* 0x0008000d18000388 */ /* 0x0003e40000000800 */
[----:B------:R-:W-:Y:S01]  /*5010*/  @P0 IMAD.MOV.U32 R12, RZ, RZ, R18 ;  /* 0x000000ffff0c0224 */ /* 0x000fe200078e0012 */
[----:B------:R-:W-:-:S07]  /*5020*/  R2P PR, R51.B1, 0x18 ;  /* 0x0000001833007804 */ /* 0x000fce0000001000 */
[----:B------:R-:W-:Y:S01]  /*5030*/  @P1 VIADD R18, R12, 0x1 ;  /* 0x000000010c121836 */ /* 0x000fe20000000000 */
[----:B------:R-:W-:Y:S01]  /*5040*/  @P2 SEL R4, R4, R5, P5 ;  /* 0x0000000504042207 */ /* 0x000fe20002800000 */
[----:B------:R-:W-:Y:S02]  /*5050*/  @P1 IMAD R19, R12, 0x4, R3 ;  /* 0x000000040c131824 */ /* 0x000fe400078e0203 */
[----:B------:R-:W-:-:S03]  /*5060*/  @P1 IMAD.MOV.U32 R12, RZ, RZ, R18 ;  /* 0x000000ffff0c1224 */ /* 0x000fc600078e0012 */
[----:B------:R-:W-:Y:S01]  /*5070*/  @P1 STS [R19+0x800], R60 ;  /* 0x0008003c13001388 */ /* 0x000fe20000000800 */
[----:B------:R-:W-:Y:S01]  /*5080*/  @P2 VIADD R18, R12, 0x1 ;  /* 0x000000010c122836 */ /* 0x000fe20000000000 */
[----:B------:R-:W-:Y:S01]  /*5090*/  LOP3.LUT P1, RZ, R0, 0x80, RZ, 0xc0, !PT ;  /* 0x0000008000ff7812 */ /* 0x000fe2000782c0ff */
[----:B------:R-:W-:Y:S02]  /*50a0*/  @P2 IMAD R5, R12, 0x4, R3 ;  /* 0x000000040c052824 */ /* 0x000fe400078e0203 */
[----:B------:R-:W-:-:S03]  /*50b0*/  @P2 IMAD.MOV.U32 R12, RZ, RZ, R18 ;  /* 0x000000ffff0c2224 */ /* 0x000fc600078e0012 */
[----:B------:R3:W-:Y:S01]  /*50c0*/  @P2 STS [R5+0x800], R4 ;  /* 0x0008000405002388 */ /* 0x0007e20000000800 */
[----:B------:R-:W-:Y:S01]  /*50d0*/  LOP3.LUT P2, RZ, R0, 0x100, RZ, 0xc0, !PT ;  /* 0x0000010000ff7812 */ /* 0x000fe2000784c0ff */
[C---:B------:R-:W-:Y:S02]  /*50e0*/  @P3 VIADD R18, R12.reuse, 0x1 ;  /* 0x000000010c123836 */ /* 0x040fe40000000000 */
[--C-:B--2---:R-:W-:Y:S01]  /*50f0*/  @P3 IMAD R20, R12, 0x4, R3.reuse ;  /* 0x000000040c143824 */ /* 0x104fe200078e0203 */
[----:B------:R-:W-:Y:S01]  /*5100*/  R2P PR, R50.B1, 0x60 ;  /* 0x0000006032007804 */ /* 0x000fe20000001000 */
[----:B------:R-:W-:Y:S01]  /*5110*/  @P3 IMAD.MOV.U32 R12, RZ, RZ, R18 ;  /* 0x000000ffff0c3224 */ /* 0x000fe200078e0012 */
[----:B------:R-:W-:Y:S02]  /*5120*/  LOP3.LUT P0, RZ, R44, 0x8000, RZ, 0xc0, !PT ;  /* 0x000080002cff7812 */ /* 0x000fe4000780c0ff */
[----:B------:R2:W-:Y:S01]  /*5130*/  @P3 STS [R20+0x800], R59 ;  /* 0x0008003b14003388 */ /* 0x0005e20000000800 */
[----:B-1----:R-:W-:Y:S01]  /*5140*/  @P4 VIADD R13, R12, 0x1 ;  /* 0x000000010c0d4836 */ /* 0x002fe20000000000 */
[----:B---3--:R-:W-:Y:S01]  /*5150*/  @P4 SEL R4, R6, R7, P2 ;  /* 0x0000000706044207 */ /* 0x008fe20001000000 */
[----:B------:R-:W-:Y:S01]  /*5160*/  @P4 IMAD R19, R12, 0x4, R3 ;  /* 0x000000040c134824 */ /* 0x000fe200078e0203 */
[----:B------:R-:W-:Y:S01]  /*5170*/  LOP3.LUT P3, RZ, R44, 0x10000, RZ, 0xc0, !PT ;  /* 0x000100002cff7812 */ /* 0x000fe2000786c0ff */
[----:B------:R-:W-:-:S03]  /*5180*/  @P4 IMAD.MOV.U32 R12, RZ, RZ, R13 ;  /* 0x000000ffff0c4224 */ /* 0x000fc600078e000d */
[----:B------:R2:W-:Y:S01]  /*5190*/  @P4 STS [R19+0x800], R4 ;  /* 0x0008000413004388 */ /* 0x0005e20000000800 */
[----:B------:R-:W-:Y:S01]  /*51a0*/  @P5 VIADD R13, R12, 0x1 ;  /* 0x000000010c0d5836 */ /* 0x000fe20000000000 */
[----:B------:R-:W-:Y:S01]  /*51b0*/  LOP3.LUT P4, RZ, R0, 0x20, RZ, 0xc0, !PT ;  /* 0x0000002000ff7812 */ /* 0x000fe2000788c0ff */
[----:B------:R-:W-:Y:S02]  /*51c0*/  @P5 IMAD R21, R12, 0x4, R3 ;  /* 0x000000040c155824 */ /* 0x000fe400078e0203 */
[----:B------:R-:W-:-:S03]  /*51d0*/  @P5 IMAD.MOV.U32 R12, RZ, RZ, R13 ;  /* 0x000000ffff0c5224 */ /* 0x000fc600078e000d */
[----:B------:R2:W-:Y:S01]  /*51e0*/  @P5 STS [R21+0x800], R58 ;  /* 0x0008003a15005388 */ /* 0x0005e20000000800 */
[----:B------:R-:W-:Y:S01]  /*51f0*/  @P6 VIADD R5, R12, 0x1 ;  /* 0x000000010c056836 */ /* 0x000fe20000000000 */
[----:B------:R-:W-:Y:S01]  /*5200*/  @P3 SEL R10, R10, R11, P4 ;  /* 0x0000000b0a0a3207 */ /* 0x000fe20002000000 */
[----:B------:R-:W-:Y:S02]  /*5210*/  @P6 IMAD R6, R12, 0x4, R3 ;  /* 0x000000040c066824 */ /* 0x000fe400078e0203 */
[----:B------:R-:W-:Y:S01]  /*5220*/  @P6 IMAD.MOV.U32 R12, RZ, RZ, R5 ;  /* 0x000000ffff0c6224 */ /* 0x000fe200078e0005 */
[----:B------:R-:W-:Y:S02]  /*5230*/  @P6 SEL R5, R8, R9, P1 ;  /* 0x0000000908056207 */ /* 0x000fe40000800000 */
[----:B------:R-:W-:Y:S01]  /*5240*/  R2P PR, R49.B2, 0x6 ;  /* 0x0000000631007804 */ /* 0x000fe20000002000 */
[----:B------:R-:W-:Y:S01]  /*5250*/  @P0 VIADD R7, R12, 0x1 ;  /* 0x000000010c070836 */ /* 0x000fe20000000000 */
[----:B----4-:R-:W-:Y:S01]  /*5260*/  ISETP.GE.AND P4, PT, R2, R14, PT ;  /* 0x0000000e0200720c */ /* 0x010fe20003f86270 */
[----:B------:R-:W-:Y:S01]  /*5270*/  @P0 IMAD R0, R12, 0x4, R3 ;  /* 0x000000040c000824 */ /* 0x000fe200078e0203 */
[----:B------:R2:W-:Y:S01]  /*5280*/  @P6 STS [R6+0x800], R5 ;  /* 0x0008000506006388 */ /* 0x0005e20000000800 */
[----:B------:R-:W-:-:S03]  /*5290*/  @P0 IMAD.MOV.U32 R12, RZ, RZ, R7 ;  /* 0x000000ffff0c0224 */ /* 0x000fc600078e0007 */
[----:B------:R2:W-:Y:S01]  /*52a0*/  @P0 STS [R0+0x800], R57 ;  /* 0x0008003900000388 */ /* 0x0005e20000000800 */
[C---:B------:R-:W-:Y:S02]  /*52b0*/  @P3 VIADD R7, R12.reuse, 0x1 ;  /* 0x000000010c073836 */ /* 0x040fe40000000000 */
[----:B------:R-:W-:Y:S02]  /*52c0*/  @P3 IMAD R9, R12, 0x4, R3 ;  /* 0x000000040c093824 */ /* 0x000fe400078e0203 */
[----:B------:R-:W-:-:S03]  /*52d0*/  @P3 IMAD.MOV.U32 R12, RZ, RZ, R7 ;  /* 0x000000ffff0c3224 */ /* 0x000fc600078e0007 */
[----:B------:R2:W-:Y:S01]  /*52e0*/  @P3 STS [R9+0x800], R10 ;  /* 0x0008000a09003388 */ /* 0x0005e20000000800 */
[C---:B------:R-:W-:Y:S02]  /*52f0*/  @P1 VIADD R7, R12.reuse, 0x1 ;  /* 0x000000010c071836 */ /* 0x040fe40000000000 */
[----:B------:R-:W-:Y:S02]  /*5300*/  @P1 IMAD R13, R12, 0x4, R3 ;  /* 0x000000040c0d1824 */ /* 0x000fe400078e0203 */
[----:B------:R-:W-:-:S03]  /*5310*/  @P1 IMAD.MOV.U32 R12, RZ, RZ, R7 ;  /* 0x000000ffff0c1224 */ /* 0x000fc600078e0007 */
[----:B------:R2:W-:Y:S01]  /*5320*/  @P1 STS [R13+0x800], R56 ;  /* 0x000800380d001388 */ /* 0x0005e20000000800 */
[----:B------:R-:W-:-:S05]  /*5330*/  @P2 IMAD R12, R12, 0x4, R3 ;  /* 0x000000040c0c2824 */ /* 0x000fca00078e0203 */
[----:B------:R2:W-:Y:S01]  /*5340*/  @P2 STS [R12+0x800], R55 ;  /* 0x000800370c002388 */ /* 0x0005e20000000800 */
[----:B------:R-:W-:Y:S06]  /*5350*/  BAR.SYNC.DEFER_BLOCKING 0x0 ;  /* 0x0000000000007b1d */ /* 0x000fec0000010000 */
[----:B------:R-:W-:Y:S05]  /*5360*/  @P4 EXIT ;  /* 0x000000000000494d */ /* 0x000fea0003800000 */
[----:B--2---:R-:W-:Y:S01]  /*5370*/  LOP3.LUT R5, RZ, R2, RZ, 0x33, !PT ;  /* 0x00000002ff057212 */ /* 0x004fe200078e33ff */
[----:B------:R-:W-:Y:S04]  /*5380*/  BSSY.RECONVERGENT B0, `(.L_x_48) ;  /* 0x000001d000007945 */ /* 0x000fe80003800200 */
[----:B------:R-:W-:-:S05]  /*5390*/  IMAD.IADD R0, R5, 0x1, R14 ;  /* 0x0000000105007824 */ /* 0x000fca00078e020e */
[C---:B------:R-:W-:Y:S02]  /*53a0*/  LOP3.LUT R4, R0.reuse, 0x600, RZ, 0xc0, !PT ;  /* 0x0000060000047812 */ /* 0x040fe400078ec0ff */
[----:B------:R-:W-:Y:S02]  /*53b0*/  ISETP.GE.U32.AND P1, PT, R0, 0x600, PT ;  /* 0x000006000000780c */ /* 0x000fe40003f26070 */
[----:B------:R-:W-:-:S13]  /*53c0*/  ISETP.NE.AND P0, PT, R4, 0x600, PT ;  /* 0x000006000400780c */ /* 0x000fda0003f05270 */
[----:B------:R-:W-:Y:S05]  /*53d0*/  @!P0 BRA `(.L_x_49) ;  /* 0x00000000005c8947 */ /* 0x000fea0003800000 */
[----:B------:R-:W1:Y:S01]  /*53e0*/  LDCU.64 UR4, c[0x0][0x3b0] ;  /* 0x00007600ff0477ac */ /* 0x000e620008000a00 */
[----:B------:R-:W-:Y:S02]  /*53f0*/  LEA.HI R0, R0, 0x1, RZ, 0x17 ;  /* 0x0000000100007811 */ /* 0x000fe400078fb8ff */
[----:B------:R-:W-:-:S03]  /*5400*/  IADD3 R9, P0, PT, R2, R16, RZ ;  /* 0x0000001002097210 */ /* 0x000fc60007f1e0ff */
[C---:B------:R-:W-:Y:S01]  /*5410*/  IMAD.SHL.U32 R4, R0.reuse, 0x200, RZ ;  /* 0x0000020000047824 */ /* 0x040fe200078e00ff */
[----:B------:R-:W-:Y:S01]  /*5420*/  LOP3.LUT R0, R0, 0x3, RZ, 0xc0, !PT ;  /* 0x0000000300007812 */ /* 0x000fe200078ec0ff */
[----:B------:R-:W-:-:S03]  /*5430*/  IMAD.X R6, RZ, RZ, R17, P0 ;  /* 0x000000ffff067224 */ /* 0x000fc600000e0611 */
[----:B------:R-:W-:Y:S01]  /*5440*/  LOP3.LUT R5, R4, 0x600, RZ, 0xc0, !PT ;  /* 0x0000060004057812 */ /* 0x000fe200078ec0ff */
[C---:B------:R-:W-:Y:S02]  /*5450*/  IMAD R4, R2.reuse, 0x4, R3 ;  /* 0x0000000402047824 */ /* 0x040fe400078e0203 */
[----:B------:R-:W-:Y:S02]  /*5460*/  IMAD.MOV R0, RZ, RZ, -R0 ;  /* 0x000000ffff007224 */ /* 0x000fe400078e0a00 */
[----:B------:R-:W-:Y:S01]  /*5470*/  IMAD.IADD R2, R2, 0x1, R5 ;  /* 0x0000000102027824 */ /* 0x000fe200078e0205 */
[----:B-1----:R-:W-:-:S04]  /*5480*/  LEA R8, P0, R9, UR4, 0x2 ;  /* 0x0000000409087c11 */ /* 0x002fc8000f8010ff */
[----:B------:R-:W-:Y:S01]  /*5490*/  LEA.HI.X R9, R9, UR5, R6, 0x2, P0 ;  /* 0x0000000509097c11 */ /* 0x000fe200080f1406 */
[----:B------:R-:W-:-:S08]  /*54a0*/  VIADD R6, R4, 0x800 ;  /* 0x0000080004067836 */ /* 0x000fd00000000000 */
.L_x_50:
[----:B-1----:R1:W2:Y:S01]  /*54b0*/  LDS R7, [R6] ;  /* 0x0000000006077984 */ /* 0x0022a20000000800 */
[----:B------:R-:W-:Y:S01]  /*54c0*/  IMAD.MOV.U32 R4, RZ, RZ, R8 ;  /* 0x000000ffff047224 */ /* 0x000fe200078e0008 */
[----:B------:R-:W-:Y:S01]  /*54d0*/  IADD3 R8, P2, PT, R8, 0x800, RZ ;  /* 0x0000080008087810 */ /* 0x000fe20007f5e0ff */
[--C-:B------:R-:W-:Y:S02]  /*54e0*/  IMAD.MOV.U32 R5, RZ, RZ, R9.reuse ;  /* 0x000000ffff057224 */ /* 0x100fe400078e0009 */
[----:B------:R-:W-:Y:S02]  /*54f0*/  VIADD R0, R0, 0x1 ;  /* 0x0000000100007836 */ /* 0x000fe40000000000 */
[----:B------:R-:W-:Y:S02]  /*5500*/  IMAD.X R9, RZ, RZ, R9, P2 ;  /* 0x000000ffff097224 */ /* 0x000fe400010e0609 */
[----:B-1----:R-:W-:Y:S01]  /*5510*/  VIADD R6, R6, 0x800 ;  /* 0x0000080006067836 */ /* 0x002fe20000000000 */
[----:B------:R-:W-:Y:S01]  /*5520*/  ISETP.NE.AND P0, PT, R0, RZ, PT ;  /* 0x000000ff0000720c */ /* 0x000fe20003f05270 */
[----:B--2---:R1:W-:-:S12]  /*5530*/  STG.E desc[UR6][R4.64], R7 ;  /* 0x0000000704007986 */ /* 0x0043d8000c101906 */
[----:B------:R-:W-:Y:S05]  /*5540*/  @P0 BRA `(.L_x_50) ;  /* 0xfffffffc00d80947 */ /* 0x000fea000383ffff */
.L_x_49:
[----:B------:R-:W-:Y:S05]  /*5550*/  BSYNC.RECONVERGENT B0 ;  /* 0x0000000000007941 */ /* 0x000fea0003800200 */
.L_x_48:
[----:B------:R-:W-:Y:S05]  /*5560*/  @!P1 EXIT ;  /* 0x000000000000994d */ /* 0x000fea0003800000 */
[----:B------:R-:W2:Y:S01]  /*5570*/  LDCU.64 UR4, c[0x0][0x3b0] ;  /* 0x00007600ff0477ac */ /* 0x000ea20008000a00 */
[----:B-1----:R-:W-:Y:S01]  /*5580*/  IMAD.IADD R5, R14, 0x1, -R2 ;  /* 0x000000010e057824 */ /* 0x002fe200078e0a02 */
[----:B------:R-:W-:Y:S01]  /*5590*/  IADD3 R0, P0, PT, R2, R16, RZ ;  /* 0x0000001002007210 */ /* 0x000fe20007f1e0ff */
[----:B------:R-:W-:Y:S03]  /*55a0*/  BSSY.RECONVERGENT B0, `(.L_x_51) ;  /* 0x0000035000007945 */ /* 0x000fe60003800200 */
[----:B------:R-:W-:Y:S01]  /*55b0*/  ISETP.GT.AND P1, PT, R5, 0x1800, PT ;  /* 0x000018000500780c */ /* 0x000fe20003f24270 */
[----:B------:R-:W-:Y:S01]  /*55c0*/  IMAD.X R17, RZ, RZ, R17, P0 ;  /* 0x000000ffff117224 */ /* 0x000fe200000e0611 */
[----:B--2---:R-:W-:-:S04]  /*55d0*/  LEA R4, P0, R0, UR4, 0x2 ;  /* 0x0000000400047c11 */ /* 0x004fc8000f8010ff */
[----:B------:R-:W-:Y:S01]  /*55e0*/  LEA.HI.X R17, R0, UR5, R17, 0x2, P0 ;  /* 0x0000000500117c11 */ /* 0x000fe200080f1411 */
[----:B------:R-:W-:Y:S01]  /*55f0*/  IMAD R0, R2, 0x4, R3 ;  /* 0x0000000402007824 */ /* 0x000fe200078e0203 */
[----:B------:R-:W-:-:S03]  /*5600*/  IADD3 R4, P0, PT, R4, 0x1000, RZ ;  /* 0x0000100004047810 */ /* 0x000fc60007f1e0ff */
[----:B------:R-:W-:Y:S02]  /*5610*/  VIADD R0, R0, 0x2000 ;  /* 0x0000200000007836 */ /* 0x000fe40000000000 */
[----:B------:R-:W-:Y:S01]  /*5620*/  IMAD.X R5, RZ, RZ, R17, P0 ;  /* 0x000000ffff057224 */ /* 0x000fe200000e0611 */
[----:B------:R-:W-:Y:S01]  /*5630*/  PLOP3.LUT P0, PT, PT, PT, PT, 0x80, 0x8 ;  /* 0x000000000008781c */ /* 0x000fe20003f0f070 */
[----:B------:R-:W-:-:S12]  /*5640*/  @!P1 BRA `(.L_x_52) ;  /* 0x0000000000a89947 */ /* 0x000fd80003800000 */
[----:B------:R-:W-:Y:S01]  /*5650*/  PLOP3.LUT P0, PT, PT, PT, PT, 0x8, 0x80 ;  /* 0x000000000080781c */ /* 0x000fe20003f0e170 */
[----:B------:R-:W-:-:S12]  /*5660*/  VIADD R39, R14, 0xffffe800 ;  /* 0xffffe8000e277836 */ /* 0x000fd80000000000 */
.L_x_53:
[----:B------:R-:W1:Y:S01]  /*5670*/  LDS R3, [R0+-0x1800] ;  /* 0xffe8000000037984 */ /* 0x000e620000000800 */
[----:B------:R-:W-:-:S03]  /*5680*/  VIADD R2, R2, 0x2000 ;  /* 0x0000200002027836 */ /* 0x000fc60000000000 */
[----:B------:R-:W2:Y:S02]  /*5690*/  LDS R7, [R0+-0x1000] ;  /* 0xfff0000000077984 */ /* 0x000ea40000000800 */
[----:B------:R-:W-:Y:S02]  /*56a0*/  ISETP.GE.AND P1, PT, R2, R39, PT ;  /* 0x000000270200720c */ /* 0x000fe40003f26270 */
[----:B------:R-:W3:Y:S04]  /*56b0*/  LDS R9, [R0+-0x800] ;  /* 0xfff8000000097984 */ /* 0x000ee80000000800 */
[----:B------:R-:W4:Y:S04]  /*56c0*/  LDS R11, [R0] ;  /* 0x00000000000b7984 */ /* 0x000f280000000800 */
[----:B------:R-:W5:Y:S04]  /*56d0*/  LDS R13, [R0+0x800] ;  /* 0x00080000000d7984 */ /* 0x000f680000000800 */
[----:B------:R-:W0:Y:S04]  /*56e0*/  LDS R17, [R0+0x1000] ;  /* 0x0010000000117984 */ /* 0x000e280000000800 */
        /* <DEDUP_REMOVED lines=9> */
[----:B------:R3:W0:Y:S04]  /*5780*/  LDS R37, [R0+0x6000] ;  /* 0x0060000000257984 */ /* 0x0006280000000800 */
[----:B-1----:R1:W-:Y:S04]  /*5790*/  STG.E desc[UR6][R4.64+-0x1000], R3 ;  /* 0xfff0000304007986 */ /* 0x0023e8000c101906 */
[----:B--2---:R-:W-:Y:S01]  /*57a0*/  STG.E desc[UR6][R4.64+-0x800], R7 ;  /* 0xfff8000704007986 */ /* 0x004fe2000c101906 */
[----:B---3--:R-:W-:-:S03]  /*57b0*/  VIADD R0, R0, 0x8000 ;  /* 0x0000800000007836 */ /* 0x008fc60000000000 */
[----:B------:R-:W-:Y:S01]  /*57c0*/  STG.E desc[UR6][R4.64], R9 ;  /* 0x0000000904007986 */ /* 0x000fe2000c101906 */
[----:B-1----:R-:W-:-:S03]  /*57d0*/  IADD3 R3, P2, PT, R4, 0x8000, RZ ;  /* 0x0000800004037810 */ /* 0x002fc60007f5e0ff */
[----:B----4-:R-:W-:Y:S02]  /*57e0*/  STG.E desc[UR6][R4.64+0x800], R11 ;  /* 0x0008000b04007986 */ /* 0x010fe4000c101906 */
[----:B------:R-:W-:Y:S02]  /*57f0*/  IMAD.X R6, RZ, RZ, R5, P2 ;  /* 0x000000ffff067224 */ /* 0x000fe400010e0605 */
[----:B-----5:R-:W-:Y:S04]  /*5800*/  STG.E desc[UR6][R4.64+0x1000], R13 ;  /* 0x0010000d04007986 */ /* 0x020fe8000c101906 */
[----:B0-----:R-:W-:Y:S04]  /*5810*/  STG.E desc[UR6][R4.64+0x1800], R17 ;  /* 0x0018001104007986 */ /* 0x001fe8000c101906 */
[----:B------:R-:W-:Y:S04]  /*5820*/  STG.E desc[UR6][R4.64+0x2000], R19 ;  /* 0x0020001304007986 */ /* 0x000fe8000c101906 */
        /* <DEDUP_REMOVED lines=8> */
[----:B------:R0:W-:Y:S02]  /*58b0*/  STG.E desc[UR6][R4.64+0x6800], R37 ;  /* 0x0068002504007986 */ /* 0x0001e4000c101906 */
[----:B0-----:R-:W-:-:S02]  /*58c0*/  IMAD.MOV.U32 R4, RZ, RZ, R3 ;  /* 0x000000ffff047224 */ /* 0x001fc400078e0003 */
[----:B------:R-:W-:Y:S01]  /*58d0*/  IMAD.MOV.U32 R5, RZ, RZ, R6 ;  /* 0x000000ffff057224 */ /* 0x000fe200078e0006 */
[----:B------:R-:W-:Y:S06]  /*58e0*/  @!P1 BRA `(.L_x_53) ;  /* 0xfffffffc00609947 */ /* 0x000fec000383ffff */
.L_x_52:
[----:B------:R-:W-:Y:S05]  /*58f0*/  BSYNC.RECONVERGENT B0 ;  /* 0x0000000000007941 */ /* 0x000fea0003800200 */
.L_x_51:
[----:B------:R-:W-:Y:S01]  /*5900*/  IMAD.IADD R3, R14, 0x1, -R2 ;  /* 0x000000010e037824 */ /* 0x000fe200078e0a02 */
[----:B------:R-:W-:Y:S04]  /*5910*/  BSSY.RECONVERGENT B0, `(.L_x_54) ;  /* 0x000001a000007945 */ /* 0x000fe80003800200 */
[----:B------:R-:W-:-:S13]  /*5920*/  ISETP.GT.AND P1, PT, R3, 0x800, PT ;  /* 0x000008000300780c */ /* 0x000fda0003f24270 */
[----:B------:R-:W-:Y:S05]  /*5930*/  @!P1 BRA `(.L_x_55) ;  /* 0x00000000005c9947 */ /* 0x000fea0003800000 */
[----:B------:R-:W1:Y:S01]  /*5940*/  LDS R3, [R0+-0x1800] ;  /* 0xffe8000000037984 */ /* 0x000e620000000800 */
[----:B------:R-:W-:Y:S01]  /*5950*/  IADD3 R6, P1, PT, R4, 0x4000, RZ ;  /* 0x0000400004067810 */ /* 0x000fe20007f3e0ff */
[----:B------:R-:W-:Y:S01]  /*5960*/  VIADD R2, R2, 0x1000 ;  /* 0x0000100002027836 */ /* 0x000fe20000000000 */
[----:B------:R-:W-:Y:S01]  /*5970*/  PLOP3.LUT P0, PT, PT, PT, PT, 0x8, 0x80 ;  /* 0x000000000080781c */ /* 0x000fe20003f0e170 */
[----:B------:R-:W2:Y:S02]  /*5980*/  LDS R7, [R0+-0x1000] ;  /* 0xfff0000000077984 */ /* 0x000ea40000000800 */
[----:B------:R-:W-:Y:S02]  /*5990*/  IMAD.X R23, RZ, RZ, R5, P1 ;  /* 0x000000ffff177224 */ /* 0x000fe400008e0605 */
[----:B------:R-:W3:Y:S04]  /*59a0*/  LDS R9, [R0+-0x800] ;  /* 0xfff8000000097984 */ /* 0x000ee80000000800 */
[----:B------:R-:W4:Y:S04]  /*59b0*/  LDS R11, [R0] ;  /* 0x00000000000b7984 */ /* 0x000f280000000800 */
[----:B------:R-:W5:Y:S04]  /*59c0*/  LDS R13, [R0+0x800] ;  /* 0x00080000000d7984 */ /* 0x000f680000000800 */
[----:B------:R-:W0:Y:S04]  /*59d0*/  LDS R17, [R0+0x1000] ;  /* 0x0010000000117984 */ /* 0x000e280000000800 */
[----:B------:R-:W0:Y:S04]  /*59e0*/  LDS R19, [R0+0x1800] ;  /* 0x0018000000137984 */ /* 0x000e280000000800 */
[----:B------:R1:W0:Y:S02]  /*59f0*/  LDS R21, [R0+0x2000] ;  /* 0x0020000000157984 */ /* 0x0002240000000800 */
[----:B-1----:R-:W-:-:S02]  /*5a00*/  VIADD R0, R0, 0x4000 ;  /* 0x0000400000007836 */ /* 0x002fc40000000000 */
[----:B------:R-:W-:Y:S04]  /*5a10*/  STG.E desc[UR6][R4.64+-0x1000], R3 ;  /* 0xfff0000304007986 */ /* 0x000fe8000c101906 */
[----:B--2---:R-:W-:Y:S04]  /*5a20*/  STG.E desc[UR6][R4.64+-0x800], R7 ;  /* 0xfff8000704007986 */ /* 0x004fe8000c101906 */
[----:B---3--:R-:W-:Y:S04]  /*5a30*/  STG.E desc[UR6][R4.64], R9 ;  /* 0x0000000904007986 */ /* 0x008fe8000c101906 */
[----:B----4-:R-:W-:Y:S04]  /*5a40*/  STG.E desc[UR6][R4.64+0x800], R11 ;  /* 0x0008000b04007986 */ /* 0x010fe8000c101906 */
[----:B-----5:R-:W-:Y:S04]  /*5a50*/  STG.E desc[UR6][R4.64+0x1000], R13 ;  /* 0x0010000d04007986 */ /* 0x020fe8000c101906 */
[----:B0-----:R-:W-:Y:S04]  /*5a60*/  STG.E desc[UR6][R4.64+0x1800], R17 ;  /* 0x0018001104007986 */ /* 0x001fe8000c101906 */
[----:B------:R-:W-:Y:S04]  /*5a70*/  STG.E desc[UR6][R4.64+0x2000], R19 ;  /* 0x0020001304007986 */ /* 0x000fe8000c101906 */
[----:B------:R0:W-:Y:S02]  /*5a80*/  STG.E desc[UR6][R4.64+0x2800], R21 ;  /* 0x0028001504007986 */ /* 0x0001e4000c101906 */
[----:B0-----:R-:W-:-:S02]  /*5a90*/  IMAD.MOV.U32 R4, RZ, RZ, R6 ;  /* 0x000000ffff047224 */ /* 0x001fc400078e0006 */
[----:B------:R-:W-:-:S07]  /*5aa0*/  IMAD.MOV.U32 R5, RZ, RZ, R23 ;  /* 0x000000ffff057224 */ /* 0x000fce00078e0017 */
.L_x_55:
[----:B------:R-:W-:Y:S05]  /*5ab0*/  BSYNC.RECONVERGENT B0 ;  /* 0x0000000000007941 */ /* 0x000fea0003800200 */
.L_x_54:
[----:B------:R-:W-:-:S13]  /*5ac0*/  ISETP.LT.OR P0, PT, R2, R14, P0 ;  /* 0x0000000e0200720c */ /* 0x000fda0000701670 */
[----:B------:R-:W-:Y:S05]  /*5ad0*/  @!P0 EXIT ;  /* 0x000000000000894d */ /* 0x000fea0003800000 */
[----:B------:R-:W1:Y:S04]  /*5ae0*/  LDS R3, [R0+-0x1800] ;  /* 0xffe8000000037984 */ /* 0x000e680000000800 */
[----:B------:R-:W2:Y:S04]  /*5af0*/  LDS R7, [R0+-0x1000] ;  /* 0xfff0000000077984 */ /* 0x000ea80000000800 */
[----:B------:R-:W3:Y:S04]  /*5b00*/  LDS R9, [R0+-0x800] ;  /* 0xfff8000000097984 */ /* 0x000ee80000000800 */
[----:B------:R-:W4:Y:S04]  /*5b10*/  LDS R11, [R0] ;  /* 0x00000000000b7984 */ /* 0x000f280000000800 */
[----:B-1----:R-:W-:Y:S04]  /*5b20*/  STG.E desc[UR6][R4.64+-0x1000], R3 ;  /* 0xfff0000304007986 */ /* 0x002fe8000c101906 */
[----:B--2---:R-:W-:Y:S04]  /*5b30*/  STG.E desc[UR6][R4.64+-0x800], R7 ;  /* 0xfff8000704007986 */ /* 0x004fe8000c101906 */
[----:B---3--:R-:W-:Y:S04]  /*5b40*/  STG.E desc[UR6][R4.64], R9 ;  /* 0x0000000904007986 */ /* 0x008fe8000c101906 */
[----:B----4-:R-:W-:Y:S01]  /*5b50*/  STG.E desc[UR6][R4.64+0x800], R11 ;  /* 0x0008000b04007986 */ /* 0x010fe2000c101906 */
[----:B------:R-:W-:Y:S05]  /*5b60*/  EXIT ;  /* 0x000000000000794d */ /* 0x000fea0003800000 */
.L_x_3:
[----:B------:R-:W0:Y:S01]  /*5b70*/  S2R R0, SR_CTAID.X ;  /* 0x0000000000007919 */ /* 0x000e220000002500 */
[----:B------:R-:W0:Y:S01]  /*5b80*/  LDC.64 R2, c[0x0][0x3c8] ;  /* 0x0000f200ff027b82 */ /* 0x000e220000000a00 */
[----:B------:R-:W1:Y:S01]  /*5b90*/  LDCU.128 UR8, c[0x0][0x380] ;  /* 0x00007000ff0877ac */ /* 0x000e620008000c00 */
[----:B0-----:R-:W-:-:S05]  /*5ba0*/  IMAD.WIDE.U32 R8, R0, 0x10, R2 ;  /* 0x0000001000087825 */ /* 0x001fca00078e0002 */
[----:B------:R-:W2:Y:S04]  /*5bb0*/  LDG.E R7, desc[UR6][R8.64+0x10] ;  /* 0x0000100608077981 */ /* 0x000ea8000c1e1900 */
[----:B------:R-:W2:Y:S04]  /*5bc0*/  LDG.E.64 R2, desc[UR6][R8.64] ;  /* 0x0000000608027981 */ /* 0x000ea8000c1e1b00 */
[----:B------:R-:W3:Y:S04]  /*5bd0*/  LDG.E.64 R4, desc[UR6][R8.64+0x8] ;  /* 0x0000080608047981 */ /* 0x000ee8000c1e1b00 */
[----:B------:R0:W3:Y:S01]  /*5be0*/  LDG.E R11, desc[UR6][R8.64+0x18] ;  /* 0x00001806080b7981 */ /* 0x0000e2000c1e1900 */
[----:B------:R-:W-:Y:S01]  /*5bf0*/  BSSY.RECONVERGENT B0, `(.L_x_56) ;  /* 0x000001d000007945 */ /* 0x000fe20003800200 */
[----:B------:R-:W0:Y:S02]  /*5c00*/  S2R R53, SR_TID.X ;  /* 0x0000000000357919 */ /* 0x000e240000002100 */
[----:B0-----:R-:W-:-:S02]  /*5c10*/  LOP3.LUT R9, R53, 0x400, RZ, 0xfc, !PT ;  /* 0x0000040035097812 */ /* 0x001fc400078efcff */
[C---:B------:R-:W-:Y:S02]  /*5c20*/  LOP3.LUT R15, R53.reuse, 0x800, RZ, 0xfc, !PT ;  /* 0x00000800350f7812 */ /* 0x040fe400078efcff */
[----:B------:R-:W-:Y:S01]  /*5c30*/  LOP3.LUT R19, R53, 0xc00, RZ, 0xfc, !PT ;  /* 0x00000c0035137812 */ /* 0x000fe200078efcff */
[----:B--2---:R-:W-:Y:S01]  /*5c40*/  IMAD.IADD R52, R7, 0x1, -R2 ;  /* 0x0000000107347824 */ /* 0x004fe200078e0a02 */
[----:B------:R-:W-:-:S03]  /*5c50*/  IADD3 R10, P0, PT, R2, R53, RZ ;  /* 0x00000035020a7210 */ /* 0x000fc60007f1e0ff */
[----:B------:R-:W-:Y:S02]  /*5c60*/  IMAD.IADD R13, R53, 0x1, -R52 ;  /* 0x00000001350d7824 */ /* 0x000fe400078e0a34 */
[----:B------:R-:W-:Y:S02]  /*5c70*/  IMAD.X R17, RZ, RZ, R3, P0 ;  /* 0x000000ffff117224 */ /* 0x000fe400000e0603 */
[----:B---3--:R-:W-:Y:S01]  /*5c80*/  IMAD.IADD R7, R11, 0x1, -R4 ;  /* 0x000000010b077824 */ /* 0x008fe200078e0a04 */
[----:B------:R-:W-:Y:S01]  /*5c90*/  IADD3 R6, P1, PT, R4, R13, RZ ;  /* 0x0000000d04067210 */ /* 0x000fe20007f3e0ff */
[----:B------:R-:W-:Y:S01]  /*5ca0*/  VIADD R11, R53, 0x200 ;  /* 0x00000200350b7836 */ /* 0x000fe20000000000 */
[----:B-1----:R-:W-:Y:S01]  /*5cb0*/  LEA R4, P5, R10, UR8, 0x2 ;  /* 0x000000080a047c11 */ /* 0x002fe2000f8a10ff */
[----:B------:R-:W-:Y:S01]  /*5cc0*/  IMAD.IADD R0, R52, 0x1, R7 ;  /* 0x0000000134007824 */ /* 0x000fe200078e0207 */
[----:B------:R-:W-:Y:S01]  /*5cd0*/  LEA.HI.X.SX32 R3, R13, R5, 0x1, P1 ;  /* 0x000000050d037211 */ /* 0x000fe200008f0eff */
[----:B------:R-:W-:Y:S01]  /*5ce0*/  VIADD R13, R53, 0x600 ;  /* 0x00000600350d7836 */ /* 0x000fe20000000000 */
[----:B------:R-:W-:-:S02]  /*5cf0*/  LEA R2, P6, R6, UR10, 0x2 ;  /* 0x0000000a06027c11 */ /* 0x000fc4000f8c10ff */
[CC--:B------:R-:W-:Y:S02]  /*5d00*/  ISETP.GE.AND P4, PT, R53.reuse, R0.reuse, PT ;  /* 0x000000003500720c */ /* 0x0c0fe40003f86270 */
[----:B------:R-:W-:Y:S01]  /*5d10*/  LEA.HI.X R5, R10, UR9, R17, 0x2, P5 ;  /* 0x000000090a057c11 */ /* 0x000fe2000a8f1411 */
[----:B------:R-:W-:Y:S01]  /*5d20*/  VIADD R17, R53, 0xa00 ;  /* 0x00000a0035117836 */ /* 0x000fe20000000000 */
[----:B------:R-:W-:Y:S02]  /*5d30*/  LEA.HI.X R3, R6, UR11, R3, 0x2, P6 ;  /* 0x0000000b06037c11 */ /* 0x000fe4000b0f1403 */
[-C--:B------:R-:W-:Y:S02]  /*5d40*/  ISETP.GE.AND P3, PT, R11, R0.reuse, PT ;  /* 0x000000000b00720c */ /* 0x080fe40003f66270 */
[-C--:B------:R-:W-:Y:S02]  /*5d50*/  ISETP.GE.AND P2, PT, R9, R0.reuse, PT ;  /* 0x000000000900720c */ /* 0x080fe40003f46270 */
[----:B------:R-:W-:-:S02]  /*5d60*/  ISETP.GE.AND P0, PT, R13, R0, PT ;  /* 0x000000000d00720c */ /* 0x000fc40003f06270 */
[----:B------:R-:W-:Y:S01]  /*5d70*/  ISETP.GE.AND P1, PT, R15, R0, PT ;  /* 0x000000000f00720c */ /* 0x000fe20003f26270 */
[----:B------:R-:W-:-:S12]  /*5d80*/  @P4 BRA `(.L_x_57) ;  /* 0x00000000000c4947 */ /* 0x000fd80003800000 */
[----:B------:R-:W-:-:S13]  /*5d90*/  ISETP.GE.AND P4, PT, R53, R52, PT ;  /* 0x000000343500720c */ /* 0x000fda0003f86270 */
[----:B------:R0:W5:Y:S04]  /*5da0*/  @!P4 LDG.E R6, desc[UR6][R4.64] ;  /* 0x000000060406c981 */ /* 0x000168000c1e1900 */
[----:B------:R0:W5:Y:S02]  /*5db0*/  @P4 LDG.E R6, desc[UR6][R2.64] ;  /* 0x0000000602064981 */ /* 0x000164000c1e1900 */
.L_x_57:
[----:B------:R-:W-:Y:S05]  /*5dc0*/  BSYNC.RECONVERGENT B0 ;  /* 0x0000000000007941 */ /* 0x000fea0003800200 */
.L_x_56:
[----:B------:R-:W-:Y:S04]  /*5dd0*/  BSSY.RECONVERGENT B0, `(.L_x_58) ;  /* 0x0000005000007945 */ /* 0x000fe80003800200 */
[----:B------:R-:W-:Y:S05]  /*5de0*/  @P3 BRA `(.L_x_59) ;  /* 0x00000000000c3947 */ /* 0x000fea0003800000 */
[----:B------:R-:W-:-:S13]  /*5df0*/  ISETP.GE.AND P3, PT, R11, R52, PT ;  /* 0x000000340b00720c */ /* 0x000fda0003f66270 */
[----:B------:R1:W5:Y:S04]  /*5e00*/  @P3 LDG.E R8, desc[UR6][R2.64+0x800] ;  /* 0x0008000602083981 */ /* 0x000368000c1e1900 */
[----:B------:R1:W5:Y:S02]  /*5e10*/  @!P3 LDG.E R8, desc[UR6][R4.64+0x800] ;  /* 0x000800060408b981 */ /* 0x000364000c1e1900 */
.L_x_59:
[----:B------:R-:W-:Y:S05]  /*5e20*/  BSYNC.RECONVERGENT B0 ;  /* 0x0000000000007941 */ /* 0x000fea0003800200 */
.L_x_58:
[----:B------:R-:W-:Y:S04]  /*5e30*/  BSSY.RECONVERGENT B0, `(.L_x_60) ;  /* 0x0000005000007945 */ /* 0x000fe80003800200 */
[----:B------:R-:W-:Y:S05]  /*5e40*/  @P2 BRA `(.L_x_61) ;  /* 0x00000000000c2947 */ /* 0x000fea0003800000 */
[----:B------:R-:W-:-:S13]  /*5e50*/  ISETP.GE.AND P2, PT, R9, R52, PT ;  /* 0x000000340900720c */ /* 0x000fda0003f46270 */
[----:B------:R2:W5:Y:S04]  /*5e60*/  @P2 LDG.E R9, desc[UR6][R2.64+0x1000] ;  /* 0x0010000602092981 */ /* 0x000568000c1e1900 */
[----:B------:R2:W5:Y:S02]  /*5e70*/  @!P2 LDG.E R9, desc[UR6][R4.64+0x1000] ;  /* 0x001000060409a981 */ /* 0x000564000c1e1900 */
.L_x_61:
[----:B------:R-:W-:Y:S05]  /*5e80*/  BSYNC.RECONVERGENT B0 ;  /* 0x0000000000007941 */ /* 0x000fea0003800200 */
.L_x_60:
[----:B------:R-:W-:Y:S04]  /*5e90*/  BSSY.RECONVERGENT B0, `(.L_x_62) ;  /* 0x0000005000007945 */ /* 0x000fe80003800200 */
[----:B------:R-:W-:Y:S05]  /*5ea0*/  @P0 BRA `(.L_x_63) ;  /* 0x00000000000c0947 */ /* 0x000fea0003800000 */
[----:B------:R-:W-:-:S13]  /*5eb0*/  ISETP.GE.AND P0, PT, R13, R52, PT ;  /* 0x000000340d00720c */ /* 0x000fda0003f06270 */
[----:B------:R3:W5:Y:S04]  /*5ec0*/  @P0 LDG.E R10, desc[UR6][R2.64+0x1800] ;  /* 0x00180006020a0981 */ /* 0x000768000c1e1900 */
[----:B------:R3:W5:Y:S02]  /*5ed0*/  @!P0 LDG.E R10, desc[UR6][R4.64+0x1800] ;  /* 0x00180006040a8981 */ /* 0x000764000c1e1900 */
.L_x_63:
[----:B------:R-:W-:Y:S05]  /*5ee0*/  BSYNC.RECONVERGENT B0 ;  /* 0x0000000000007941 */ /* 0x000fea0003800200 */
.L_x_62:
[----:B------:R-:W-:Y:S04]  /*5ef0*/  BSSY.RECONVERGENT B0, `(.L_x_64) ;  /* 0x0000005000007945 */ /* 0x000fe80003800200 */
[----:B------:R-:W-:Y:S05]  /*5f00*/  @P1 BRA `(.L_x_65) ;  /* 0x00000000000c1947 */ /* 0x000fea0003800000 */
[----:B------:R-:W-:-:S13]  /*5f10*/  ISETP.GE.AND P0, PT, R15, R52, PT ;  /* 0x000000340f00720c */ /* 0x000fda0003f06270 */
[----:B------:R4:W5:Y:S04]  /*5f20*/  @P0 LDG.E R11, desc[UR6][R2.64+0x2000] ;  /* 0x00200006020b0981 */ /* 0x000968000c1e1900 */
[----:B------:R4:W5:Y:S02]  /*5f30*/  @!P0 LDG.E R11, desc[UR6][R4.64+0x2000] ;  /* 0x00200006040b8981 */ /* 0x000964000c1e1900 */
.L_x_65:
[----:B------:R-:W-:Y:S05]  /*5f40*/  BSYNC.RECONVERGENT B0 ;  /* 0x0000000000007941 */ /* 0x000fea0003800200 */
.L_x_64:
[-C--:B------:R-:W-:Y:S01]  /*5f50*/  ISETP.GE.AND P6, PT, R17, R0.reuse, PT ;  /* 0x000000001100720c */ /* 0x080fe20003fc6270 */
[C---:B------:R-:W-:Y:S01]  /*5f60*/  VIADD R15, R53.reuse, 0xe00 ;  /* 0x00000e00350f7836 */ /* 0x040fe20000000000 */
[C---:B------:R-:W-:Y:S01]  /*5f70*/  LOP3.LUT R21, R53.reuse, 0x1000, RZ, 0xfc, !PT ;  /* 0x0000100035157812 */ /* 0x040fe200078efcff */
[C---:B------:R-:W-:Y:S01]  /*5f80*/  VIADD R23, R53.reuse, 0x1200 ;  /* 0x0000120035177836 */ /* 0x040fe20000000000 */
[C---:B------:R-:W-:Y:S01]  /*5f90*/  LOP3.LUT R27, R53.reuse, 0x1400, RZ, 0xfc, !PT ;  /* 0x00001400351b7812 */ /* 0x040fe200078efcff */
[----:B------:R-:W-:Y:S01]  /*5fa0*/  VIADD R29, R53, 0x1600 ;  /* 0x00001600351d7836 */ /* 0x000fe20000000000 */
[----:B------:R-:W-:Y:S01]  /*5fb0*/  BSSY.RECONVERGENT B0, `(.L_x_66) ;  /* 0x000000d000007945 */ /* 0x000fe20003800200 */
[-C--:B------:R-:W-:Y:S01]  /*5fc0*/  ISETP.GE.AND P0, PT, R19, R0.reuse, PT ;  /* 0x000000001300720c */ /* 0x080fe20003f06270 */
[----:B------:R-:W-:Y:S01]  /*5fd0*/  VIADD R33, R53, 0x1a00 ;  /* 0x00001a0035217836 */ /* 0x000fe20000000000 */
[-C--:B------:R-:W-:Y:S02]  /*5fe0*/  ISETP.GE.AND P1, PT, R15, R0.reuse, PT ;  /* 0x000000000f00720c */ /* 0x080fe40003f26270 */
[----:B------:R-:W-:-:S02]  /*5ff0*/  ISETP.GE.AND P2, PT, R21, R0, PT ;  /* 0x000000001500720c */ /* 0x000fc40003f46270 */
[-C--:B------:R-:W-:Y:S02]  /*6000*/  ISETP.GE.AND P3, PT, R23, R0.reuse, PT ;  /* 0x000000001700720c */ /* 0x080fe40003f66270 */
[-C--:B------:R-:W-:Y:S02]  /*6010*/  ISETP.GE.AND P4, PT, R27, R0.reuse, PT ;  /* 0x000000001b00720c */ /* 0x080fe40003f86270 */
[----:B------:R-:W-:Y:S02]  /*6020*/  ISETP.GE.AND P5, PT, R29, R0, PT ;  /* 0x000000001d00720c */ /* 0x000fe40003fa6270 */
[----:B------:R-:W-:Y:S01]  /*6030*/  LOP3.LUT R31, R53, 0x1800, RZ, 0xfc, !PT ;  /* 0x00001800351f7812 */ /* 0x000fe200078efcff */
[----:B------:R-:W-:Y:S10]  /*6040*/  @P6 BRA `(.L_x_67) ;  /* 0x00000000000c6947 */ /* 0x000ff40003800000 */
[----:B------:R-:W-:-:S13]  /*6050*/  ISETP.GE.AND P6, PT, R17, R52, PT ;  /* 0x000000341100720c */ /* 0x000fda0003fc6270 */
[----:B------:R0:W5:Y:S04]  /*6060*/  @P6 LDG.E R12, desc[UR6][R2.64+0x2800] ;  /* 0x00280006020c6981 */ /* 0x000168000c1e1900 */
[----:B------:R0:W5:Y:S02]  /*6070*/  @!P6 LDG.E R12, desc[UR6][R4.64+0x2800] ;  /* 0x00280006040ce981 */ /* 0x000164000c1e1900 */
.L_x_67:
[----:B------:R-:W-:Y:S05]  /*6080*/  BSYNC.RECONVERGENT B0 ;  /* 0x0000000000007941 */ /* 0x000fea0003800200 */
.L_x_66:
[----:B------:R-:W-:Y:S04]  /*6090*/  BSSY.RECONVERGENT B0, `(.L_x_68) ;  /* 0x0000005000007945 */ /* 0x000fe80003800200 */
[----:B------:R-:W-:Y:S05]  /*60a0*/  @P0 BRA `(.L_x_69) ;  /* 0x00000000000c0947 */ /* 0x000fea0003800000 */
[----:B------:R-:W-:-:S13]  /*60b0*/  ISETP.GE.AND P0, PT, R19, R52, PT ;  /* 0x000000341300720c */ /* 0x000fda0003f06270 */
[----:B------:R0:W5:Y:S04]  /*60c0*/  @P0 LDG.E R13, desc[UR6][R2.64+0x3000] ;  /* 0x00300006020d0981 */ /* 0x000168000c1e1900 */
[----:B------:R0:W5:Y:S02]  /*60d0*/  @!P0 LDG.E R13, desc[UR6][R4.64+0x3000] ;  /* 0x00300006040d8981 */ /* 0x000164000c1e1900 */
.L_x_69:
[----:B------:R-:W-:Y:S05]  /*60e0*/  BSYNC.RECONVERGENT B0 ;  /* 0x0000000000007941 */ /* 0x000fea0003800200 */
.L_x_68:
[----:B------:R-:W-:Y:S04]  /*60f0*/  BSSY.RECONVERGENT B0, `(.L_x_70) ;  /* 0x0000005000007945 */ /* 0x000fe80003800200 */
[----:B------:R-:W-:Y:S05]  /*6100*/  @P1 BRA `(.L_x_71) ;  /* 0x00000000000c1947 */ /* 0x000fea0003800000 */
[----:B------:R-:W-:-:S13]  /*6110*/  ISETP.GE.AND P0, PT, R15, R52, PT ;  /* 0x000000340f00720c */ /* 0x000fda0003f06270 */
[----:B------:R0:W5:Y:S04]  /*6120*/  @P0 LDG.E R14, desc[UR6][R2.64+0x3800] ;  /* 0x00380006020e0981 */ /* 0x000168000c1e1900 */
[----:B------:R0:W5:Y:S02]  /*6130*/  @!P0 LDG.E R14, desc[UR6][R4.64+0x3800] ;  /* 0x00380006040e8981 */ /* 0x000164000c1e1900 */
.L_x_71:
[----:B------:R-:W-:Y:S05]  /*6140*/  BSYNC.RECONVERGENT B0 ;  /* 0x0000000000007941 */ /* 0x000fea0003800200 */
.L_x_70:
[----:B------:R-:W-:Y:S04]  /*6150*/  BSSY.RECONVERGENT B0, `(.L_x_72) ;  /* 0x0000005000007945 */ /* 0x000fe80003800200 */
[----:B------:R-:W-:Y:S05]  /*6160*/  @P2 BRA `(.L_x_73) ;  /* 0x00000000000c2947 */ /* 0x000fea0003800000 */
[----:B------:R-:W-:-:S13]  /*6170*/  ISETP.GE.AND P0, PT, R21, R52, PT ;  /* 0x000000341500720c */ /* 0x000fda0003f06270 */
[----:B------:R0:W5:Y:S04]  /*6180*/  @P0 LDG.E R15, desc[UR6][R2.64+0x4000] ;  /* 0x00400006020f0981 */ /* 0x000168000c1e1900 */
[----:B------:R0:W5:Y:S02]  /*6190*/  @!P0 LDG.E R15, desc[UR6][R4.64+0x4000] ;  /* 0x00400006040f8981 */ /* 0x000164000c1e1900 */
.L_x_73:
[----:B------:R-:W-:Y:S05]  /*61a0*/  BSYNC.RECONVERGENT B0 ;  /* 0x0000000000007941 */ /* 0x000fea0003800200 */
.L_x_72:
[----:B------:R-:W-:Y:S04]  /*61b0*/  BSSY.RECONVERGENT B0, `(.L_x_74) ;  /* 0x0000005000007945 */ /* 0x000fe80003800200 */
[----:B------:R-:W-:Y:S05]  /*61c0*/  @P3 BRA `(.L_x_75) ;  /* 0x00000000000c3947 */ /* 0x000fea0003800000 */
[----:B------:R-:W-:-:S13]  /*61d0*/  ISETP.GE.AND P0, PT, R23, R52, PT ;  /* 0x000000341700720c */ /* 0x000fda0003f06270 */
[----:B------:R0:W5:Y:S04]  /*61e0*/  @P0 LDG.E R16, desc[UR6][R2.64+0x4800] ;  /* 0x0048000602100981 */ /* 0x000168000c1e1900 */
[----:B------:R0:W5:Y:S02]  /*61f0*/  @!P0 LDG.E R16, desc[UR6][R4.64+0x4800] ;  /* 0x0048000604108981 */ /* 0x000164000c1e1900 */
.L_x_75:
[----:B------:R-:W-:Y:S05]  /*6200*/  BSYNC.RECONVERGENT B0 ;  /* 0x0000000000007941 */ /* 0x000fea0003800200 */
.L_x_74:
[----:B------:R-:W-:Y:S04]  /*6210*/  BSSY.RECONVERGENT B0, `(.L_x_76) ;  /* 0x0000005000007945 */ /* 0x000fe80003800200 */
[----:B------:R-:W-:Y:S05]  /*6220*/  @P4 BRA `(.L_x_77) ;  /* 0x00000000000c4947 */ /* 0x000fea0003800000 */
[----:B------:R-:W-:-:S13]  /*6230*/  ISETP.GE.AND P0, PT, R27, R52, PT ;  /* 0x000000341b00720c */ /* 0x000fda0003f06270 */
[----:B------:R0:W5:Y:S04]  /*6240*/  @P0 LDG.E R17, desc[UR6][R2.64+0x5000] ;  /* 0x0050000602110981 */ /* 0x000168000c1e1900 */
[----:B------:R0:W5:Y:S02]  /*6250*/  @!P0 LDG.E R17, desc[UR6][R4.64+0x5000] ;  /* 0x0050000604118981 */ /* 0x000164000c1e1900 */
.L_x_77:
[----:B------:R-:W-:Y:S05]  /*6260*/  BSYNC.RECONVERGENT B0 ;  /* 0x0000000000007941 */ /* 0x000fea0003800200 */
.L_x_76:
[----:B------:R-:W-:Y:S04]  /*6270*/  BSSY.RECONVERGENT B0, `(.L_x_78) ;  /* 0x0000005000007945 */ /* 0x000fe80003800200 */
[----:B------:R-:W-:Y:S05]  /*6280*/  @P5 BRA `(.L_x_79) ;  /* 0x00000000000c5947 */ /* 0x000fea0003800000 */
[----:B------:R-:W-:-:S13]  /*6290*/  ISETP.GE.AND P0, PT, R29, R52, PT ;  /* 0x000000341d00720c */ /* 0x000fda0003f06270 */
[----:B------:R0:W5:Y:S04]  /*62a0*/  @P0 LDG.E R18, desc[UR6][R2.64+0x5800] ;  /* 0x0058000602120981 */ /* 0x000168000c1e1900 */
[----:B------:R0:W5:Y:S02]  /*62b0*/  @!P0 LDG.E R18, desc[UR6][R4.64+0x5800] ;  /* 0x0058000604128981 */ /* 0x000164000c1e1900 */
.L_x_79:
[----:B------:R-:W-:Y:S05]  /*62c0*/  BSYNC.RECONVERGENT B0 ;  /* 0x0000000000007941 */ /* 0x000fea0003800200 */
.L_x_78:
[-C--:B------:R-:W-:Y:S01]  /*62d0*/  ISETP.GE.AND P6, PT, R31, R0.reuse, PT ;  /* 0x000000001f00720c */ /* 0x080fe20003fc6270 */
[C---:B------:R-:W-:Y:S01]  /*62e0*/  VIADD R23, R53.reuse, 0x1e00 ;  /* 0x00001e0035177836 */ /* 0x040fe20000000000 */
[C---:B------:R-:W-:Y:S01]  /*62f0*/  LOP3.LUT R21, R53.reuse, 0x1c00, RZ, 0xfc, !PT ;  /* 0x00001c0035157812 */ /* 0x040fe200078efcff */
[C---:B------:R-:W-:Y:S01]  /*6300*/  VIADD R29, R53.reuse, 0x2200 ;  /* 0x00002200351d7836 */ /* 0x040fe20000000000 */
[C---:B------:R-:W-:Y:S01]  /*6310*/  LOP3.LUT R27, R53.reuse, 0x2000, RZ, 0xfc, !PT ;  /* 0x00002000351b7812 */ /* 0x040fe200078efcff */
[----:B------:R-:W-:Y:S01]  /*6320*/  BSSY.RECONVERGENT B0, `(.L_x_80) ;  /* 0x000000c000007945 */ /* 0x000fe20003800200 */
[----:B------:R-:W-:Y:S02]  /*6330*/  LOP3.LUT R35, R53, 0x2400, RZ, 0xfc, !PT ;  /* 0x0000240035237812 */ /* 0x000fe400078efcff */
[-C--:B------:R-:W-:Y:S02]  /*6340*/  ISETP.GE.AND P0, PT, R33, R0.reuse, PT ;  /* 0x000000002100720c */ /* 0x080fe40003f06270 */
[----:B------:R-:W-:-:S02]  /*6350*/  ISETP.GE.AND P1, PT, R21, R0, PT ;  /* 0x000000001500720c */ /* 0x000fc40003f26270 */
[-C--:B------:R-:W-:Y:S02]  /*6360*/  ISETP.GE.AND P2, PT, R23, R0.reuse, PT ;  /* 0x000000001700720c */ /* 0x080fe40003f46270 */
[-C--:B------:R-:W-:Y:S02]  /*6370*/  ISETP.GE.AND P3, PT, R27, R0.reuse, PT ;  /* 0x000000001b00720c */ /* 0x080fe40003f66270 */
[-C--:B------:R-:W-:Y:S02]  /*6380*/  ISETP.GE.AND P4, PT, R29, R0.reuse, PT ;  /* 0x000000001d00720c */ /* 0x080fe40003f86270 */
[----:B------:R-:W-:Y:S01]  /*6390*/  ISETP.GE.AND P5, PT, R35, R0, PT ;  /* 0x000000002300720c */ /* 0x000fe20003fa6270 */
[----:B------:R-:W-:-:S12]  /*63a0*/  @P6 BRA `(.L_x_81) ;  /* 0x00000000000c6947 */ /* 0x000fd80003800000 */
[----:B------:R-:W-:-:S13]  /*63b0*/  ISETP.GE.AND P6, PT, R31, R52, PT ;  /* 0x000000341f00720c */ /* 0x000fda0003fc6270 */
[----:B------:R0:W5:Y:S04]  /*63c0*/  @P6 LDG.E R19, desc[UR6][R2.64+0x6000] ;  /* 0x0060000602136981 */ /* 0x000168000c1e1900 */
[----:B------:R0:W5:Y:S02]  /*63d0*/  @!P6 LDG.E R19, desc[UR6][R4.64+0x6000] ;  /* 0x006000060413e981 */ /* 0x000164000c1e1900 */
.L_x_81:
[----:B------:R-:W-:Y:S05]  /*63e0*/  BSYNC.RECONVERGENT B0 ;  /* 0x0000000000007941 */ /* 0x000fea0003800200 */
.L_x_80:
[----:B------:R-:W-:Y:S04]  /*63f0*/  BSSY.RECONVERGENT B0, `(.L_x_82) ;  /* 0x0000005000007945 */ /* 0x000fe80003800200 */
[----:B------:R-:W-:Y:S05]  /*6400*/  @P0 BRA `(.L_x_83) ;  /* 0x00000000000c0947 */ /* 0x000fea0003800000 */
[----:B------:R-:W-:-:S13]  /*6410*/  ISETP.GE.AND P0, PT, R33, R52, PT ;  /* 0x000000342100720c */ /* 0x000fda0003f06270 */
[----:B------:R0:W5:Y:S04]  /*6420*/  @P0 LDG.E R20, desc[UR6][R2.64+0x6800] ;  /* 0x0068000602140981 */ /* 0x000168000c1e1900 */
[----:B------:R0:W5:Y:S02]  /*6430*/  @!P0 LDG.E R20, desc[UR6][R4.64+0x6800] ;  /* 0x0068000604148981 */ /* 0x000164000c1e1900 */
.L_x_83:
[----:B------:R-:W-:Y:S05]  /*6440*/  BSYNC.RECONVERGENT B0 ;  /* 0x0000000000007941 */ /* 0x000fea0003800200 */
.L_x_82:
[----:B------:R-:W-:Y:S04]  /*6450*/  BSSY.RECONVERGENT B0, `(.L_x_84) ;  /* 0x0000005000007945 */ /* 0x000fe80003800200 */
[----:B------:R-:W-:Y:S05]  /*6460*/  @P1 BRA `(.L_x_85) ;  /* 0x00000000000c1947 */ /* 0x000fea0003800000 */
[----:B------:R-:W-:-:S13]  /*6470*/  ISETP.GE.AND P0, PT, R21, R52, PT ;  /* 0x000000341500720c */ /* 0x000fda0003f06270 */
[----:B------:R0:W5:Y:S04]  /*6480*/  @P0 LDG.E R21, desc[UR6][R2.64+0x7000] ;  /* 0x0070000602150981 */ /* 0x000168000c1e1900 */
[----:B------:R0:W5:Y:S02]  /*6490*/  @!P0 LDG.E R21, desc[UR6][R4.64+0x7000] ;  /* 0x0070000604158981 */ /* 0x000164000c1e1900 */
.L_x_85:
[----:B------:R-:W-:Y:S05]  /*64a0*/  BSYNC.RECONVERGENT B0 ;  /* 0x0000000000007941 */ /* 0x000fea0003800200 */
.L_x_84:
[----:B------:R-:W-:Y:S04]  /*64b0*/  BSSY.RECONVERGENT B0, `(.L_x_86) ;  /* 0x0000005000007945 */ /* 0x000fe80003800200 */
[----:B------:R-:W-:Y:S05]  /*64c0*/  @P2 BRA `(.L_x_87) ;  /* 0x00000000000c2947 */ /* 0x000fea0003800000 */
[----:B------:R-:W-:-:S13]  /*64d0*/  ISETP.GE.AND P0, PT, R23, R52, PT ;  /* 0x000000341700720c */ /* 0x000fda0003f06270 */
[----:B------:R0:W5:Y:S04]  /*64e0*/  @P0 LDG.E R22, desc[UR6][R2.64+0x7800] ;  /* 0x0078000602160981 */ /* 0x000168000c1e1900 */
[----:B------:R0:W5:Y:S02]  /*64f0*/  @!P0 LDG.E R22, desc[UR6][R4.64+0x7800] ;  /* 0x0078000604168981 */ /* 0x000164000c1e1900 */
.L_x_87:
[----:B------:R-:W-:Y:S05]  /*6500*/  BSYNC.RECONVERGENT B0 ;  /* 0x0000000000007941 */ /* 0x000fea0003800200 */
.L_x_86:
[----:B------:R-:W-:Y:S04]  /*6510*/  BSSY.RECONVERGENT B0, `(.L_x_88) ;  /* 0x0000005000007945 */ /* 0x000fe80003800200 */
[----:B------:R-:W-:Y:S05]  /*6520*/  @P3 BRA `(.L_x_89) ;  /* 0x00000000000c3947 */ /* 0x000fea0003800000 */
[----:B------:R-:W-:-:S13]  /*6530*/  ISETP.GE.AND P0, PT, R27, R52, PT ;  /* 0x000000341b00720c */ /* 0x000fda0003f06270 */
[----:B------:R0:W5:Y:S04]  /*6540*/  @P0 LDG.E R23, desc[UR6][R2.64+0x8000] ;  /* 0x0080000602170981 */ /* 0x000168000c1e1900 */
[----:B------:R0:W5:Y:S02]  /*6550*/  @!P0 LDG.E R23, desc[UR6][R4.64+0x8000] ;  /* 0x0080000604178981 */ /* 0x000164000c1e1900 */
.L_x_89:
[----:B------:R-:W-:Y:S05]  /*6560*/  BSYNC.RECONVERGENT B0 ;  /* 0x0000000000007941 */ /* 0x000fea0003800200 */
.L_x_88:
[----:B------:R-:W-:Y:S04]  /*6570*/  BSSY.RECONVERGENT B0, `(.L_x_90) ;  /* 0x0000005000007945 */ /* 0x000fe80003800200 */
[----:B------:R-:W-:Y:S05]  /*6580*/  @P4 BRA `(.L_x_91) ;  /* 0x00000000000c4947 */ /* 0x000fea0003800000 */
[----:B------:R-:W-:-:S13]  /*6590*/  ISETP.GE.AND P0, PT, R29, R52, PT ;  /* 0x000000341d00720c */ /* 0x000fda0003f06270 */
[----:B------:R0:W5:Y:S04]  /*65a0*/  @P0 LDG.E R24, desc[UR6][R2.64+0x8800] ;  /* 0x0088000602180981 */ /* 0x000168000c1e1900 */
[----:B------:R0:W5:Y:S02]  /*65b0*/  @!P0 LDG.E R24, desc[UR6][R4.64+0x8800] ;  /* 0x0088000604188981 */ /* 0x000164000c1e1900 */
.L_x_91:
[----:B------:R-:W-:Y:S05]  /*65c0*/  BSYNC.RECONVERGENT B0 ;  /* 0x0000000000007941 */ /* 0x000fea0003800200 */
.L_x_90:
[----:B------:R-:W-:Y:S04]  /*65d0*/  BSSY.RECONVERGENT B0, `(.L_x_92) ;  /* 0x0000005000007945 */ /* 0x000fe80003800200 */
[----:B------:R-:W-:Y:S05]  /*65e0*/  @P5 BRA `(.L_x_93) ;  /* 0x00000000000c5947 */ /* 0x000fea0003800000 */
[----:B------:R-:W-:-:S13]  /*65f0*/  ISETP.GE.AND P0, PT, R35, R52, PT ;  /* 0x000000342300720c */ /* 0x000fda0003f06270 */
[----:B------:R0:W5:Y:S04]  /*6600*/  @P0 LDG.E R26, desc[UR6][R2.64+0x9000] ;  /* 0x00900006021a0981 */ /* 0x000168000c1e1900 */
[----:B------:R0:W5:Y:S02]  /*6610*/  @!P0 LDG.E R26, desc[UR6][R4.64+0x9000] ;  /* 0x00900006041a8981 */ /* 0x000164000c1e1900 */
.L_x_93:
[----:B------:R-:W-:Y:S05]  /*6620*/  BSYNC.RECONVERGENT B0 ;  /* 0x0000000000007941 */ /* 0x000fea0003800200 */
.L_x_92:
[----:B------:R-:W0:Y:S01]  /*6630*/  S2UR UR5, SR_CgaCtaId ;  /* 0x00000000000579c3 */ /* 0x000e220000008800 */
[----:B------:R-:W-:Y:S01]  /*6640*/  UMOV UR4, 0x400 ;  /* 0x0000040000047882 */ /* 0x000fe20000000000 */
[----:B01234-:R-:W-:Y:S01]  /*6650*/  IMAD R3, R53, 0x13, RZ ;  /* 0x0000001335037824 */ /* 0x01ffe200078e02ff */
[----:B------:R-:W-:Y:S04]  /*6660*/  BSSY.RECONVERGENT B0, `(.L_x_94) ;  /* 0x000002c000007945 */ /* 0x000fe80003800200 */
[----:B------:R-:W-:-:S04]  /*6670*/  VIMNMX R0, PT, PT, R0, R3, PT ;  /* 0x0000000300007248 */ /* 0x000fc80003fe0100 */
[----:B------:R-:W-:Y:S01]  /*6680*/  VIADDMNMX R31, R0, -R7, RZ, !PT ;  /* 0x80000007001f7246 */ /* 0x000fe200078001ff */
[----:B------:R-:W-:-:S06]  /*6690*/  ULEA UR4, UR5, UR4, 0x18 ;  /* 0x0000000405047291 */ /* 0x000fcc000f8ec0ff */
[----:B------:R-:W-:-:S04]  /*66a0*/  IMAD.U32 R2, RZ, RZ, UR4 ;  /* 0x00000004ff027e24 */ /* 0x000fc8000f8e00ff */
[----:B------:R-:W-:Y:S02]  /*66b0*/  IMAD R5, R53, 0x4, R2 ;  /* 0x0000000435057824 */ /* 0x000fe400078e0202 */
[----:B------:R-:W-:-:S03]  /*66c0*/  VIADD R3, R2, 0x800 ;  /* 0x0000080002037836 */ /* 0x000fc60000000000 */
[----:B-----5:R0:W-:Y:S01]  /*66d0*/  STS [R5+0x800], R6 ;  /* 0x0008000605007388 */ /* 0x0201e20000000800 */
[----:B------:R-:W-:-:S03]  /*66e0*/  IMAD R4, R52, 0x4, R3 ;  /* 0x0000000434047824 */ /* 0x000fc600078e0203 */
[----:B------:R1:W-:Y:S04]  /*66f0*/  STS [R5+0x1000], R8 ;  /* 0x0010000805007388 */ /* 0x0003e80000000800 */
[----:B------:R1:W-:Y:S01]  /*6700*/  STS [R5+0x1800], R9 ;  /* 0x0018000905007388 */ /* 0x0003e20000000800 */
[----:B0-----:R-:W-:-:S03]  /*6710*/  VIMNMX R6, PT, PT, R52, R0, PT ;  /* 0x0000000034067248 */ /* 0x001fc60003fe0100 */
[----:B------:R1:W-:Y:S01]  /*6720*/  STS [R5+0x2000], R10 ;  /* 0x0020000a05007388 */ /* 0x0003e20000000800 */
[----:B------:R-:W-:-:S03]  /*6730*/  ISETP.GE.AND P0, PT, R31, R6, PT ;  /* 0x000000061f00720c */ /* 0x000fc60003f06270 */
        /* <DEDUP_REMOVED lines=17> */
.L_x_96:
[----:B-1----:R-:W-:-:S05]  /*6850*/  IMAD.IADD R5, R6, 0x1, R31 ;  /* 0x0000000106057824 */ /* 0x002fca00078e021f */
[----:B------:R-:W-:-:S04]  /*6860*/  SHF.R.S32.HI R5, RZ, 0x1, R5 ;  /* 0x00000001ff057819 */ /* 0x000fc80000011405 */
[----:B------:R-:W-:Y:S01]  /*6870*/  LOP3.LUT R9, RZ, R5, RZ, 0x33, !PT ;  /* 0x00000005ff097212 */ /* 0x000fe200078e33ff */
[----:B------:R-:W-:-:S04]  /*6880*/  IMAD R8, R5, 0x4, R2 ;  /* 0x0000000405087824 */ /* 0x000fc800078e0202 */
[----:B------:R-:W-:Y:S02]  /*6890*/  IMAD.IADD R9, R0, 0x1, R9 ;  /* 0x0000000100097824 */ /* 0x000fe400078e0209 */
[----:B------:R-:W-:Y:S02]  /*68a0*/  LDS R8, [R8+0x800] ;  /* 0x0008000008087984 */ /* 0x000fe40000000800 */
[----:B------:R-:W-:-:S06]  /*68b0*/  IMAD R9, R9, 0x4, R4 ;  /* 0x0000000409097824 */ /* 0x000fcc00078e0204 */
[----:B------:R-:W0:Y:S02]  /*68c0*/  LDS R9, [R9] ;  /* 0x0000000009097984 */ /* 0x000e240000000800 */
[----:B0-----:R-:W-:-:S04]  /*68d0*/  ISETP.GE.AND P0, PT, R9, R8, PT ;  /* 0x000000080900720c */ /* 0x001fc80003f06270 */
[----:B------:R-:W-:-:S09]  /*68e0*/  SEL R6, R5, R6, !P0 ;  /* 0x0000000605067207 */ /* 0x000fd20004000000 */
[----:B------:R-:W-:-:S05]  /*68f0*/  @P0 VIADD R31, R5, 0x1 ;  /* 0x00000001051f0836 */ /* 0x000fca0000000000 */
[----:B------:R-:W-:-:S13]  /*6900*/  ISETP.GE.AND P0, PT, R31, R6, PT ;  /* 0x000000061f00720c */ /* 0x000fda0003f06270 */
[----:B------:R-:W-:Y:S05]  /*6910*/  @!P0 BRA `(.L_x_96) ;  /* 0xfffffffc00cc8947 */ /* 0x000fea000383ffff */
.L_x_95:
[----:B------:R-:W-:Y:S05]  /*6920*/  BSYNC.RECONVERGENT B0 ;  /* 0x0000000000007941 */ /* 0x000fea0003800200 */
.L_x_94:
[----:B------:R-:W-:Y:S01]  /*6930*/  IMAD.IADD R6, R0, 0x1, -R31 ;  /* 0x0000000100067824 */ /* 0x000fe200078e0a1f */
[----:B------:R-:W-:Y:S01]  /*6940*/  BSSY.RECONVERGENT B0, `(.L_x_97) ;  /* 0x0000093000007945 */ /* 0x000fe20003800200 */
[----:B-1----:R-:W-:Y:S02]  /*6950*/  IMAD.MOV.U32 R8, RZ, RZ, RZ ;  /* 0x000000ffff087224 */ /* 0x002fe400078e00ff */
[----:B------:R-:W-:Y:S01]  /*6960*/  IMAD R5, R53, 0x4, R3 ;  /* 0x0000000435057824 */ /* 0x000fe200078e0203 */
[----:B------:R-:W-:-:S13]  /*6970*/  ISETP.GE.AND P0, PT, R6, R7, PT ;  /* 0x000000070600720c */ /* 0x000fda0003f06270 */
[----:B------:R-:W-:Y:S05]  /*6980*/  @P0 BRA `(.L_x_98) ;  /* 0x0000000800380947 */ /* 0x000fea0003800000 */
[----:B------:R-:W-:Y:S01]  /*6990*/  ISETP.GE.AND P0, PT, R31, 0x1, PT ;  /* 0x000000011f00780c */ /* 0x000fe20003f06270 */
[----:B------:R-:W-:Y:S01]  /*69a0*/  IMAD.MOV.U32 R11, RZ, RZ, R31 ;  /* 0x000000ffff0b7224 */ /* 0x000fe200078e001f */
[----:B------:R-:W-:Y:S01]  /*69b0*/  BSSY.RECONVERGENT B1, `(.L_x_99) ;  /* 0x0000036000017945 */ /* 0x000fe20003800200 */
[----:B------:R-:W-:-:S03]  /*69c0*/  IMAD.MOV.U32 R10, RZ, RZ, RZ ;  /* 0x000000ffff0a7224 */ /* 0x000fc600078e00ff */
[----:B------:R-:W-:Y:S07]  /*69d0*/  BSSY.RELIABLE B2, `(.L_x_100) ;  /* 0x000002a000027945 */ /* 0x000fee0003800100 */
[----:B------:R-:W-:-:S05]  /*69e0*/  @P0 IMAD R8, R31, 0x1ff, RZ ;  /* 0x000001ff1f080824 */ /* 0x000fca00078e02ff */
[----:B------:R-:W-:Y:S01]  /*69f0*/  @P0 SHF.R.S32.HI R12, RZ, 0x9, R8 ;  /* 0x00000009ff0c0819 */ /* 0x000fe20000011408 */
[----:B------:R-:W-:-:S04]  /*6a00*/  IMAD R8, R6, 0x4, R4 ;  /* 0x0000000406087824 */ /* 0x000fc800078e0204 */
[----:B------:R-:W-:Y:S01]  /*6a10*/  @P0 IMAD R13, R12, 0x4, R2 ;  /* 0x000000040c0d0824 */ /* 0x000fe200078e0202 */
[----:B------:R-:W-:Y:S04]  /*6a20*/  LDS R9, [R8] ;  /* 0x0000000008097984 */ /* 0x000fe80000000800 */
[----:B------:R-:W0:Y:S02]  /*6a30*/  @P0 LDS R14, [R13+0x800] ;  /* 0x000800000d0e0984 */ /* 0x000e240000000800 */
        /* <DEDUP_REMOVED lines=21> */
[----:B------:R-:W-:-:S07]  /*6b90*/  @!P0 VIADD R10, R12, 0x1 ;  /* 0x000000010c0a8836 */ /* 0x000fce0000000000 */
.L_x_101:
[----:B------:R-:W-:-:S13]  /*6ba0*/  ISETP.GE.AND P0, PT, R10, R11, PT ;  /* 0x0000000b0a00720c */ /* 0x000fda0003f06270 */
[----:B------:R-:W-:Y:S05]  /*6bb0*/  @P0 BREAK.RELIABLE B2 ;  /* 0x0000000000020942 */ /* 0x000fea0003800100 */
        /* <DEDUP_REMOVED lines=8> */
.L_x_102:
[----:B------:R-:W-:-:S13]  /*6c40*/  ISETP.GE.AND P0, PT, R10, R11, PT ;  /* 0x0000000b0a00720c */ /* 0x000fda0003f06270 */
[----:B------:R-:W-:Y:S05]  /*6c50*/  @P0 BREAK.RELIABLE B2 ;  /* 0x0000000000020942 */ /* 0x000fea0003800100 */
[----:B------:R-:W-:Y:S05]  /*6c60*/  @P0 BRA `(.L_x_103) ;  /* 0x0000000000280947 */ /* 0x000fea0003800000 */
[----:B------:R-:W-:Y:S05]  /*6c70*/  BSYNC.RELIABLE B2 ;  /* 0x0000000000027941 */ /* 0x000fea0003800100 */
.L_x_100:
[----:B------:R-:W-:-:S05]  /*6c80*/  IMAD.IADD R12, R11, 0x1, R10 ;  /* 0x000000010b0c7824 */ /* 0x000fca00078e020a */
[----:B------:R-:W-:-:S05]  /*6c90*/  SHF.R.S32.HI R12, RZ, 0x1, R12 ;  /* 0x00000001ff0c7819 */ /* 0x000fca000001140c */
[----:B------:R-:W-:-:S05]  /*6ca0*/  IMAD R13, R12, 0x4, R2 ;  /* 0x000000040c0d7824 */ /* 0x000fca00078e0202 */
[----:B------:R-:W0:Y:S02]  /*6cb0*/  LDS R14, [R13+0x800] ;  /* 0x000800000d0e7984 */ /* 0x000e240000000800 */
[----:B0-----:R-:W-:-:S04]  /*6cc0*/  ISETP.GE.AND P0, PT, R14, R9, PT ;  /* 0x000000090e00720c */ /* 0x001fc80003f06270 */
[----:B------:R-:W-:-:S09]  /*6cd0*/  SEL R11, R11, R12, !P0 ;  /* 0x0000000c0b0b7207 */ /* 0x000fd20004000000 */
[----:B------:R-:W-:-:S05]  /*6ce0*/  @!P0 VIADD R10, R12, 0x1 ;  /* 0x000000010c0a8836 */ /* 0x000fca0000000000 */
[----:B------:R-:W-:-:S13]  /*6cf0*/  ISETP.GE.AND P0, PT, R10, R11, PT ;  /* 0x0000000b0a00720c */ /* 0x000fda0003f06270 */
[----:B------:R-:W-:Y:S05]  /*6d00*/  @!P0 BRA `(.L_x_100) ;  /* 0xfffffffc00dc8947 */ /* 0x000fea000383ffff */
.L_x_103:
[----:B------:R-:W-:Y:S05]  /*6d10*/  BSYNC.RECONVERGENT B1 ;  /* 0x0000000000017941 */ /* 0x000fea0003800200 */
.L_x_99:
[C---:B------:R-:W-:Y:S01]  /*6d20*/  ISETP.GE.AND P0, PT, R6.reuse, 0x1, PT ;  /* 0x000000010600780c */ /* 0x040fe20003f06270 */
[----:B------:R-:W-:Y:S01]  /*6d30*/  IMAD.MOV.U32 R12, RZ, RZ, R6 ;  /* 0x000000ffff0c7224 */ /* 0x000fe200078e0006 */
[----:B------:R-:W-:Y:S04]  /*6d40*/  BSSY.RECONVERGENT B1, `(.L_x_104) ;  /* 0x0000034000017945 */ /* 0x000fe80003800200 */
[----:B------:R-:W-:Y:S07]  /*6d50*/  BSSY.RELIABLE B2, `(.L_x_105) ;  /* 0x0000029000027945 */ /* 0x000fee0003800100 */
[----:B------:R-:W-:-:S05]  /*6d60*/  @P0 IMAD R11, R6, 0x1ff, RZ ;  /* 0x000001ff060b0824 */ /* 0x000fca00078e02ff */
[----:B------:R-:W-:Y:S01]  /*6d70*/  @P0 SHF.R.S32.HI R13, RZ, 0x9, R11 ;  /* 0x00000009ff0d0819 */ /* 0x000fe2000001140b */
[----:B------:R-:W-:-:S04]  /*6d80*/  IMAD.MOV.U32 R11, RZ, RZ, RZ ;  /* 0x000000ffff0b7224 */ /* 0x000fc800078e00ff */
[C---:B------:R-:W-:Y:S02]  /*6d90*/  @P0 IMAD R14, R13.reuse, 0x4, R4 ;  /* 0x000000040d0e0824 */ /* 0x040fe400078e0204 */
[----:B------:R-:W-:-:S04]  /*6da0*/  @P0 VIADD R15, R13, 0x1 ;  /* 0x000000010d0f0836 */ /* 0x000fc80000000000 */
[----:B------:R-:W0:Y:S02]  /*6db0*/  @P0 LDS R14, [R14] ;  /* 0x000000000e0e0984 */ /* 0x000e240000000800 */
        /* <DEDUP_REMOVED lines=20> */
[----:B------:R-:W-:-:S07]  /*6f00*/  @!P0 VIADD R11, R13, 0x1 ;  /* 0x000000010d0b8836 */ /* 0x000fce0000000000 */
.L_x_106:
[----:B------:R-:W-:-:S13]  /*6f10*/  ISETP.GE.AND P0, PT, R11, R12, PT ;  /* 0x0000000c0b00720c */ /* 0x000fda0003f06270 */
[----:B------:R-:W-:Y:S05]  /*6f20*/  @P0 BREAK.RELIABLE B2 ;  /* 0x0000000000020942 */ /* 0x000fea0003800100 */
        /* <DEDUP_REMOVED lines=8> */
.L_x_107:
[----:B------:R-:W-:-:S13]  /*6fb0*/  ISETP.GE.AND P0, PT, R11, R12, PT ;  /* 0x0000000c0b00720c */ /* 0x000fda0003f06270 */
[----:B------:R-:W-:Y:S05]  /*6fc0*/  @P0 BREAK.RELIABLE B2 ;  /* 0x0000000000020942 */ /* 0x000fea0003800100 */
[----:B------:R-:W-:Y:S05]  /*6fd0*/  @P0 BRA `(.L_x_108) ;  /* 0x0000000000280947 */ /* 0x000fea0003800000 */
[----:B------:R-:W-:Y:S05]  /*6fe0*/  BSYNC.RELIABLE B2 ;  /* 0x0000000000027941 */ /* 0x000fea0003800100 */
.L_x_105:
[----:B------:R-:W-:-:S05]  /*6ff0*/  IMAD.IADD R13, R12, 0x1, R11 ;  /* 0x000000010c0d7824 */ /* 0x000fca00078e020b */
[----:B------:R-:W-:-:S05]  /*7000*/  SHF.R.S32.HI R13, RZ, 0x1, R13 ;  /* 0x00000001ff0d7819 */ /* 0x000fca000001140d */
[----:B------:R-:W-:-:S06]  /*7010*/  IMAD R14, R13, 0x4, R4 ;  /* 0x000000040d0e7824 */ /* 0x000fcc00078e0204 */
[----:B------:R-:W0:Y:S02]  /*7020*/  LDS R14, [R14] ;  /* 0x000000000e0e7984 */ /* 0x000e240000000800 */
[----:B0-----:R-:W-:-:S04]  /*7030*/  ISETP.GE.AND P0, PT, R14, R9, PT ;  /* 0x000000090e00720c */ /* 0x001fc80003f06270 */
[----:B------:R-:W-:-:S09]  /*7040*/  SEL R12, R12, R13, !P0 ;  /* 0x0000000d0c0c7207 */ /* 0x000fd20004000000 */
[----:B------:R-:W-:-:S05]  /*7050*/  @!P0 VIADD R11, R13, 0x1 ;  /* 0x000000010d0b8836 */ /* 0x000fca0000000000 */
[----:B------:R-:W-:-:S13]  /*7060*/  ISETP.GE.AND P0, PT, R11, R12, PT ;  /* 0x0000000c0b00720c */ /* 0x000fda0003f06270 */
[----:B------:R-:W-:Y:S05]  /*7070*/  @!P0 BRA `(.L_x_105) ;  /* 0xfffffffc00dc8947 */ /* 0x000fea000383ffff */
.L_x_108:
[----:B------:R-:W-:Y:S05]  /*7080*/  BSYNC.RECONVERGENT B1 ;  /* 0x0000000000017941 */ /* 0x000fea0003800200 */
.L_x_104:
[----:B------:R-:W-:Y:S01]  /*7090*/  IMAD.IADD R13, R6, 0x1, -R11 ;  /* 0x00000001060d7824 */ /* 0x000fe200078e0a0b */
[----:B------:R-:W-:Y:S04]  /*70a0*/  BSSY.RECONVERGENT B1, `(.L_x_109) ;  /* 0x0000014000017945 */ /* 0x000fe80003800200 */
[----:B------:R-:W-:-:S04]  /*70b0*/  IADD3 R31, PT, PT, R13, R31, -R10 ;  /* 0x0000001f0d1f7210 */ /* 0x000fc80007ffe80a */
[----:B------:R-:W-:-:S04]  /*70c0*/  SHF.R.S32.HI R4, RZ, 0x1, R31 ;  /* 0x00000001ff047819 */ /* 0x000fc8000001141f */
[----:B------:R-:W-:-:S04]  /*70d0*/  VIMNMX R15, PT, PT, R13, R4, !PT ;  /* 0x000000040d0f7248 */ /* 0x000fc80007fe0100 */
[----:B------:R-:W-:-:S04]  /*70e0*/  IADD3 R4, PT, PT, R11, 0x1, R15 ;  /* 0x000000010b047810 */ /* 0x000fc80007ffe00f */
[----:B------:R-:W-:Y:S01]  /*70f0*/  VIMNMX R11, PT, PT, R4, R7, PT ;  /* 0x00000007040b7248 */ /* 0x000fe20003fe0100 */
[----:B------:R-:W-:-:S04]  /*7100*/  IMAD.MOV.U32 R4, RZ, RZ, RZ ;  /* 0x000000ffff047224 */ /* 0x000fc800078e00ff */
[----:B------:R-:W-:-:S05]  /*7110*/  IMAD.IADD R11, R11, 0x1, -R6 ;  /* 0x000000010b0b7824 */ /* 0x000fca00078e0a06 */
[----:B------:R-:W-:-:S13]  /*7120*/  ISETP.GE.AND P0, PT, R11, 0x1, PT ;  /* 0x000000010b00780c */ /* 0x000fda0003f06270 */
[----:B------:R-:W-:Y:S05]  /*7130*/  @!P0 BRA `(.L_x_110) ;  /* 0x0000000000288947 */ /* 0x000fea0003800000 */
[----:B------:R-:W-:-:S07]  /*7140*/  IMAD.MOV.U32 R4, RZ, RZ, RZ ;  /* 0x000000ffff047224 */ /* 0x000fce00078e00ff */
.L_x_111:
[----:B------:R-:W-:-:S05]  /*7150*/  IMAD.IADD R6, R4, 0x1, R11 ;  /* 0x0000000104067824 */ /* 0x000fca00078e020b */
[----:B------:R-:W-:-:S05]  /*7160*/  SHF.R.S32.HI R6, RZ, 0x1, R6 ;  /* 0x00000001ff067819 */ /* 0x000fca0000011406 */
[----:B------:R-:W-:-:S06]  /*7170*/  IMAD R12, R6, 0x4, R8 ;  /* 0x00000004060c7824 */ /* 0x000fcc00078e0208 */
[----:B------:R-:W0:Y:S02]  /*7180*/  LDS R12, [R12] ;  /* 0x000000000c0c7984 */ /* 0x000e240000000800 */
[----:B0-----:R-:W-:-:S04]  /*7190*/  ISETP.GE.AND P0, PT, R9, R12, PT ;  /* 0x0000000c0900720c */ /* 0x001fc80003f06270 */
[----:B------:R-:W-:-:S09]  /*71a0*/  SEL R11, R6, R11, !P0 ;  /* 0x0000000b060b7207 */ /* 0x000fd20004000000 */
[----:B------:R-:W-:-:S05]  /*71b0*/  @P0 VIADD R4, R6, 0x1 ;  /* 0x0000000106040836 */ /* 0x000fca0000000000 */
[----:B------:R-:W-:-:S13]  /*71c0*/  ISETP.GE.AND P0, PT, R4, R11, PT ;  /* 0x0000000b0400720c */ /* 0x000fda0003f06270 */
[----:B------:R-:W-:Y:S05]  /*71d0*/  @!P0 BRA `(.L_x_111) ;  /* 0xfffffffc00dc8947 */ /* 0x000fea000383ffff */
.L_x_110:
[----:B------:R-:W-:Y:S05]  /*71e0*/  BSYNC.RECONVERGENT B1 ;  /* 0x0000000000017941 */ /* 0x000fea0003800200 */
.L_x_109:
        /* <DEDUP_REMOVED lines=8> */
.L_x_98:
[----:B------:R-:W-:Y:S05]  /*7270*/  BSYNC.RECONVERGENT B0 ;  /* 0x0000000000007941 */ /* 0x000fea0003800200 */
.L_x_97:
[----:B------:R-:W-:Y:S05]  /*7280*/  WARPSYNC.ALL ;  /* 0x0000000000007948 */ /* 0x000fea0003800000 */
[C---:B------:R-:W-:Y:S01]  /*7290*/  ISETP.NE.AND P0, PT, R53.reuse, RZ, PT ;  /* 0x000000ff3500720c */ /* 0x040fe20003f05270 */
[----:B------:R-:W-:Y:S01]  /*72a0*/  IMAD.U32 R4, R52, 0x10000, RZ ;  /* 0x0001000034047824 */ /* 0x000fe200078e00ff */
[----:B------:R-:W-:Y:S01]  /*72b0*/  IADD3 R9, PT, PT, R8, R0, -R31 ;  /* 0x0000000008097210 */ /* 0x000fe20007ffe81f */
[----:B------:R-:W-:Y:S01]  /*72c0*/  VIADD R6, R53, 0xffffffff ;  /* 0xffffffff35067836 */ /* 0x000fe20000000000 */
[----:B------:R-:W-:Y:S01]  /*72d0*/  LOP3.LUT R0, R0, 0xffffffbf, RZ, 0xc0, !PT ;  /* 0xffffffbf00007812 */ /* 0x000fe200078ec0ff */
[----:B------:R-:W0:Y:S01]  /*72e0*/  S2R R61, SR_CTAID.X ;  /* 0x00000000003d7919 */ /* 0x000e220000002500 */
[----:B------:R-:W-:Y:S01]  /*72f0*/  LOP3.LUT R7, R4, R7, RZ, 0xfc, !PT ;  /* 0x0000000704077212 */ /* 0x000fe200078efcff */
[C---:B------:R-:W-:Y:S01]  /*7300*/  IMAD.U32 R4, R31.reuse, 0x10000, RZ ;  /* 0x000100001f047824 */ /* 0x040fe200078e00ff */
[----:B------:R-:W-:Y:S01]  /*7310*/  SEL R11, R6, 0x1ff, P0 ;  /* 0x000001ff060b7807 */ /* 0x000fe20000000000 */
[----:B------:R-:W-:Y:S01]  /*7320*/  IMAD.IADD R12, R52, 0x1, R9 ;  /* 0x00000001340c7824 */ /* 0x000fe200078e0209 */
[----:B------:R-:W-:Y:S01]  /*7330*/  LOP3.LUT R0, R0, 0xfffeffff, RZ, 0xc0, !PT ;  /* 0xfffeffff00007812 */ /* 0x000fe200078ec0ff */
[----:B------:R-:W-:-:S02]  /*7340*/  IMAD R6, R31, 0x4, R3 ;  /* 0x000000041f067824 */ /* 0x000fc400078e0203 */
[----:B------:R-:W-:Y:S01]  /*7350*/  @P0 LOP3.LUT R7, R9, R4, RZ, 0xfc, !PT ;  /* 0x0000000409070212 */ /* 0x000fe200078efcff */
[--C-:B------:R-:W-:Y:S02]  /*7360*/  IMAD R4, R11, 0x4, R2.reuse ;  /* 0x000000040b047824 */ /* 0x100fe400078e0202 */
[C---:B------:R-:W-:Y:S02]  /*7370*/  IMAD R41, R12.reuse, 0x4, R2 ;  /* 0x000000040c297824 */ /* 0x040fe400078e0202 */
[----:B------:R-:W-:Y:S01]  /*7380*/  IMAD R3, R12, 0x4, R3 ;  /* 0x000000040c037824 */ /* 0x000fe200078e0203 */
[----:B------:R-:W-:Y:S01]  /*7390*/  STS [R4], R7 ;  /* 0x0000000704007388 */ /* 0x000fe20000000800 */
[----:B------:R-:W-:Y:S01]  /*73a0*/  IMAD.IADD R19, R31, 0x1, R12 ;  /* 0x000000011f137824 */ /* 0x000fe200078e020c */
[----:B------:R-:W-:Y:S06]  /*73b0*/  BAR.SYNC.DEFER_BLOCKING 0x0 ;  /* 0x0000000000007b1d */ /* 0x000fec0000010000 */
[----:B------:R-:W1:Y:S04]  /*73c0*/  LDS R5, [R5+-0x800] ;  /* 0xfff8000005057984 */ /* 0x000e680000000800 */
[----:B------:R-:W2:Y:S04]  /*73d0*/  LDS R41, [R41+0x800] ;  /* 0x0008000029297984 */ /* 0x000ea80000000800 */
[----:B------:R-:W3:Y:S01]  /*73e0*/  LDS R40, [R6] ;  /* 0x0000000006287984 */ /* 0x000ee20000000800 */
[----:B-1----:R-:W-:-:S02]  /*73f0*/  LOP3.LUT R9, R5, 0xffff, RZ, 0xc0, !PT ;  /* 0x0000ffff05097812 */ /* 0x002fc400078ec0ff */
[----:B------:R-:W-:Y:S01]  /*7400*/  SHF.R.S32.HI R48, RZ, 0x10, R5 ;  /* 0x00000010ff307819 */ /* 0x000fe20000011405 */
[----:B--2---:R-:W-:Y:S02]  /*7410*/  IMAD.MOV.U32 R38, RZ, RZ, R41 ;  /* 0x000000ffff267224 */ /* 0x004fe400078e0029 */
[----:B------:R-:W-:Y:S01]  /*7420*/  IMAD.IADD R52, R52, 0x1, R9 ;  /* 0x0000000134347824 */ /* 0x000fe200078e0209 */
[----:B------:R-:W-:Y:S01]  /*7430*/  ISETP.GE.AND P2, PT, R31, R48, PT ;  /* 0x000000301f00720c */ /* 0x000fe20003f46270 */
[----:B---3--:R-:W-:Y:S02]  /*7440*/  IMAD.MOV.U32 R39, RZ, RZ, R40 ;  /* 0x000000ffff277224 */ /* 0x008fe400078e0028 */
[----:B------:R-:W-:Y:S01]  /*7450*/  IMAD.IADD R21, R48, 0x1, R52 ;  /* 0x0000000130157824 */ /* 0x000fe200078e0234 */
[----:B------:R-:W-:-:S04]  /*7460*/  ISETP.GE.AND P0, PT, R12, R52, PT ;  /* 0x000000340c00720c */ /* 0x000fc80003f06270 */
[CC--:B------:R-:W-:Y:S02]  /*7470*/  ISETP.GE.OR P1, PT, R31.reuse, R48.reuse, P0 ;  /* 0x000000301f00720c */ /* 0x0c0fe40000726670 */
[----:B------:R-:W-:-:S11]  /*7480*/  ISETP.LT.AND P3, PT, R31, R48, P0 ;  /* 0x000000301f00720c */ /* 0x000fd60000761270 */
[----:B------:R-:W-:Y:S02]  /*7490*/  @!P1 ISETP.LT.AND P2, PT, R41, R40, PT ;  /* 0x000000282900920c */ /* 0x000fe40003f41270 */
[----:B------:R-:W-:-:S11]  /*74a0*/  @!P1 ISETP.LT.AND P3, PT, R40, R41, PT ;  /* 0x000000292800920c */ /* 0x000fd60003f61270 */
[----:B------:R-:W1:Y:S01]  /*74b0*/  @!P2 LDS R39, [R6+0x4] ;  /* 0x000004000627a984 */ /* 0x000e620000000800 */
[----:B------:R-:W-:Y:S01]  /*74c0*/  @!P2 VIADD R31, R31, 0x1 ;  /* 0x000000011f1fa836 */ /* 0x000fe20000000000 */
[----:B------:R-:W-:Y:S01]  /*74d0*/  @P3 LOP3.LUT R0, R0, 0x10000, RZ, 0xfc, !PT ;  /* 0x0001000000003812 */ /* 0x000fe200078efcff */
[----:B------:R-:W-:Y:S01]  /*74e0*/  @!P3 VIADD R12, R12, 0x1 ;  /* 0x000000010c0cb836 */ /* 0x000fe20000000000 */
[----:B------:R-:W2:Y:S02]  /*74f0*/  @!P3 LDS R38, [R3+0x4] ;  /* 0x000004000326b984 */ /* 0x000ea40000000800 */
[----:B------:R-:W-:Y:S01]  /*7500*/  @P2 LOP3.LUT R0, R0, 0x40, RZ, 0xfc, !PT ;  /* 0x0000004000002812 */ /* 0x000fe200078efcff */
[C---:B------:R-:W-:Y:S01]  /*7510*/  IMAD.IADD R18, R31.reuse, 0x1, R12 ;  /* 0x000000011f127824 */ /* 0x040fe200078e020c */
[----:B------:R-:W-:Y:S02]  /*7520*/  ISETP.GE.AND P0, PT, R12, R52, PT ;  /* 0x000000340c00720c */ /* 0x000fe40003f06270 */
[----:B------:R-:W-:-:S02]  /*7530*/  ISETP.GE.AND P2, PT, R31, R48, PT ;  /* 0x000000301f00720c */ /* 0x000fc40003f46270 */
[CC--:B------:R-:W-:Y:S02]  /*7540*/  ISETP.GE.OR P1, PT, R31.reuse, R48.reuse, P0 ;  /* 0x000000301f00720c */ /* 0x0c0fe40000726670 */
[----:B------:R-:W-:Y:S02]  /*7550*/  ISETP.LT.AND P3, PT, R31, R48, P0 ;  /* 0x000000301f00720c */ /* 0x000fe40000761270 */
[----:B------:R-:W-:-:S04]  /*7560*/  LOP3.LUT R0, R0, 0xfffffff7, RZ, 0xc0, !PT ;  /* 0xfffffff700007812 */ /* 0x000fc800078ec0ff */
[----:B------:R-:W-:Y:S01]  /*7570*/  LOP3.LUT R0, R0, 0xffff7fff, RZ, 0xc0, !PT ;  /* 0xffff7fff00007812 */ /* 0x000fe200078ec0ff */
[----:B-1----:R-:W-:-:S04]  /*7580*/  IMAD.MOV.U32 R37, RZ, RZ, R39 ;  /* 0x000000ffff257224 */ /* 0x002fc800078e0027 */
[----:B--2---:R-:W-:Y:S01]  /*7590*/  @!P1 ISETP.LT.AND P2, PT, R38, R39, PT ;  /* 0x000000272600920c */ /* 0x004fe20003f41270 */
[----:B------:R-:W-:Y:S01]  /*75a0*/  IMAD.MOV.U32 R36, RZ, RZ, R38 ;  /* 0x000000ffff247224 */ /* 0x000fe200078e0026 */
[----:B------:R-:W-:-:S11]  /*75b0*/  @!P1 ISETP.LT.AND P3, PT, R39, R38, PT ;  /* 0x000000262700920c */ /* 0x000fd60003f61270 */
[C-C-:B------:R-:W-:Y:S02]  /*75c0*/  @!P2 IMAD R3, R31.reuse, 0x4, R2.reuse ;  /* 0x000000041f03a824 */ /* 0x140fe400078e0202 */
[----:B------:R-:W-:Y:S01]  /*75d0*/  @!P3 IMAD R4, R12, 0x4, R2 ;  /* 0x000000040c04b824 */ /* 0x000fe200078e0202 */
[----:B------:R-:W-:Y:S01]  /*75e0*/  @P3 LOP3.LUT R0, R0, 0x8000, RZ, 0xfc, !PT ;  /* 0x0000800000003812 */ /* 0x000fe200078efcff */
[----:B------:R-:W-:Y:S01]  /*75f0*/  @!P3 VIADD R6, R12, 0x1 ;  /* 0x000000010c06b836 */ /* 0x000fe20000000000 */
[----:B------:R-:W1:Y:S01]  /*7600*/  @!P2 LDS R37, [R3+0x804] ;  /* 0x000804000325a984 */ /* 0x000e620000000800 */
[----:B------:R-:W-:Y:S01]  /*7610*/  @!P2 VIADD R5, R31, 0x1 ;  /* 0x000000011f05a836 */ /* 0x000fe20000000000 */
[----:B------:R-:W-:Y:S01]  /*7620*/  @P2 LOP3.LUT R0, R0, 0x8, RZ, 0xfc, !PT ;  /* 0x0000000800002812 */ /* 0x000fe200078efcff */
[----:B------:R-:W-:Y:S01]  /*7630*/  @!P3 IMAD.MOV.U32 R12, RZ, RZ, R6 ;  /* 0x000000ffff0cb224 */ /* 0x000fe200078e0006 */
[----:B------:R-:W2:Y:S01]  /*7640*/  @!P3 LDS R36, [R4+0x804] ;  /* 0x000804000424b984 */ /* 0x000ea20000000800 */
[----:B------:R-:W-:Y:S01]  /*7650*/  @!P2 IMAD.MOV.U32 R31, RZ, RZ, R5 ;  /* 0x000000ffff1fa224 */ /* 0x000fe200078e0005 */
[----:B------:R-:W-:-:S02]  /*7660*/  LOP3.LUT R0, R0, 0xffffbfff, RZ, 0xc0, !PT ;  /* 0xffffbfff00007812 */ /* 0x000fc400078ec0ff */
[----:B------:R-:W-:Y:S01]  /*7670*/  ISETP.GE.AND P1, PT, R12, R52, PT ;  /* 0x000000340c00720c */ /* 0x000fe20003f26270 */
[C---:B------:R-:W-:Y:S01]  /*7680*/  IMAD.IADD R26, R31.reuse, 0x1, R12 ;  /* 0x000000011f1a7824 */ /* 0x040fe200078e020c */
[CC--:B------:R-:W-:Y:S02]  /*7690*/  ISETP.GE.AND P2, PT, R31.reuse, R48.reuse, PT ;  /* 0x000000301f00720c */ /* 0x0c0fe40003f46270 */
[CC--:B------:R-:W-:Y:S02]  /*76a0*/  ISETP.GE.OR P0, PT, R31.reuse, R48.reuse, P1 ;  /* 0x000000301f00720c */ /* 0x0c0fe40000f06670 */
[----:B------:R-:W-:Y:S01]  /*76b0*/  ISETP.LT.AND P3, PT, R31, R48, P1 ;  /* 0x000000301f00720c */ /* 0x000fe20000f61270 */
[----:B-1----:R-:W-:-:S10]  /*76c0*/  IMAD.MOV.U32 R35, RZ, RZ, R37 ;  /* 0x000000ffff237224 */ /* 0x002fd400078e0025 */
[----:B--2---:R-:W-:Y:S01]  /*76d0*/  @!P0 ISETP.LT.AND P3, PT, R37, R36, PT ;  /* 0x000000242500820c */ /* 0x004fe20003f61270 */
[----:B------:R-:W-:Y:S01]  /*76e0*/  IMAD.MOV.U32 R34, RZ, RZ, R36 ;  /* 0x000000ffff227224 */ /* 0x000fe200078e0024 */
[----:B------:R-:W-:-:S11]  /*76f0*/  @!P0 ISETP.LT.AND P2, PT, R36, R37, PT ;  /* 0x000000252400820c */ /* 0x000fd60003f41270 */
[--C-:B------:R-:W-:Y:S01]  /*7700*/  @!P3 IMAD R6, R12, 0x4, R2.reuse ;  /* 0x000000040c06b824 */ /* 0x100fe200078e0202 */
[----:B------:R-:W-:Y:S01]  /*7710*/  @P3 LOP3.LUT R0, R0, 0x4000, RZ, 0xfc, !PT ;  /* 0x0000400000003812 */ /* 0x000fe200078efcff */
[C---:B------:R-:W-:Y:S02]  /*7720*/  @!P2 IMAD R4, R31.reuse, 0x4, R2 ;  /* 0x000000041f04a824 */ /* 0x040fe400078e0202 */
[----:B------:R-:W-:Y:S01]  /*7730*/  @!P3 VIADD R5, R12, 0x1 ;  /* 0x000000010c05b836 */ /* 0x000fe20000000000 */
[----:B------:R-:W1:Y:S01]  /*7740*/  @!P3 LDS R34, [R6+0x804] ;  /* 0x000804000622b984 */ /* 0x000e620000000800 */
[----:B------:R-:W-:Y:S01]  /*7750*/  @!P2 VIADD R3, R31, 0x1 ;  /* 0x000000011f03a836 */ /* 0x000fe20000000000 */
[----:B------:R-:W-:Y:S01]  /*7760*/  LOP3.LUT R0, R0, 0xfffffffb, RZ, 0xc0, !PT ;  /* 0xfffffffb00007812 */ /* 0x000fe200078ec0ff */
[----:B------:R-:W-:Y:S01]  /*7770*/  @!P3 IMAD.MOV.U32 R12, RZ, RZ, R5 ;  /* 0x000000ffff0cb224 */ /* 0x000fe200078e0005 */
[----:B------:R-:W2:Y:S01]  /*7780*/  @!P2 LDS R35, [R4+0x804] ;  /* 0x000804000423a984 */ /* 0x000ea20000000800 */
        /* <DEDUP_REMOVED lines=30> */
[----:B-1----:R-:W-:-:S08]  /*7970*/  IMAD.MOV.U32 R29, RZ, RZ, R33 ;  /* 0x000000ffff1d7224 */ /* 0x002fd000078e0021 */
[----:B--2---:R-:W-:Y:S01]  /*7980*/  @!P0 ISETP.LT.AND P2, PT, R32, R33, PT ;  /* 0x000000212000820c */ /* 0x004fe20003f41270 */
[----:B------:R-:W-:Y:S01]  /*7990*/  IMAD.MOV.U32 R28, RZ, RZ, R32 ;  /* 0x000000ffff1c7224 */ /* 0x000fe200078e0020 */
[----:B------:R-:W-:-:S11]  /*79a0*/  @!P0 ISETP.LT.AND P3, PT, R33, R32, PT ;  /* 0x000000202100820c */ /* 0x000fd60003f61270 */
[C-C-:B------:R-:W-:Y:S02]  /*79b0*/  @!P2 IMAD R4, R31.reuse, 0x4, R2.reuse ;  /* 0x000000041f04a824 */ /* 0x140fe400078e0202 */
[----:B------:R-:W-:Y:S01]  /*79c0*/  @!P3 IMAD R6, R12, 0x4, R2 ;  /* 0x000000040c06b824 */ /* 0x000fe200078e0202 */
[----:B------:R-:W-:Y:S01]  /*79d0*/  @P3 LOP3.LUT R0, R0, 0x1000, RZ, 0xfc, !PT ;  /* 0x0000100000003812 */ /* 0x000fe200078efcff */
[----:B------:R-:W-:Y:S01]  /*79e0*/  @!P3 VIADD R5, R12, 0x1 ;  /* 0x000000010c05b836 */ /* 0x000fe20000000000 */
[----:B------:R-:W-:Y:S01]  /*79f0*/  @!P2 LDS R29, [R4+0x804] ;  /* 0x00080400041da984 */ /* 0x000fe20000000800 */
        /* <DEDUP_REMOVED lines=10> */
[----:B------:R-:W-:-:S11]  /*7aa0*/  ISETP.LT.AND P4, PT, R31, R48, P4 ;  /* 0x000000301f00720c */ /* 0x000fd60002781270 */
[----:B-1----:R-:W-:Y:S02]  /*7ab0*/  @!P0 ISETP.LT.AND P5, PT, R28, R29, PT ;  /* 0x0000001d1c00820c */ /* 0x002fe40003fa1270 */
[----:B------:R-:W-:-:S04]  /*7ac0*/  @!P0 ISETP.LT.AND P4, PT, R29, R28, PT ;  /* 0x0000001c1d00820c */ /* 0x000fc80003f81270 */
[----:B------:R-:W-:-:S05]  /*7ad0*/  SEL R3, R29, R28, P4 ;  /* 0x0000001c1d037207 */ /* 0x000fca0002000000 */
[----:B------:R1:W-:Y:S02]  /*7ae0*/  STL [R1+0x4], R3 ;  /* 0x0000040301007387 */ /* 0x0003e40000100800 */
[C-C-:B------:R-:W-:Y:S02]  /*7af0*/  @!P5 IMAD R4, R31.reuse, 0x4, R2.reuse ;  /* 0x000000041f04d824 */ /* 0x140fe400078e0202 */
[C---:B------:R-:W-:Y:S02]  /*7b00*/  @!P4 IMAD R6, R12.reuse, 0x4, R2 ;  /* 0x000000040c06c824 */ /* 0x040fe400078e0202 */
[----:B------:R-:W-:Y:S01]  /*7b10*/  @!P4 VIADD R5, R12, 0x1 ;  /* 0x000000010c05c836 */ /* 0x000fe20000000000 */
[----:B------:R-:W2:Y:S01]  /*7b20*/  @!P5 LDS R29, [R4+0x804] ;  /* 0x00080400041dd984 */ /* 0x000ea20000000800 */
[----:B-1----:R-:W-:-:S03]  /*7b30*/  @!P5 VIADD R3, R31, 0x1 ;  /* 0x000000011f03d836 */ /* 0x002fc60000000000 */
[----:B------:R-:W1:Y:S01]  /*7b40*/  @!P4 LDS R28, [R6+0x804] ;  /* 0x00080400061cc984 */ /* 0x000e620000000800 */
[----:B------:R-:W-:Y:S02]  /*7b50*/  @!P4 IMAD.MOV.U32 R12, RZ, RZ, R5 ;  /* 0x000000ffff0cc224 */ /* 0x000fe400078e0005 */
[----:B------:R-:W-:-:S03]  /*7b60*/  @!P5 IMAD.MOV.U32 R31, RZ, RZ, R3 ;  /* 0x000000ffff1fd224 */ /* 0x000fc600078e0003 */
[----:B------:R-:W-:Y:S01]  /*7b70*/  ISETP.GE.AND P0, PT, R12, R52, PT ;  /* 0x000000340c00720c */ /* 0x000fe20003f06270 */
[----:B------:R-:W-:-:S03]  /*7b80*/  IMAD.IADD R14, R31, 0x1, R12 ;  /* 0x000000011f0e7824 */ /* 0x000fc600078e020c */
[CC--:B------:R-:W-:Y:S02]  /*7b90*/  ISETP.GE.OR P1, PT, R31.reuse, R48.reuse, P0 ;  /* 0x000000301f00720c */ /* 0x0c0fe40000726670 */
[CC--:B------:R-:W-:Y:S02]  /*7ba0*/  ISETP.LT.AND P2, PT, R31.reuse, R48.reuse, P0 ;  /* 0x000000301f00720c */ /* 0x0c0fe40000741270 */
[----:B------:R-:W-:Y:S01]  /*7bb0*/  ISETP.GE.AND P0, PT, R31, R48, PT ;  /* 0x000000301f00720c */ /* 0x000fe20003f06270 */
[----:B--2---:R-:W-:-:S08]  /*7bc0*/  IMAD.MOV.U32 R3, RZ, RZ, R29 ;  /* 0x000000ffff037224 */ /* 0x004fd000078e001d */
[----:B-1----:R-:W-:Y:S01]  /*7bd0*/  @!P1 ISETP.LT.AND P0, PT, R28, R29, PT ;  /* 0x0000001d1c00920c */ /* 0x002fe20003f01270 */
[----:B------:R-:W-:Y:S01]  /*7be0*/  IMAD.MOV.U32 R4, RZ, RZ, R28 ;  /* 0x000000ffff047224 */ /* 0x000fe200078e001c */
[----:B------:R-:W-:Y:S02]  /*7bf0*/  @!P1 ISETP.LT.AND P2, PT, R29, R28, PT ;  /* 0x0000001c1d00920c */ /* 0x000fe40003f41270 */
[----:B------:R-:W-:-:S09]  /*7c00*/  P2R R17, PR, RZ, 0x1 ;  /* 0x00000001ff117803 */ /* 0x000fd20000000000 */
[C-C-:B------:R-:W-:Y:S02]  /*7c10*/  @!P0 IMAD R6, R31.reuse, 0x4, R2.reuse ;  /* 0x000000041f068824 */ /* 0x140fe400078e0202 */
[----:B------:R-:W-:Y:S01]  /*7c20*/  @!P2 IMAD R9, R12, 0x4, R2 ;  /* 0x000000040c09a824 */ /* 0x000fe200078e0202 */
[----:B------:R-:W-:Y:S01]  /*7c30*/  @P2 LOP3.LUT R0, R0, 0x800, RZ, 0xfc, !PT ;  /* 0x0000080000002812 */ /* 0x000fe200078efcff */
[----:B------:R-:W-:Y:S01]  /*7c40*/  @!P2 VIADD R7, R12, 0x1 ;  /* 0x000000010c07a836 */ /* 0x000fe20000000000 */
[----:B------:R-:W-:Y:S01]  /*7c50*/  @!P0 LDS R3, [R6+0x804] ;  /* 0x0008040006038984 */ /* 0x000fe20000000800 */
[----:B------:R-:W-:Y:S02]  /*7c60*/  @!P0 VIADD R5, R31, 0x1 ;  /* 0x000000011f058836 */ /* 0x000fe40000000000 */
[----:B------:R-:W-:Y:S01]  /*7c70*/  @!P2 IMAD.MOV.U32 R12, RZ, RZ, R7 ;  /* 0x000000ffff0ca224 */ /* 0x000fe200078e0007 */
[----:B------:R-:W1:Y:S01]  /*7c80*/  @!P2 LDS R4, [R9+0x804] ;  /* 0x000804000904a984 */ /* 0x000e620000000800 */
        /* <DEDUP_REMOVED lines=8> */
[----:B-1----:R-:W-:Y:S02]  /*7d10*/  @!P1 ISETP.LT.AND P3, PT, R4, R3, PT ;  /* 0x000000030400920c */ /* 0x002fe40003f61270 */
[----:B------:R-:W-:-:S04]  /*7d20*/  @!P1 ISETP.LT.AND P2, PT, R3, R4, PT ;  /* 0x000000040300920c */ /* 0x000fc80003f41270 */
[----:B------:R-:W-:Y:S02]  /*7d30*/  SEL R5, R3, R4, P2 ;  /* 0x0000000403057207 */ /* 0x000fe40001000000 */
[----:B------:R-:W-:-:S03]  /*7d40*/  P2R R24, PR, RZ, 0x4 ;  /* 0x00000004ff187803 */ /* 0x000fc60000000000 */
[----:B------:R1:W-:Y:S02]  /*7d50*/  STL [R1], R5 ;  /* 0x0000000501007387 */ /* 0x0003e40000100800 */
[C-C-:B------:R-:W-:Y:S02]  /*7d60*/  @!P3 IMAD R6, R31.reuse, 0x4, R2.reuse ;  /* 0x000000041f06b824 */ /* 0x140fe400078e0202 */
[C---:B------:R-:W-:Y:S02]  /*7d70*/  @!P2 IMAD R9, R12.reuse, 0x4, R2 ;  /* 0x000000040c09a824 */ /* 0x040fe400078e0202 */
[----:B------:R-:W-:Y:S01]  /*7d80*/  @!P2 VIADD R7, R12, 0x1 ;  /* 0x000000010c07a836 */ /* 0x000fe20000000000 */
[----:B------:R-:W2:Y:S01]  /*7d90*/  @!P3 LDS R3, [R6+0x804] ;  /* 0x000804000603b984 */ /* 0x000ea20000000800 */
[----:B-1----:R-:W-:-:S03]  /*7da0*/  @!P3 VIADD R5, R31, 0x1 ;  /* 0x000000011f05b836 */ /* 0x002fc60000000000 */
[----:B------:R-:W1:Y:S01]  /*7db0*/  @!P2 LDS R4, [R9+0x804] ;  /* 0x000804000904a984 */ /* 0x000e620000000800 */
[----:B------:R-:W-:Y:S01]  /*7dc0*/  @!P2 IMAD.MOV.U32 R12, RZ, RZ, R7 ;  /* 0x000000ffff0ca224 */ /* 0x000fe200078e0007 */
[C---:B------:R-:W-:Y:S01]  /*7dd0*/  LOP3.LUT P2, RZ, R0.reuse, 0x800, RZ, 0xc0, !PT ;  /* 0x0000080000ff7812 */ /* 0x040fe2000784c0ff */
[----:B------:R-:W-:Y:S01]  /*7de0*/  @!P3 IMAD.MOV.U32 R31, RZ, RZ, R5 ;  /* 0x000000ffff1fb224 */ /* 0x000fe200078e0005 */
[----:B------:R-:W-:Y:S02]  /*7df0*/  LOP3.LUT R0, R0, 0xfffffbff, RZ, 0xc0, !PT ;  /* 0xfffffbff00007812 */ /* 0x000fe400078ec0ff */
[----:B------:R-:W-:Y:S01]  /*7e00*/  ISETP.GE.AND P1, PT, R12, R52, PT ;  /* 0x000000340c00720c */ /* 0x000fe20003f26270 */
[C---:B------:R-:W-:Y:S01]  /*7e10*/  IMAD.IADD R10, R31.reuse, 0x1, R12 ;  /* 0x000000011f0a7824 */ /* 0x040fe200078e020c */
[----:B------:R-:W-:Y:S02]  /*7e20*/  P2R R15, PR, RZ, 0x4 ;  /* 0x00000004ff0f7803 */ /* 0x000fe40000000000 */
[----:B------:R-:W-:-:S02]  /*7e30*/  ISETP.GE.OR P6, PT, R31, R48, P1 ;  /* 0x000000301f00720c */ /* 0x000fc40000fc6670 */
        /* <DEDUP_REMOVED lines=12> */
[----:B------:R-:W-:Y:S01]  /*7f00*/  @!P1 VIADD R7, R31, 0x1 ;  /* 0x000000011f079836 */ /* 0x000fe20000000000 */
[----:B------:R-:W-:Y:S01]  /*7f10*/  LOP3.LUT R0, R0, 0xfffffdff, RZ, 0xc0, !PT ;  /* 0xfffffdff00007812 */ /* 0x000fe200078ec0ff */
[----:B------:R-:W-:Y:S01]  /*7f20*/  @!P2 IMAD.MOV.U32 R12, RZ, RZ, R11 ;  /* 0x000000ffff0ca224 */ /* 0x000fe200078e000b */
[----:B------:R-:W1:Y:S01]  /*7f30*/  @!P2 LDS R6, [R13+0x804] ;  /* 0x000804000d06a984 */ /* 0x000e620000000800 */
[----:B------:R-:W-:Y:S01]  /*7f40*/  @!P1 IMAD.MOV.U32 R31, RZ, RZ, R7 ;  /* 0x000000ffff1f9224 */ /* 0x000fe200078e0007 */
[----:B------:R-:W-:-:S02]  /*7f50*/  ISETP.NE.AND P2, PT, R15, RZ, PT ;  /* 0x000000ff0f00720c */ /* 0x000fc40003f45270 */
[----:B------:R-:W-:Y:S01]  /*7f60*/  ISETP.GE.AND P4, PT, R12, R52, PT ;  /* 0x000000340c00720c */ /* 0x000fe20003f86270 */
[C---:B------:R-:W-:Y:S01]  /*7f70*/  IMAD.IADD R30, R31.reuse, 0x1, R12 ;  /* 0x000000011f1e7824 */ /* 0x040fe200078e020c */
[CC--:B------:R-:W-:Y:S02]  /*7f80*/  ISETP.GE.AND P5, PT, R31.reuse, R48.reuse, PT ;  /* 0x000000301f00720c */ /* 0x0c0fe40003fa6270 */
[CC--:B------:R-:W-:Y:S02]  /*7f90*/  ISETP.GE.OR P6, PT, R31.reuse, R48.reuse, P4 ;  /* 0x000000301f00720c */ /* 0x0c0fe400027c6670 */
[----:B------:R-:W-:-:S11]  /*7fa0*/  ISETP.LT.AND P4, PT, R31, R48, P4 ;  /* 0x000000301f00720c */ /* 0x000fd60002781270 */
[----:B-1----:R-:W-:Y:S02]  /*7fb0*/  @!P6 ISETP.LT.AND P5, PT, R6, R5, PT ;  /* 0x000000050600e20c */ /* 0x002fe40003fa1270 */
[CC--:B------:R-:W-:Y:S02]  /*7fc0*/  @!P6 ISETP.LT.AND P4, PT, R5.reuse, R6.reuse, PT ;  /* 0x000000060500e20c */ /* 0x0c0fe40003f81270 */
[----:B------:R-:W-:Y:S02]  /*7fd0*/  ISETP.GE.AND P6, PT, R8, R21, PT ;  /* 0x000000150800720c */ /* 0x000fe40003fc6270 */
[----:B------:R-:W-:Y:S02]  /*7fe0*/  SEL R60, R5, R6, P4 ;  /* 0x00000006053c7207 */ /* 0x000fe40002000000 */
[----:B------:R-:W-:-:S05]  /*7ff0*/  SEL R20, R20, RZ, !P6 ;  /* 0x000000ff14147207 */ /* 0x000fca0007000000 */
[C-C-:B------:R-:W-:Y:S02]  /*8000*/  @!P5 IMAD R8, R31.reuse, 0x4, R2.reuse ;  /* 0x000000041f08d824 */ /* 0x140fe400078e0202 */
[C---:B------:R-:W-:Y:S02]  /*8010*/  @!P4 IMAD R11, R12.reuse, 0x4, R2 ;  /* 0x000000040c0bc824 */ /* 0x040fe400078e0202 */
[----:B------:R-:W-:Y:S01]  /*8020*/  @!P4 VIADD R9, R12, 0x1 ;  /* 0x000000010c09c836 */ /* 0x000fe20000000000 */
[----:B------:R-:W1:Y:S01]  /*8030*/  @!P5 LDS R5, [R8+0x804] ;  /* 0x000804000805d984 */ /* 0x000e620000000800 */
[----:B------:R-:W-:Y:S02]  /*8040*/  @!P5 VIADD R7, R31, 0x1 ;  /* 0x000000011f07d836 */ /* 0x000fe40000000000 */
[----:B------:R-:W-:Y:S01]  /*8050*/  @!P4 IMAD.MOV.U32 R12, RZ, RZ, R9 ;  /* 0x000000ffff0cc224 */ /* 0x000fe200078e0009 */
[----:B------:R-:W2:Y:S01]  /*8060*/  @!P4 LDS R6, [R11+0x804] ;  /* 0x000804000b06c984 */ /* 0x000ea20000000800 */
[----:B------:R-:W-:Y:S01]  /*8070*/  @!P5 IMAD.MOV.U32 R31, RZ, RZ, R7 ;  /* 0x000000ffff1fd224 */ /* 0x000fe200078e0007 */
[----:B------:R-:W-:-:S02]  /*8080*/  PLOP3.LUT P4, PT, P5, P4, PT, 0x28, 0x82 ;  /* 0x000000000082781c */ /* 0x000fc40002f88570 */
[----:B------:R-:W-:Y:S02]  /*8090*/  ISETP.GE.AND P6, PT, R12, R52, PT ;  /* 0x000000340c00720c */ /* 0x000fe40003fc6270 */
[----:B------:R-:W-:Y:S02]  /*80a0*/  SEL R50, RZ, 0x200, !P4 ;  /* 0x00000200ff327807 */ /* 0x000fe40006000000 */
[CC--:B------:R-:W-:Y:S02]  /*80b0*/  ISETP.GE.OR P0, PT, R31.reuse, R48.reuse, P6 ;  /* 0x000000301f00720c */ /* 0x0c0fe40003706670 */
[CC--:B------:R-:W-:Y:S02]  /*80c0*/  ISETP.LT.AND P1, PT, R31.reuse, R48.reuse, P6 ;  /* 0x000000301f00720c */ /* 0x0c0fe40003721270 */
[----:B------:R-:W-:Y:S01]  /*80d0*/  ISETP.GE.AND P6, PT, R31, R48, PT ;  /* 0x000000301f00720c */ /* 0x000fe20003fc6270 */
[----:B-1----:R-:W-:-:S08]  /*80e0*/  IMAD.MOV.U32 R7, RZ, RZ, R5 ;  /* 0x000000ffff077224 */ /* 0x002fd000078e0005 */
[----:B--2---:R-:W-:Y:S01]  /*80f0*/  @!P0 ISETP.LT.AND P1, PT, R5, R6, PT ;  /* 0x000000060500820c */ /* 0x004fe20003f21270 */
        /* <DEDUP_REMOVED lines=8> */
[C---:B------:R-:W-:Y:S01]  /*8180*/  @!P6 IMAD R11, R31.reuse, 0x4, R2 ;  /* 0x000000041f0be824 */ /* 0x040fe200078e0202 */
[----:B------:R-:W-:Y:S01]  /*8190*/  PLOP3.LUT P2, PT, P3, P2, PT, 0x28, 0x82 ;  /* 0x000000000082781c */ /* 0x000fe20001f44570 */
[----:B------:R-:W-:Y:S01]  /*81a0*/  @!P1 VIADD R13, R12, 0x1 ;  /* 0x000000010c0d9836 */ /* 0x000fe20000000000 */
[----:B------:R-:W-:Y:S01]  /*81b0*/  @!P1 LDS R8, [R15+0x804] ;  /* 0x000804000f089984 */ /* 0x000fe20000000800 */
[----:B------:R-:W-:Y:S01]  /*81c0*/  IMAD.IADD R14, R31, 0x1, R12 ;  /* 0x000000011f0e7824 */ /* 0x000fe200078e020c */
[----:B------:R-:W-:Y:S01]  /*81d0*/  SEL R51, R51, RZ, !P0 ;  /* 0x000000ff33337207 */ /* 0x000fe20004000000 */
[----:B------:R-:W-:Y:S01]  /*81e0*/  @!P6 VIADD R9, R31, 0x1 ;  /* 0x000000011f09e836 */ /* 0x000fe20000000000 */
[----:B------:R-:W1:Y:S01]  /*81f0*/  @!P6 LDS R7, [R11+0x804] ;  /* 0x000804000b07e984 */ /* 0x000e620000000800 */
[----:B------:R-:W-:Y:S01]  /*8200*/  @!P1 IMAD.MOV.U32 R12, RZ, RZ, R13 ;  /* 0x000000ffff0c9224 */ /* 0x000fe200078e000d */
[----:B------:R-:W-:Y:S01]  /*8210*/  SEL R43, RZ, 0x80, !P2 ;  /* 0x00000080ff2b7807 */ /* 0x000fe20005000000 */
[----:B------:R-:W-:Y:S01]  /*8220*/  @!P6 IMAD.MOV.U32 R31, RZ, RZ, R9 ;  /* 0x000000ffff1fe224 */ /* 0x000fe200078e0009 */
[----:B------:R-:W-:-:S02]  /*8230*/  @P1 LOP3.LUT R0, R0, 0x200, RZ, 0xfc, !PT ;  /* 0x0000020000001812 */ /* 0x000fc400078efcff */
[----:B------:R-:W-:Y:S01]  /*8240*/  ISETP.GE.AND P0, PT, R12, R52, PT ;  /* 0x000000340c00720c */ /* 0x000fe20003f06270 */
[C---:B------:R-:W-:Y:S01]  /*8250*/  IMAD.IADD R24, R31.reuse, 0x1, R12 ;  /* 0x000000011f187824 */ /* 0x040fe200078e020c */
[CC--:B------:R-:W-:Y:S02]  /*8260*/  ISETP.GE.AND P2, PT, R31.reuse, R48.reuse, PT ;  /* 0x000000301f00720c */ /* 0x0c0fe40003f46270 */
[CC--:B------:R-:W-:Y:S02]  /*8270*/  ISETP.GE.OR P3, PT, R31.reuse, R48.reuse, P0 ;  /* 0x000000301f00720c */ /* 0x0c0fe40000766670 */
[----:B------:R-:W-:Y:S02]  /*8280*/  ISETP.LT.AND P0, PT, R31, R48, P0 ;  /* 0x000000301f00720c */ /* 0x000fe40000701270 */
[----:B------:R-:W-:-:S09]  /*8290*/  ISETP.NE.AND P1, PT, R27, RZ, PT ;  /* 0x000000ff1b00720c */ /* 0x000fd20003f25270 */
[----:B-1----:R-:W-:Y:S02]  /*82a0*/  @!P3 ISETP.LT.AND P2, PT, R8, R7, PT ;  /* 0x000000070800b20c */ /* 0x002fe40003f41270 */
[CC--:B------:R-:W-:Y:S02]  /*82b0*/  @!P3 ISETP.LT.AND P0, PT, R7.reuse, R8.reuse, PT ;  /* 0x000000080700b20c */ /* 0x0c0fe40003f01270 */
[----:B------:R-:W-:Y:S02]  /*82c0*/  ISETP.GE.AND P3, PT, R16, R21, PT ;  /* 0x000000151000720c */ /* 0x000fe40003f66270 */
[----:B------:R-:W-:Y:S02]  /*82d0*/  SEL R59, R7, R8, P0 ;  /* 0x00000008073b7207 */ /* 0x000fe40000000000 */
[----:B------:R-:W-:Y:S02]  /*82e0*/  SEL R43, R43, RZ, !P3 ;  /* 0x000000ff2b2b7207 */ /* 0x000fe40005800000 */
[----:B------:R-:W-:-:S02]  /*82f0*/  LOP3.LUT P3, RZ, R0, 0x400, RZ, 0xc0, !PT ;  /* 0x0000040000ff7812 */ /* 0x000fc4000786c0ff */
[----:B------:R-:W-:Y:S01]  /*8300*/  P2R R27, PR, RZ, 0x1 ;  /* 0x00000001ff1b7803 */ /* 0x000fe20000000000 */
[C-C-:B------:R-:W-:Y:S01]  /*8310*/  @!P2 IMAD R11, R31.reuse, 0x4, R2.reuse ;  /* 0x000000041f0ba824 */ /* 0x140fe200078e0202 */
[----:B------:R-:W-:Y:S01]  /*8320*/  PLOP3.LUT P1, PT, P1, P3, PT, 0x28, 0x82 ;  /* 0x000000000082781c */ /* 0x000fe20000f26570 */
[C---:B------:R-:W-:Y:S02]  /*8330*/  @!P0 IMAD R15, R12.reuse, 0x4, R2 ;  /* 0x000000040c0f8824 */ /* 0x040fe400078e0202 */
[----:B------:R-:W-:Y:S01]  /*8340*/  @!P0 VIADD R13, R12, 0x1 ;  /* 0x000000010c0d8836 */ /* 0x000fe20000000000 */
[----:B------:R-:W1:Y:S01]  /*8350*/  @!P2 LDS R7, [R11+0x804] ;  /* 0x000804000b07a984 */ /* 0x000e620000000800 */
[----:B------:R-:W-:Y:S01]  /*8360*/  @!P2 VIADD R9, R31, 0x1 ;  /* 0x000000011f09a836 */ /* 0x000fe20000000000 */
[----:B------:R-:W-:Y:S01]  /*8370*/  SEL R17, RZ, 0x100, !P1 ;  /* 0x00000100ff117807 */ /* 0x000fe20004800000 */
[----:B------:R-:W-:Y:S01]  /*8380*/  @!P0 IMAD.MOV.U32 R12, RZ, RZ, R13 ;  /* 0x000000ffff0c8224 */ /* 0x000fe200078e000d */
[----:B------:R-:W2:Y:S01]  /*8390*/  @!P0 LDS R8, [R15+0x804] ;  /* 0x000804000f088984 */ /* 0x000ea20000000800 */
[----:B------:R-:W-:Y:S01]  /*83a0*/  @!P2 IMAD.MOV.U32 R31, RZ, RZ, R9 ;  /* 0x000000ffff1fa224 */ /* 0x000fe200078e0009 */
[----:B------:R-:W-:-:S02]  /*83b0*/  LOP3.LUT P0, RZ, R0, 0x200, RZ, 0xc0, !PT ;  /* 0x0000020000ff7812 */ /* 0x000fc4000780c0ff */
[----:B------:R-:W-:Y:S02]  /*83c0*/  ISETP.GE.AND P1, PT, R12, R52, PT ;  /* 0x000000340c00720c */ /* 0x000fe40003f26270 */
[----:B------:R-:W-:Y:S02]  /*83d0*/  LOP3.LUT R0, R0, 0xfffffeff, RZ, 0xc0, !PT ;  /* 0xfffffeff00007812 */ /* 0x000fe400078ec0ff */
[CC--:B------:R-:W-:Y:S02]  /*83e0*/  ISETP.GE.OR P3, PT, R31.reuse, R48.reuse, P1 ;  /* 0x000000301f00720c */ /* 0x0c0fe40000f66670 */
[CC--:B------:R-:W-:Y:S02]  /*83f0*/  ISETP.LT.AND P5, PT, R31.reuse, R48.reuse, P1 ;  /* 0x000000301f00720c */ /* 0x0c0fe40000fa1270 */
[----:B------:R-:W-:Y:S02]  /*8400*/  ISETP.GE.AND P1, PT, R31, R48, PT ;  /* 0x000000301f00720c */ /* 0x000fe40003f26270 */
[----:B------:R-:W-:-:S02]  /*8410*/  PLOP3.LUT P6, PT, P6, P0, PT, 0x28, 0x82 ;  /* 0x000000000082781c */ /* 0x000fc400037c0570 */
[----:B------:R-:W-:-:S04]  /*8420*/  ISETP.NE.AND P0, PT, R27, RZ, PT ;  /* 0x000000ff1b00720c */ /* 0x000fc80003f05270 */
[----:B------:R-:W-:Y:S02]  /*8430*/  PLOP3.LUT P0, PT, P2, P0, PT, 0x28, 0x82 ;  /* 0x000000000082781c */ /* 0x000fe40001700570 */
[----:B------:R-:W-:Y:S01]  /*8440*/  ISETP.GE.AND P2, PT, R14, R21, PT ;  /* 0x000000150e00720c */ /* 0x000fe20003f46270 */
[----:B-1----:R-:W-:Y:S01]  /*8450*/  IMAD.MOV.U32 R9, RZ, RZ, R7 ;  /* 0x000000ffff097224 */ /* 0x002fe200078e0007 */
[----:B--2---:R-:W-:Y:S02]  /*8460*/  @!P3 ISETP.LT.AND P5, PT, R7, R8, PT ;  /* 0x000000080700b20c */ /* 0x004fe40003fa1270 */
[----:B------:R-:W-:Y:S02]  /*8470*/  @!P3 ISETP.LT.AND P1, PT, R8, R7, PT ;  /* 0x000000070800b20c */ /* 0x000fe40003f21270 */
[----:B------:R-:W-:Y:S01]  /*8480*/  ISETP.GE.AND P3, PT, R10, R21, PT ;  /* 0x000000150a00720c */ /* 0x000fe20003f66270 */
[----:B------:R-:W-:-:S03]  /*8490*/  IMAD.MOV.U32 R10, RZ, RZ, R8 ;  /* 0x000000ffff0a7224 */ /* 0x000fc600078e0008 */
[----:B------:R-:W-:Y:S02]  /*84a0*/  SEL R17, R17, RZ, !P3 ;  /* 0x000000ff11117207 */ /* 0x000fe40005800000 */
[----:B------:R-:W-:Y:S01]  /*84b0*/  ISETP.GE.AND P3, PT, R30, R21, PT ;  /* 0x000000151e00720c */ /* 0x000fe20003f66270 */
[C---:B------:R-:W-:Y:S02]  /*84c0*/  IMAD.IADD R30, R31.reuse, 0x1, R12 ;  /* 0x000000011f1e7824 */ /* 0x040fe400078e020c */
[--C-:B------:R-:W-:Y:S01]  /*84d0*/  @!P5 IMAD R16, R12, 0x4, R2.reuse ;  /* 0x000000040c10d824 */ /* 0x100fe200078e0202 */
[----:B------:R-:W-:Y:S01]  /*84e0*/  SEL R50, R50, RZ, !P3 ;  /* 0x000000ff32327207 */ /* 0x000fe20005800000 */
[C---:B------:R-:W-:Y:S01]  /*84f0*/  @!P1 IMAD R13, R31.reuse, 0x4, R2 ;  /* 0x000000041f0d9824 */ /* 0x040fe200078e0202 */
[----:B------:R-:W-:Y:S01]  /*8500*/  @P5 LOP3.LUT R0, R0, 0x100, RZ, 0xfc, !PT ;  /* 0x0000010000005812 */ /* 0x000fe200078efcff */
[----:B------:R-:W-:Y:S01]  /*8510*/  @!P5 VIADD R15, R12, 0x1 ;  /* 0x000000010c0fd836 */ /* 0x000fe20000000000 */
[----:B------:R1:W-:Y:S01]  /*8520*/  @!P5 LDS R10, [R16+0x804] ;  /* 0x00080400100ad984 */ /* 0x0003e20000000800 */
[----:B------:R-:W-:-:S02]  /*8530*/  @!P1 VIADD R11, R31, 0x1 ;  /* 0x000000011f0b9836 */ /* 0x000fc40000000000 */
[----:B------:R-:W-:Y:S01]  /*8540*/  @!P5 IMAD.MOV.U32 R12, RZ, RZ, R15 ;  /* 0x000000ffff0cd224 */ /* 0x000fe200078e000f */
[----:B------:R-:W2:Y:S01]  /*8550*/  @!P1 LDS R9, [R13+0x804] ;  /* 0x000804000d099984 */ /* 0x000ea20000000800 */
[----:B------:R-:W-:Y:S01]  /*8560*/  @!P1 IMAD.MOV.U32 R31, RZ, RZ, R11 ;  /* 0x000000ffff1f9224 */ /* 0x000fe200078e000b */
[----:B------:R-:W-:Y:S02]  /*8570*/  SEL R15, RZ, 0x800, !P0 ;  /* 0x00000800ff0f7807 */ /* 0x000fe40004000000 */
[----:B------:R-:W-:Y:S01]  /*8580*/  ISETP.GE.AND P4, PT, R12, R52, PT ;  /* 0x000000340c00720c */ /* 0x000fe20003f86270 */
[C---:B------:R-:W-:Y:S01]  /*8590*/  IMAD.IADD R42, R31.reuse, 0x1, R12 ;  /* 0x000000011f2a7824 */ /* 0x040fe200078e020c */
[CC--:B------:R-:W-:Y:S02]  /*85a0*/  ISETP.GE.AND P5, PT, R31.reuse, R48.reuse, PT ;  /* 0x000000301f00720c */ /* 0x0c0fe40003fa6270 */
[CC--:B------:R-:W-:Y:S02]  /*85b0*/  ISETP.GE.OR P3, PT, R31.reuse, R48.reuse, P4 ;  /* 0x000000301f00720c */ /* 0x0c0fe40002766670 */
[----:B------:R-:W-:-:S02]  /*85c0*/  ISETP.LT.AND P4, PT, R31, R48, P4 ;  /* 0x000000301f00720c */ /* 0x000fc40002781270 */
[----:B-1----:R-:W-:-:S04]  /*85d0*/  SEL R16, RZ, 0x400, !P6 ;  /* 0x00000400ff107807 */ /* 0x002fc80007000000 */
[----:B------:R-:W-:-:S05]  /*85e0*/  SEL R16, R16, RZ, !P2 ;  /* 0x000000ff10107207 */ /* 0x000fca0005000000 */
[CC--:B--2---:R-:W-:Y:S02]  /*85f0*/  @!P3 ISETP.LT.AND P4, PT, R9.reuse, R10.reuse, PT ;  /* 0x0000000a0900b20c */ /* 0x0c4fe40003f81270 */
[----:B------:R-:W-:Y:S02]  /*8600*/  @!P3 ISETP.LT.AND P5, PT, R10, R9, PT ;  /* 0x000000090a00b20c */ /* 0x000fe40003fa1270 */
[----:B------:R-:W-:Y:S02]  /*8610*/  SEL R58, R9, R10, P4 ;  /* 0x0000000a093a7207 */ /* 0x000fe40002000000 */
[C---:B------:R-:W-:Y:S02]  /*8620*/  LOP3.LUT P3, RZ, R0.reuse, 0x100, RZ, 0xc0, !PT ;  /* 0x0000010000ff7812 */ /* 0x040fe4000786c0ff */
[----:B------:R-:W-:Y:S02]  /*8630*/  LOP3.LUT R0, R0, 0xffffff7f, RZ, 0xc0, !PT ;  /* 0xffffff7f00007812 */ /* 0x000fe400078ec0ff */
[----:B------:R-:W-:-:S03]  /*8640*/  PLOP3.LUT P1, PT, P1, P3, PT, 0x28, 0x82 ;  /* 0x000000000082781c */ /* 0x000fc60000f26570 */
[C-C-:B------:R-:W-:Y:S01]  /*8650*/  @!P4 IMAD R27, R12.reuse, 0x4, R2.reuse ;  /* 0x000000040c1bc824 */ /* 0x140fe200078e0202 */
[----:B------:R-:W-:Y:S01]  /*8660*/  SEL R49, RZ, 0x1000, !P1 ;  /* 0x00001000ff317807 */ /* 0x000fe20004800000 */
[C---:B------:R-:W-:Y:S02]  /*8670*/  @!P5 IMAD R13, R31.reuse, 0x4, R2 ;  /* 0x000000041f0dd824 */ /* 0x040fe400078e0202 */
        /* <DEDUP_REMOVED lines=8> */
[----:B------:R-:W-:-:S03]  /*8700*/  IMAD.IADD R14, R31, 0x1, R12 ;  /* 0x000000011f0e7824 */ /* 0x000fc600078e020c */
[CC--:B------:R-:W-:Y:S02]  /*8710*/  ISETP.GE.OR P2, PT, R31.reuse, R48.reuse, P0 ;  /* 0x000000301f00720c */ /* 0x0c0fe40000746670 */
[CC--:B------:R-:W-:Y:S02]  /*8720*/  ISETP.LT.AND P6, PT, R31.reuse, R48.reuse, P0 ;  /* 0x000000301f00720c */ /* 0x0c0fe400007c1270 */
[----:B------:R-:W-:-:S09]  /*8730*/  ISETP.GE.AND P0, PT, R31, R48, PT ;  /* 0x000000301f00720c */ /* 0x000fd20003f06270 */
[----:B-1----:R-:W-:Y:S01]  /*8740*/  @!P2 ISETP.LT.AND P6, PT, R9, R10, PT ;  /* 0x0000000a0900a20c */ /* 0x002fe20003fc1270 */
[----:B------:R-:W-:Y:S01]  /*8750*/  IMAD.MOV.U32 R11, RZ, RZ, R9 ;  /* 0x000000ffff0b7224 */ /* 0x000fe200078e0009 */
[----:B------:R-:W-:Y:S02]  /*8760*/  @!P2 ISETP.LT.AND P0, PT, R10, R9, PT ;  /* 0x000000090a00a20c */ /* 0x000fe40003f01270 */
[----:B------:R-:W-:Y:S01]  /*8770*/  ISETP.GE.AND P2, PT, R24, R21, PT ;  /* 0x000000151800720c */ /* 0x000fe20003f46270 */
[----:B------:R-:W-:-:S03]  /*8780*/  IMAD.MOV.U32 R24, RZ, RZ, R10 ;  /* 0x000000ffff187224 */ /* 0x000fc600078e000a */
[----:B------:R-:W-:-:S05]  /*8790*/  SEL R15, R15, RZ, !P2 ;  /* 0x000000ff0f0f7207 */ /* 0x000fca0005000000 */
[--C-:B------:R-:W-:Y:S01]  /*87a0*/  @!P6 IMAD R45, R12, 0x4, R2.reuse ;  /* 0x000000040c2de824 */ /* 0x100fe200078e0202 */
[----:B------:R-:W-:Y:S01]  /*87b0*/  @P6 LOP3.LUT R0, R0, 0x80, RZ, 0xfc, !PT ;  /* 0x0000008000006812 */ /* 0x000fe200078efcff */
[C---:B------:R-:W-:Y:S02]  /*87c0*/  @!P0 IMAD R27, R31.reuse, 0x4, R2 ;  /* 0x000000041f1b8824 */ /* 0x040fe400078e0202 */
[----:B------:R-:W-:Y:S01]  /*87d0*/  @!P6 VIADD R44, R12, 0x1 ;  /* 0x000000010c2ce836 */ /* 0x000fe20000000000 */
[----:B------:R1:W-:Y:S01]  /*87e0*/  @!P6 LDS R24, [R45+0x804] ;  /* 0x000804002d18e984 */ /* 0x0003e20000000800 */
[----:B------:R-:W-:Y:S01]  /*87f0*/  @!P0 VIADD R13, R31, 0x1 ;  /* 0x000000011f0d8836 */ /* 0x000fe20000000000 */
[----:B------:R-:W-:Y:S01]  /*8800*/  LOP3.LUT R0, R0, 0xffffffdf, RZ, 0xc0, !PT ;  /* 0xffffffdf00007812 */ /* 0x000fe200078ec0ff */
[----:B------:R-:W-:Y:S01]  /*8810*/  @!P6 IMAD.MOV.U32 R12, RZ, RZ, R44 ;  /* 0x000000ffff0ce224 */ /* 0x000fe200078e002c */
[----:B------:R-:W2:Y:S01]  /*8820*/  @!P0 LDS R11, [R27+0x804] ;  /* 0x000804001b0b8984 */ /* 0x000ea20000000800 */
[----:B------:R-:W-:Y:S01]  /*8830*/  @!P0 IMAD.MOV.U32 R31, RZ, RZ, R13 ;  /* 0x000000ffff1f8224 */ /* 0x000fe200078e000d */
[----:B------:R-:W-:-:S02]  /*8840*/  PLOP3.LUT P0, PT, P0, P6, PT, 0x28, 0x82 ;  /* 0x000000000082781c */ /* 0x000fc4000070c570 */
[----:B------:R-:W-:Y:S02]  /*8850*/  ISETP.GE.AND P1, PT, R12, R52, PT ;  /* 0x000000340c00720c */ /* 0x000fe40003f26270 */
[CC--:B------:R-:W-:Y:S02]  /*8860*/  ISETP.GE.AND P2, PT, R31.reuse, R48.reuse, PT ;  /* 0x000000301f00720c */ /* 0x0c0fe40003f46270 */
[CC--:B------:R-:W-:Y:S02]  /*8870*/  ISETP.GE.OR P3, PT, R31.reuse, R48.reuse, P1 ;  /* 0x000000301f00720c */ /* 0x0c0fe40000f66670 */
[----:B------:R-:W-:Y:S02]  /*8880*/  ISETP.LT.AND P1, PT, R31, R48, P1 ;  /* 0x000000301f00720c */ /* 0x000fe40000f21270 */
[----:B-1----:R-:W-:-:S09]  /*8890*/  SEL R45, RZ, 0x2000, !P4 ;  /* 0x00002000ff2d7807 */ /* 0x002fd20006000000 */
[----:B--2---:R-:W-:Y:S02]  /*88a0*/  @!P3 ISETP.LT.AND P2, PT, R24, R11, PT ;  /* 0x0000000b1800b20c */ /* 0x004fe40003f41270 */
[CC--:B------:R-:W-:Y:S02]  /*88b0*/  @!P3 ISETP.LT.AND P1, PT, R11.reuse, R24.reuse, PT ;  /* 0x000000180b00b20c */ /* 0x0c0fe40003f21270 */
[-C--:B------:R-:W-:Y:S02]  /*88c0*/  ISETP.GE.AND P3, PT, R30, R21.reuse, PT ;  /* 0x000000151e00720c */ /* 0x080fe40003f66270 */
[----:B------:R-:W-:Y:S02]  /*88d0*/  SEL R57, R11, R24, P1 ;  /* 0x000000180b397207 */ /* 0x000fe40000800000 */
[----:B------:R-:W-:Y:S02]  /*88e0*/  SEL R49, R49, RZ, !P3 ;  /* 0x000000ff31317207 */ /* 0x000fe40005800000 */
[----:B------:R-:W-:Y:S01]  /*88f0*/  ISETP.GE.AND P3, PT, R42, R21, PT ;  /* 0x000000152a00720c */ /* 0x000fe20003f66270 */
[----:B------:R-:W-:-:S02]  /*8900*/  IMAD.IADD R42, R31, 0x1, R12 ;  /* 0x000000011f2a7824 */ /* 0x000fc400078e020c */
[--C-:B------:R-:W-:Y:S01]  /*8910*/  @!P2 IMAD R27, R31, 0x4, R2.reuse ;  /* 0x000000041f1ba824 */ /* 0x100fe200078e0202 */
[----:B------:R-:W-:Y:S01]  /*8920*/  SEL R45, R45, RZ, !P3 ;  /* 0x000000ff2d2d7207 */ /* 0x000fe20005800000 */
[C---:B------:R-:W-:Y:S02]  /*8930*/  @!P1 IMAD R44, R12.reuse, 0x4, R2 ;  /* 0x000000040c2c9824 */ /* 0x040fe400078e0202 */
[----:B------:R-:W-:Y:S01]  /*8940*/  @!P1 VIADD R30, R12, 0x1 ;  /* 0x000000010c1e9836 */ /* 0x000fe20000000000 */
[----:B------:R-:W1:Y:S01]  /*8950*/  @!P2 LDS R11, [R27+0x804] ;  /* 0x000804001b0ba984 */ /* 0x000e620000000800 */
[----:B------:R-:W-:Y:S02]  /*8960*/  @!P2 VIADD R13, R31, 0x1 ;  /* 0x000000011f0da836 */ /* 0x000fe40000000000 */
[----:B------:R-:W-:Y:S01]  /*8970*/  @!P1 IMAD.MOV.U32 R12, RZ, RZ, R30 ;  /* 0x000000ffff0c9224 */ /* 0x000fe200078e001e */
[----:B------:R-:W2:Y:S01]  /*8980*/  @!P1 LDS R24, [R44+0x804] ;  /* 0x000804002c189984 */ /* 0x000ea20000000800 */
[----:B------:R-:W-:Y:S01]  /*8990*/  @!P2 IMAD.MOV.U32 R31, RZ, RZ, R13 ;  /* 0x000000ffff1fa224 */ /* 0x000fe200078e000d */
[----:B------:R-:W-:-:S02]  /*89a0*/  SEL R13, RZ, 0x4000, !P0 ;  /* 0x00004000ff0d7807 */ /* 0x000fc40004000000 */
[----:B------:R-:W-:Y:S02]  /*89b0*/  ISETP.GE.AND P4, PT, R12, R52, PT ;  /* 0x000000340c00720c */ /* 0x000fe40003f86270 */
[----:B------:R-:W-:Y:S02]  /*89c0*/  ISETP.GE.AND P0, PT, R14, R21, PT ;  /* 0x000000150e00720c */ /* 0x000fe40003f06270 */
[CC--:B------:R-:W-:Y:S02]  /*89d0*/  ISETP.GE.OR P3, PT, R31.reuse, R48.reuse, P4 ;  /* 0x000000301f00720c */ /* 0x0c0fe40002766670 */
[CC--:B------:R-:W-:Y:S02]  /*89e0*/  ISETP.LT.AND P5, PT, R31.reuse, R48.reuse, P4 ;  /* 0x000000301f00720c */ /* 0x0c0fe400027a1270 */
[----:B------:R-:W-:Y:S02]  /*89f0*/  ISETP.GE.AND P4, PT, R31, R48, PT ;  /* 0x000000301f00720c */ /* 0x000fe40003f86270 */
[----:B------:R-:W-:Y:S01]  /*8a00*/  SEL R14, R13, RZ, !P0 ;  /* 0x000000ff0d0e7207 */ /* 0x000fe20004000000 */
[----:B------:R-:W-:Y:S01]  /*8a10*/  IMAD.IADD R13, R31, 0x1, R12 ;  /* 0x000000011f0d7824 */ /* 0x000fe200078e020c */
[----:B------:R-:W-:Y:S01]  /*8a20*/  PLOP3.LUT P1, PT, P2, P1, PT, 0x28, 0x82 ;  /* 0x000000000082781c */ /* 0x000fe20001722570 */
[----:B-1----:R-:W-:-:S04]  /*8a30*/  IMAD.MOV.U32 R47, RZ, RZ, R11 ;  /* 0x000000ffff2f7224 */ /* 0x002fc800078e000b */
[----:B--2---:R-:W-:Y:S01]  /*8a40*/  @!P3 ISETP.LT.AND P5, PT, R11, R24, PT ;  /* 0x000000180b00b20c */ /* 0x004fe20003fa1270 */
        /* <DEDUP_REMOVED lines=14> */
[----:B------:R-:W1:Y:S01]  /*8b30*/  @!P3 LDS R46, [R55+0x804] ;  /* 0x00080400372eb984 */ /* 0x000e620000000800 */
        /* <DEDUP_REMOVED lines=11> */
[----:B-1----:R-:W-:Y:S02]  /*8bf0*/  @!P2 ISETP.LT.AND P0, PT, R46, R47, PT ;  /* 0x0000002f2e00a20c */ /* 0x002fe40003f01270 */
[----:B------:R-:W-:-:S04]  /*8c00*/  @!P2 ISETP.LT.AND P3, PT, R47, R46, PT ;  /* 0x0000002e2f00a20c */ /* 0x000fc80003f61270 */
[----:B------:R-:W-:-:S07]  /*8c10*/  SEL R56, R47, R46, P3 ;  /* 0x0000002e2f387207 */ /* 0x000fce0001800000 */
[C---:B------:R-:W-:Y:S02]  /*8c20*/  @!P0 VIADD R54, R31.reuse, 0x1 ;  /* 0x000000011f368836 */ /* 0x040fe40000000000 */
[----:B------:R-:W-:Y:S02]  /*8c30*/  @!P0 IMAD R55, R31, 0x4, R2 ;  /* 0x000000041f378824 */ /* 0x000fe400078e0202 */
[----:B------:R-:W-:Y:S02]  /*8c40*/  @!P0 IMAD.MOV.U32 R31, RZ, RZ, R54 ;  /* 0x000000ffff1f8224 */ /* 0x000fe400078e0036 */
[----:B------:R-:W-:Y:S01]  /*8c50*/  @!P3 IMAD R54, R12, 0x4, R2 ;  /* 0x000000040c36b824 */ /* 0x000fe200078e0202 */
[----:B------:R-:W-:Y:S01]  /*8c60*/  @!P0 LDS R47, [R55+0x804] ;  /* 0x00080400372f8984 */ /* 0x000fe20000000800 */
[----:B------:R-:W-:-:S03]  /*8c70*/  PLOP3.LUT P0, PT, P0, P3, PT, 0x28, 0x82 ;  /* 0x000000000082781c */ /* 0x000fc60000706570 */
[----:B------:R1:W2:Y:S02]  /*8c80*/  @!P3 LDS R46, [R54+0x804] ;  /* 0x00080400362eb984 */ /* 0x0002a40000000800 */
[----:B-1----:R-:W-:-:S04]  /*8c90*/  @!P3 VIADD R54, R12, 0x1 ;  /* 0x000000010c36b836 */ /* 0x002fc80000000000 */
[----:B------:R-:W-:Y:S01]  /*8ca0*/  @!P3 IMAD.MOV.U32 R12, RZ, RZ, R54 ;  /* 0x000000ffff0cb224 */ /* 0x000fe200078e0036 */
[----:B------:R-:W-:Y:S01]  /*8cb0*/  BAR.SYNC.DEFER_BLOCKING 0x0 ;  /* 0x0000000000007b1d */ /* 0x000fe20000010000 */
[----:B------:R-:W-:-:S03]  /*8cc0*/  ISETP.GE.AND P3, PT, R31, R48, PT ;  /* 0x000000301f00720c */ /* 0x000fc60003f66270 */
[C---:B------:R-:W-:Y:S01]  /*8cd0*/  ISETP.GE.AND P2, PT, R12.reuse, R52, PT ;  /* 0x000000340c00720c */ /* 0x040fe20003f46270 */
[----:B------:R-:W-:-:S03]  /*8ce0*/  IMAD.IADD R12, R12, 0x1, R31 ;  /* 0x000000010c0c7824 */ /* 0x000fc600078e021f */
[CC--:B------:R-:W-:Y:S02]  /*8cf0*/  ISETP.GE.OR P1, PT, R31.reuse, R48.reuse, P2 ;  /* 0x000000301f00720c */ /* 0x0c0fe40001726670 */
[----:B------:R-:W-:-:S11]  /*8d00*/  ISETP.LT.AND P2, PT, R31, R48, P2 ;  /* 0x000000301f00720c */ /* 0x000fd60001741270 */
[CC--:B--2---:R-:W-:Y:S02]  /*8d10*/  @!P1 ISETP.LT.AND P2, PT, R47.reuse, R46.reuse, PT ;  /* 0x0000002e2f00920c */ /* 0x0c4fe40003f41270 */
[----:B------:R-:W-:Y:S02]  /*8d20*/  @!P1 ISETP.LT.AND P3, PT, R46, R47, PT ;  /* 0x0000002f2e00920c */ /* 0x000fe40003f61270 */
[----:B------:R-:W-:Y:S02]  /*8d30*/  SEL R55, R47, R46, P2 ;  /* 0x0000002e2f377207 */ /* 0x000fe40001000000 */
[----:B------:R-:W-:Y:S02]  /*8d40*/  SEL R46, RZ, 0x20000, !P0 ;  /* 0x00020000ff2e7807 */ /* 0x000fe40004000000 */
[----:B------:R-:W-:Y:S02]  /*8d50*/  ISETP.GE.AND P0, PT, R44, R21, PT ;  /* 0x000000152c00720c */ /* 0x000fe40003f06270 */
[----:B------:R-:W-:-:S02]  /*8d60*/  LOP3.LUT P1, RZ, R0, 0x20, RZ, 0xc0, !PT ;  /* 0x0000002000ff7812 */ /* 0x000fc4000782c0ff */
[----:B------:R-:W-:Y:S02]  /*8d70*/  PLOP3.LUT P3, PT, P3, P2, PT, 0x28, 0x82 ;  /* 0x000000000082781c */ /* 0x000fe40001f64570 */
[----:B------:R-:W-:Y:S02]  /*8d80*/  SEL R44, R46, RZ, !P0 ;  /* 0x000000ff2e2c7207 */ /* 0x000fe40004000000 */
[----:B------:R-:W-:Y:S02]  /*8d90*/  PLOP3.LUT P4, PT, P4, P1, PT, 0x28, 0x82 ;  /* 0x000000000082781c */ /* 0x000fe40002782570 */
[----:B------:R-:W-:Y:S02]  /*8da0*/  SEL R46, RZ, 0x40000, !P3 ;  /* 0x00040000ff2e7807 */ /* 0x000fe40005800000 */
[----:B------:R-:W-:Y:S02]  /*8db0*/  ISETP.GE.AND P0, PT, R12, R21, PT ;  /* 0x000000150c00720c */ /* 0x000fe40003f06270 */
[----:B------:R-:W-:-:S02]  /*8dc0*/  SEL R48, RZ, 0x10000, !P4 ;  /* 0x00010000ff307807 */ /* 0x000fc40006000000 */
[----:B------:R-:W-:Y:S02]  /*8dd0*/  SEL R12, R46, RZ, !P0 ;  /* 0x000000ff2e0c7207 */ /* 0x000fe40004000000 */
[C---:B------:R-:W-:Y:S02]  /*8de0*/  LOP3.LUT P4, RZ, R0.reuse, 0x40, RZ, 0xc0, !PT ;  /* 0x0000004000ff7812 */ /* 0x040fe4000788c0ff */
[----:B------:R-:W-:Y:S02]  /*8df0*/  LOP3.LUT P0, RZ, R0, 0x10000, RZ, 0xc0, !PT ;  /* 0x0001000000ff7812 */ /* 0x000fe4000780c0ff */
[----:B------:R-:W-:Y:S02]  /*8e00*/  ISETP.GE.AND P1, PT, R13, R21, PT ;  /* 0x000000150d00720c */ /* 0x000fe40003f26270 */
[----:B------:R-:W-:Y:S02]  /*8e10*/  PLOP3.LUT P0, PT, P4, P0, PT, 0x28, 0x82 ;  /* 0x000000000082781c */ /* 0x000fe40002700570 */
[----:B------:R-:W-:-:S02]  /*8e20*/  SEL R13, R48, RZ, !P1 ;  /* 0x000000ff300d7207 */ /* 0x000fc40004800000 */
[----:B------:R-:W-:Y:S02]  /*8e30*/  ISETP.LT.AND P4, PT, R19, R21, P0 ;  /* 0x000000151300720c */ /* 0x000fe40000781270 */
[C---:B------:R-:W-:Y:S02]  /*8e40*/  LOP3.LUT P0, RZ, R0.reuse, 0x8, RZ, 0xc0, !PT ;  /* 0x0000000800ff7812 */ /* 0x040fe4000780c0ff */
[----:B------:R-:W-:Y:S02]  /*8e50*/  LOP3.LUT P1, RZ, R0, 0x4, RZ, 0xc0, !PT ;  /* 0x0000000400ff7812 */ /* 0x000fe4000782c0ff */
[----:B------:R-:W-:Y:S02]  /*8e60*/  PLOP3.LUT P0, PT, P0, P5, PT, 0x28, 0x82 ;  /* 0x000000000082781c */ /* 0x000fe4000070a570 */
[----:B------:R-:W-:Y:S02]  /*8e70*/  ISETP.NE.AND P5, PT, R30, RZ, PT ;  /* 0x000000ff1e00720c */ /* 0x000fe40003fa5270 */
[----:B------:R-:W-:-:S02]  /*8e80*/  LOP3.LUT P2, RZ, R0, 0x1, RZ, 0xc0, !PT ;  /* 0x0000000100ff7812 */ /* 0x000fc4000784c0ff */
[----:B------:R-:W-:Y:S02]  /*8e90*/  LOP3.LUT P3, RZ, R0, 0x2000, RZ, 0xc0, !PT ;  /* 0x0000200000ff7812 */ /* 0x000fe4000786c0ff */
[----:B------:R-:W-:Y:S02]  /*8ea0*/  PLOP3.LUT P1, PT, P1, P5, PT, 0x28, 0x82 ;  /* 0x000000000082781c */ /* 0x000fe40000f2a570 */
[----:B------:R-:W-:Y:S02]  /*8eb0*/  PLOP3.LUT P2, PT, P2, P3, PT, 0x28, 0x82 ;  /* 0x000000000082781c */ /* 0x000fe40001746570 */
[----:B------:R-:W-:Y:S02]  /*8ec0*/  ISETP.NE.AND P5, PT, R27, RZ, PT ;  /* 0x000000ff1b00720c */ /* 0x000fe40003fa5270 */
[-C--:B------:R-:W-:Y:S02]  /*8ed0*/  ISETP.LT.AND P3, PT, R18, R21.reuse, P0 ;  /* 0x000000151200720c */ /* 0x080fe40000761270 */
[----:B------:R-:W-:-:S02]  /*8ee0*/  ISETP.LT.AND P0, PT, R26, R21, P1 ;  /* 0x000000151a00720c */ /* 0x000fc40000f01270 */
[-C--:B------:R-:W-:Y:S02]  /*8ef0*/  ISETP.LT.AND P1, PT, R23, R21.reuse, P2 ;  /* 0x000000151700720c */ /* 0x080fe40001721270 */
[----:B------:R-:W-:Y:S02]  /*8f00*/  PLOP3.LUT P2, PT, P6, P5, PT, 0x28, 0x82 ;  /* 0x000000000082781c */ /* 0x000fe4000374a570 */
[----:B------:R-:W-:Y:S02]  /*8f10*/  SEL R19, RZ, 0x1, !P4 ;  /* 0x00000001ff137807 */ /* 0x000fe40006000000 */
[----:B------:R-:W-:Y:S02]  /*8f20*/  SEL R23, RZ, 0x2, !P3 ;  /* 0x00000002ff177807 */ /* 0x000fe40005800000 */
[----:B------:R-:W-:Y:S02]  /*8f30*/  SEL R18, RZ, 0x4, !P0 ;  /* 0x00000004ff127807 */ /* 0x000fe40004000000 */
[----:B------:R-:W-:-:S02]  /*8f40*/  ISETP.LT.AND P2, PT, R22, R21, P2 ;  /* 0x000000151600720c */ /* 0x000fc40001741270 */
[----:B------:R-:W-:Y:S02]  /*8f50*/  IADD3 R19, PT, PT, R18, R23, R19 ;  /* 0x0000001712137210 */ /* 0x000fe40007ffe013 */
[----:B------:R-:W-:Y:S02]  /*8f60*/  SEL R18, RZ, 0x8, !P1 ;  /* 0x00000008ff127807 */ /* 0x000fe40004800000 */
[----:B------:R-:W-:Y:S02]  /*8f70*/  SEL R21, RZ, 0x10, !P2 ;  /* 0x00000010ff157807 */ /* 0x000fe40005000000 */
[----:B------:R-:W-:Y:S02]  /*8f80*/  LOP3.LUT R0, R0, 0xfffffffd, RZ, 0xc0, !PT ;  /* 0xfffffffd00007812 */ /* 0x000fe400078ec0ff */
[----:B------:R-:W-:Y:S02]  /*8f90*/  IADD3 R18, PT, PT, R21, R19, R18 ;  /* 0x0000001315127210 */ /* 0x000fe40007ffe012 */
[----:B------:R-:W-:-:S02]  /*8fa0*/  @P4 LOP3.LUT R0, R0, 0x2, RZ, 0xfc, !PT ;  /* 0x0000000200004812 */ /* 0x000fc400078efcff */
[----:B------:R-:W-:Y:S02]  /*8fb0*/  IADD3 R51, PT, PT, R18, R20, R51 ;  /* 0x0000001412337210 */ /* 0x000fe40007ffe033 */
[----:B------:R-:W-:Y:S02]  /*8fc0*/  LOP3.LUT R0, R0, 0xfffffffe, RZ, 0xc0, !PT ;  /* 0xfffffffe00007812 */ /* 0x000fe400078ec0ff */
[----:B------:R-:W-:Y:S02]  /*8fd0*/  IADD3 R43, PT, PT, R51, R43, R17 ;  /* 0x0000002b332b7210 */ /* 0x000fe40007ffe011 */
[----:B------:R-:W-:Y:S02]  /*8fe0*/  @P3 LOP3.LUT R0, R0, 0x1, RZ, 0xfc, !PT ;  /* 0x0000000100003812 */ /* 0x000fe400078efcff */
[----:B------:R-:W-:Y:S02]  /*8ff0*/  IADD3 R50, PT, PT, R43, R50, R16 ;  /* 0x000000322b327210 */ /* 0x000fe40007ffe010 */
[----:B0-----:R-:W-:-:S02]  /*9000*/  ISETP.NE.AND P3, PT, R61, RZ, PT ;  /* 0x000000ff3d00720c */ /* 0x001fc40003f65270 */
        /* <DEDUP_REMOVED lines=105> */
[----:B------:R-:W-:-:S04]  /*96a0*/  ISETP.GE.U32.AND P3, PT, R53, 0x20, PT ;  /* 0x000000203500780c */ /* 0x000fc80003f66070 */
[----:B------:R-:W-:Y:S02]  /*96b0*/  SEL R16, R16, RZ, P3 ;  /* 0x000000ff10107207 */ /* 0x000fe40001800000 */
[----:B------:R-:W-:Y:S02]  /*96c0*/  IADD3 R14, P3, PT, R14, R12, RZ ;  /* 0x0000000c0e0e7210 */ /* 0x000fe40007f7e0ff */
[----:B------:R-:W-:Y:S01]  /*96d0*/  CS2R R12, SRZ ;  /* 0x00000000000c7805 */ /* 0x000fe2000001ff00 */
[----:B------:R-:W-:Y:S02]  /*96e0*/  IMAD.IADD R19, R19, 0x1, R16 ;  /* 0x0000000113137824 */ /* 0x000fe400078e0210 */
[----:B------:R-:W-:Y:S01]  /*96f0*/  IMAD.X R15, R15, 0x1, R17, P3 ;  /* 0x000000010f0f7824 */ /* 0x000fe200018e0611 */
[----:B------:R-:W-:Y:S07]  /*9700*/  BRA `(.L_x_113) ;  /* 0x0000001000f87947 */ /* 0x000fee0003800000 */
.L_x_112:
        /* <DEDUP_REMOVED lines=101> */
[----:B------:R-:W-:Y:S01]  /*9d60*/  ISETP.GE.U32.AND P3, PT, R53, 0x20, PT ;  /* 0x000000203500780c */ /* 0x000fe20003f66070 */
[----:B------:R-:W-:-:S05]  /*9d70*/  IMAD.IADD R19, R15, 0x1, R12 ;  /* 0x000000010f137824 */ /* 0x000fca00078e020c */
        /* <DEDUP_REMOVED lines=17> */
.L_x_115:
[----:B------:R-:W-:Y:S05]  /*9e90*/  NANOSLEEP 0x1c2 ;  /* 0x000001c20000795d */ /* 0x000fea0003800000 */
[----:B------:R-:W-:Y:S01]  /*9ea0*/  NOP ;  /* 0x0000000000007918 */ /* 0x000fe20000000000 */
.L_x_116:
        /* <DEDUP_REMOVED lines=11> */
.L_x_187:
[----:B------:R-:W-:Y:S05]  /*9f60*/  @!P3 BRA `(.L_x_118) ;  /* 0x000000000034b947 */ /* 0x000fea0003800000 */
.L_x_122:
[----:B------:R-:W-:Y:S05]  /*9f70*/  YIELD ;  /* 0x0000000000007946 */ /* 0x000fea0003800000 */
[----:B------:R-:W-:Y:S05]  /*9f80*/  @P4 BRA `(.L_x_119) ;  /* 0x0000000000084947 */ /* 0x000fea0003800000 */
[----:B------:R1:W-:Y:S06]  /*9f90*/  MEMBAR.SC.CTA ;  /* 0x0000000000007992 */ /* 0x0003ec0000000000 */
[----:B-1----:R-:W-:Y:S05]  /*9fa0*/  BRA `(.L_x_120) ;  /* 0x0000000000087947 */ /* 0x002fea0003800000 */
.L_x_119:
[----:B------:R-:W-:Y:S05]  /*9fb0*/  NANOSLEEP 0x15e ;  /* 0x0000015e0000795d */ /* 0x000fea0003800000 */
[----:B------:R-:W-:Y:S01]  /*9fc0*/  NOP ;  /* 0x0000000000007918 */ /* 0x000fe20000000000 */
.L_x_120:
[----:B------:R-:W2:Y:S01]  /*9fd0*/  LD.E.128.STRONG.GPU R12, desc[UR6][R18.64+0x200] ;  /* 0x00020006120c7980 */ /* 0x000ea2000c10fd00 */
[----:B------:R-:W-:Y:S01]  /*9fe0*/  UMOV UR4, 0xffffffff ;  /* 0xffffffff00047882 */ /* 0x000fe20000000000 */
[----:B--2---:R-:W-:-:S04]  /*9ff0*/  ISETP.NE.U32.AND P3, PT, R12, 0x63, PT ;  /* 0x000000630c00780c */ /* 0x004fc80003f65070 */
[----:B------:R-:W-:Y:S01]  /*a000*/  ISETP.NE.AND.EX P3, PT, R13, RZ, PT, P3 ;  /* 0x000000ff0d00720c */ /* 0x000fe20003f65330 */
[----:B------:R-:W-:-:S12]  /*a010*/  BRA.DIV UR4, `(.L_x_121) ;  /* 0x0000002a04947947 */ /* 0x000fd8000b800000 */
[----:B------:R-:W-:-:S13]  /*a020*/  VOTE.ANY P3, !P3 ;  /* 0x0000000000ff7806 */ /* 0x000fda0005860100 */
.L_x_190:
[----:B------:R-:W-:Y:S05]  /*a030*/  @P3 BRA `(.L_x_122) ;  /* 0xfffffffc00cc3947 */ /* 0x000fea000383ffff */
.L_x_118:
[----:B------:R-:W-:Y:S01]  /*a040*/  UMOV UR4, 0xffffffff ;  /* 0xffffffff00047882 */ /* 0x000fe20000000000 */
[----:B------:R-:W-:-:S04]  /*a050*/  ISETP.NE.U32.AND P3, PT, R12, 0x65, PT ;  /* 0x000000650c00780c */ /* 0x000fc80003f65070 */
[----:B------:R-:W-:Y:S01]  /*a060*/  ISETP.NE.AND.EX P3, PT, R13, RZ, PT, P3 ;  /* 0x000000ff0d00720c */ /* 0x000fe20003f65330 */
[----:B------:R-:W-:-:S12]  /*a070*/  BRA.DIV UR4, `(.L_x_123) ;  /* 0x0000002a049c7947 */ /* 0x000fd8000b800000 */
[----:B------:R-:W1:Y:S01]  /*a080*/  S2R R47, SR_GEMASK ;  /* 0x00000000002f7919 */ /* 0x000e620000003c00 */
[----:B------:R-:W-:Y:S02]  /*a090*/  VOTE.ANY R16, PT, !P3 ;  /* 0x0000000000107806 */ /* 0x000fe400058e0100 */
[----:B------:R-:W-:Y:S01]  /*a0a0*/  ISETP.NE.U32.AND P6, PT, R12, 0x65, PT ;  /* 0x000000650c00780c */ /* 0x000fe20003fc5070 */
[----:B------:R-:W2:Y:S01]  /*a0b0*/  S2R R54, SR_CTAID.X ;  /* 0x0000000000367919 */ /* 0x000ea20000002500 */
        /* <DEDUP_REMOVED lines=9> */
[----:B------:R-:W3:Y:S01]  /*a150*/  SHFL.DOWN PT, R18, R15, 0x1, R19 ;  /* 0x082000000f127989 */ /* 0x000ee200000e0013 */
[----:B-1----:R-:W-:Y:S01]  /*a160*/  SEL R23, R2, RZ, !P3 ;  /* 0x000000ff02177207 */ /* 0x002fe20005800000 */
[----:B------:R-:W-:Y:S01]  /*a170*/  VIADD R2, R30, 0x2 ;  /* 0x000000021e027836 */ /* 0x000fe20000000000 */
[----:B---3--:R-:W-:Y:S02]  /*a180*/  SEL R31, R18, RZ, !P3 ;  /* 0x000000ff121f7207 */ /* 0x008fe40005800000 */
[----:B------:R-:W-:-:S05]  /*a190*/  IADD3 R48, P3, PT, R14, R23, RZ ;  /* 0x000000170e307210 */ /* 0x000fca0007f7e0ff */
[----:B------:R-:W-:Y:S01]  /*a1a0*/  IMAD.X R46, R15, 0x1, R31, P3 ;  /* 0x000000010f2e7824 */ /* 0x000fe200018e061f */
[----:B------:R-:W1:Y:S01]  /*a1b0*/  SHFL.DOWN PT, R18, R48, 0x2, R19 ;  /* 0x0840000030127989 */ /* 0x000e6200000e0013 */
[----:B------:R-:W-:-:S03]  /*a1c0*/  ISETP.GT.AND P3, PT, R2, R19, PT ;  /* 0x000000130200720c */ /* 0x000fc60003f64270 */
[----:B------:R-:W3:Y:S01]  /*a1d0*/  SHFL.DOWN PT, R23, R46, 0x2, R19 ;  /* 0x084000002e177989 */ /* 0x000ee200000e0013 */
[----:B-1----:R-:W-:Y:S02]  /*a1e0*/  SEL R17, R18, RZ, !P3 ;  /* 0x000000ff12117207 */ /* 0x002fe40005800000 */
[----:B---3--:R-:W-:Y:S02]  /*a1f0*/  SEL R23, R23, RZ, !P3 ;  /* 0x000000ff17177207 */ /* 0x008fe40005800000 */
[----:B------:R-:W-:-:S05]  /*a200*/  IADD3 R2, P3, PT, R17, R48, RZ ;  /* 0x0000003011027210 */ /* 0x000fca0007f7e0ff */
[----:B------:R-:W-:Y:S01]  /*a210*/  IMAD.X R14, R23, 0x1, R46, P3 ;  /* 0x00000001170e7824 */ /* 0x000fe200018e062e */
[----:B------:R-:W1:Y:S01]  /*a220*/  SHFL.DOWN PT, R18, R2, 0x4, R19 ;  /* 0x0880000002127989 */ /* 0x000e6200000e0013 */
[----:B------:R-:W-:Y:S01]  /*a230*/  ISETP.GT.AND P3, PT, R16, R19, PT ;  /* 0x000000131000720c */ /* 0x000fe20003f64270 */
[----:B------:R-:W-:Y:S02]  /*a240*/  VIADD R16, R30, 0x8 ;  /* 0x000000081e107836 */ /* 0x000fe40000000000 */
        /* <DEDUP_REMOVED lines=11> */
[----:B------:R-:W-:Y:S01]  /*a300*/  IADD3 R2, P3, PT, R17, R48, RZ ;  /* 0x0000003011027210 */ /* 0x000fe20007f7e0ff */
[----:B--2---:R-:W-:-:S04]  /*a310*/  IMAD.IADD R48, R12, 0x1, R54 ;  /* 0x000000010c307824 */ /* 0x004fc800078e0236 */
        /* <DEDUP_REMOVED lines=12> */
.L_x_204:
[----:B------:R-:W-:Y:S05]  /*a3e0*/  @!P3 BRA `(.L_x_124) ;  /* 0x000000040038b947 */ /* 0x000fea0003800000 */
.L_x_132:
        /* <DEDUP_REMOVED lines=10> */
.L_x_207:
[----:B------:R-:W-:Y:S05]  /*a490*/  @!P3 BRA `(.L_x_126) ;  /* 0x000000000038b947 */ /* 0x000fea0003800000 */
[----:B------:R-:W-:-:S13]  /*a4a0*/  ISETP.GT.U32.AND P4, PT, R25, 0x1f3, PT ;  /* 0x000001f31900780c */ /* 0x000fda0003f84070 */
.L_x_130:
[----:B------:R-:W-:Y:S05]  /*a4b0*/  YIELD ;  /* 0x0000000000007946 */ /* 0x000fea0003800000 */
[----:B------:R-:W-:Y:S05]  /*a4c0*/  @P4 BRA `(.L_x_127) ;  /* 0x0000000000084947 */ /* 0x000fea0003800000 */
[----:B------:R1:W-:Y:S06]  /*a4d0*/  MEMBAR.SC.CTA ;  /* 0x0000000000007992 */ /* 0x0003ec0000000000 */
[----:B-1----:R-:W-:Y:S05]  /*a4e0*/  BRA `(.L_x_128) ;  /* 0x0000000000087947 */ /* 0x002fea0003800000 */
.L_x_127:
[----:B------:R-:W-:Y:S05]  /*a4f0*/  NANOSLEEP 0x15e ;  /* 0x0000015e0000795d */ /* 0x000fea0003800000 */
[----:B------:R-:W-:Y:S01]  /*a500*/  NOP ;  /* 0x0000000000007918 */ /* 0x000fe20000000000 */
.L_x_128:
[----:B------:R-:W2:Y:S01]  /*a510*/  LD.E.128.STRONG.GPU R12, desc[UR6][R18.64+-0x200] ;  /* 0xfffe0006120c7980 */ /* 0x000ea2000c10fd00 */
[----:B------:R-:W-:Y:S01]  /*a520*/  UMOV UR4, 0xffffffff ;  /* 0xffffffff00047882 */ /* 0x000fe20000000000 */
[----:B--2---:R-:W-:-:S04]  /*a530*/  ISETP.NE.U32.AND P3, PT, R12, 0x63, PT ;  /* 0x000000630c00780c */ /* 0x004fc80003f65070 */
[----:B------:R-:W-:Y:S01]  /*a540*/  ISETP.NE.AND.EX P3, PT, R13, RZ, PT, P3 ;  /* 0x000000ff0d00720c */ /* 0x000fe20003f65330 */
[----:B------:R-:W-:-:S12]  /*a550*/  BRA.DIV UR4, `(.L_x_129) ;  /* 0x0000002e042c7947 */ /* 0x000fd8000b800000 */
[----:B------:R-:W-:-:S13]  /*a560*/  VOTE.ANY P3, !P3 ;  /* 0x0000000000ff7806 */ /* 0x000fda0005860100 */
.L_x_210:
[----:B------:R-:W-:Y:S05]  /*a570*/  @P3 BRA `(.L_x_130) ;  /* 0xfffffffc00cc3947 */ /* 0x000fea000383ffff */
.L_x_126:
        /* <DEDUP_REMOVED lines=18> */
[----:B------:R-:W-:Y:S01]  /*a6a0*/  ISETP.GT.AND P3, PT, R16, R61, PT ;  /* 0x0000003d1000720c */ /* 0x000fe20003f64270 */
[----:B------:R-:W1:Y:S04]  /*a6b0*/  SHFL.DOWN PT, R18, R14, 0x2, R61 ;  /* 0x084000000e127989 */ /* 0x000e6800000e003d */
[----:B------:R-:W2:Y:S01]  /*a6c0*/  SHFL.DOWN PT, R19, R15, 0x2, R61 ;  /* 0x084000000f137989 */ /* 0x000ea200000e003d */
[----:B-1----:R-:W-:Y:S02]  /*a6d0*/  SEL R17, R18, RZ, !P3 ;  /* 0x000000ff12117207 */ /* 0x002fe40005800000 */
[----:B--2---:R-:W-:Y:S02]  /*a6e0*/  SEL R16, R19, RZ, !P3 ;  /* 0x000000ff13107207 */ /* 0x004fe40005800000 */
[----:B------:R-:W-:-:S05]  /*a6f0*/  IADD3 R14, P3, PT, R17, R14, RZ ;  /* 0x0000000e110e7210 */ /* 0x000fca0007f7e0ff */
[----:B------:R-:W-:Y:S01]  /*a700*/  IMAD.X R15, R16, 0x1, R15, P3 ;  /* 0x00000001100f7824 */ /* 0x000fe200018e060f */
[----:B------:R-:W1:Y:S01]  /*a710*/  SHFL.DOWN PT, R18, R14, 0x4, R61 ;  /* 0x088000000e127989 */ /* 0x000e6200000e003d */
[----:B------:R-:W-:-:S03]  /*a720*/  VIADD R16, R30, 0x4 ;  /* 0x000000041e107836 */ /* 0x000fc60000000000 */
[----:B------:R-:W2:Y:S02]  /*a730*/  SHFL.DOWN PT, R19, R15, 0x4, R61 ;  /* 0x088000000f137989 */ /* 0x000ea400000e003d */
[----:B------:R-:W-:-:S04]  /*a740*/  ISETP.GT.AND P3, PT, R16, R61, PT ;  /* 0x0000003d1000720c */ /* 0x000fc80003f64270 */
        /* <DEDUP_REMOVED lines=18> */
[----:B------:R-:W-:-:S04]  /*a870*/  IADD3 R2, P3, P4, R19, R14, R2 ;  /* 0x0000000e13027210 */ /* 0x000fc80007c7e002 */
[----:B------:R-:W-:Y:S02]  /*a880*/  IADD3.X R23, PT, PT, R18, R15, R23, P3, P4 ;  /* 0x0000000f12177210 */ /* 0x000fe40001fe8417 */
[----:B------:R-:W-:-:S04]  /*a890*/  ISETP.NE.U32.AND P4, PT, R12, 0x65, PT ;  /* 0x000000650c00780c */ /* 0x000fc80003f85070 */
[----:B------:R-:W-:-:S13]  /*a8a0*/  ISETP.NE.AND.EX P4, PT, R13, RZ, PT, P4 ;  /* 0x000000ff0d00720c */ /* 0x000fda0003f85340 */
[----:B------:R-:W-:-:S13]  /*a8b0*/  VOTE.ALL P3, P4 ;  /* 0x0000000000ff7806 */ /* 0x000fda0002060000 */
.L_x_224:
[----:B------:R-:W-:Y:S05]  /*a8c0*/  @P3 BRA `(.L_x_132) ;  /* 0xfffffff800c83947 */ /* 0x000fea000383ffff */
.L_x_124:
        /* <DEDUP_REMOVED lines=15> */
.L_x_134:
[----:B------:R-:W-:Y:S05]  /*a9c0*/  BSYNC.RECONVERGENT B0 ;  /* 0x0000000000007941 */ /* 0x000fea0003800200 */
.L_x_133:
[----:B------:R-:W-:Y:S01]  /*a9d0*/  ISETP.NE.AND P3, PT, R30, RZ, PT ;  /* 0x000000ff1e00720c */ /* 0x000fe20003f65270 */
[----:B------:R-:W-:-:S12]  /*a9e0*/  IMAD.MOV.U32 R19, RZ, RZ, R22 ;  /* 0x000000ffff137224 */ /* 0x000fd800078e0016 */
[----:B--2---:R-:W1:Y:S01]  /*a9f0*/  @!P3 S2R R13, SR_CgaCtaId ;  /* 0x00000000000db919 */ /* 0x004e620000008800 */
[----:B------:R-:W-:Y:S01]  /*aa00*/  @!P3 MOV R2, 0x400 ;  /* 0x000004000002b802 */ /* 0x000fe20000000f00 */
[----:B------:R-:W-:-:S03]  /*aa10*/  @!P3 IMAD.MOV.U32 R19, RZ, RZ, R16 ;  /* 0x000000ffff13b224 */ /* 0x000fc600078e0010 */
[----:B-1----:R-:W-:-:S05]  /*aa20*/  @!P3 LEA R13, R13, R2, 0x18 ;  /* 0x000000020d0db211 */ /* 0x002fca00078ec0ff */
[----:B------:R1:W-:Y:S02]  /*aa30*/  @!P3 STS.64 [R13+0x90], R16 ;  /* 0x000090100d00b388 */ /* 0x0003e40000000a00 */
.L_x_114:
[----:B------:R-:W-:Y:S05]  /*aa40*/  WARPSYNC.ALL ;  /* 0x0000000000007948 */ /* 0x000fea0003800000 */
[----:B------:R-:W-:Y:S01]  /*aa50*/  ISETP.NE.AND P3, PT, R53, RZ, PT ;  /* 0x000000ff3500720c */ /* 0x000fe20003f65270 */
[----:B------:R-:W2:Y:S08]  /*aa60*/  S2UR UR5, SR_CgaCtaId ;  /* 0x00000000000579c3 */ /* 0x000eb00000008800 */
[----:B------:R-:W-:Y:S06]  /*aa70*/  BAR.SYNC.DEFER_BLOCKING 0x0 ;  /* 0x0000000000007b1d */ /* 0x000fec0000010000 */
[----:B------:R-:W-:-:S02]  /*aa80*/  UMOV UR4, 0x400 ;  /* 0x0000040000047882 */ /* 0x000fc40000000000 */
[----:B--2---:R-:W-:-:S09]  /*aa90*/  ULEA UR4, UR5, UR4, 0x18 ;  /* 0x0000000405047291 */ /* 0x004fd2000f8ec0ff */
[----:B------:R-:W2:Y:S02]  /*aaa0*/  @P3 LDS R2, [UR4+0x90] ;  /* 0x00009004ff023984 */ /* 0x000ea40008000800 */
[----:B--2---:R-:W-:Y:S02]  /*aab0*/  @P3 IMAD.IADD R19, R2, 0x1, R19 ;  /* 0x0000000102133824 */ /* 0x004fe400078e0213 */
[----:B------:R-:W-:-:S05]  /*aac0*/  IMAD.U32 R2, RZ, RZ, UR4 ;  /* 0x00000004ff027e24 */ /* 0x000fca000f8e00ff */
[----:B-1----:R1:W2:Y:S04]  /*aad0*/  LDS.64 R12, [R2+0xa8] ;  /* 0x0000a800020c7984 */ /* 0x0022a80000000a00 */
[----:B------:R1:W3:Y:S02]  /*aae0*/  LDS.64 R14, [R2+0xb8] ;  /* 0x0000b800020e7984 */ /* 0x0002e40000000a00 */
.L_x_113:
[----:B------:R-:W4:Y:S04]  /*aaf0*/  LDL.LU R46, [R1+0x4] ;  /* 0x00000400012e7983 */ /* 0x000f280000300800 */
[----:B------:R-:W5:Y:S01]  /*ab00*/  LDL.LU R30, [R1] ;  /* 0x00000000011e7983 */ /* 0x000f620000300800 */
[C---:B------:R-:W-:Y:S01]  /*ab10*/  LOP3.LUT P3, RZ, R0.reuse, 0x2, RZ, 0xc0, !PT ;  /* 0x0000000200ff7812 */ /* 0x040fe2000786c0ff */
[----:B------:R-:W-:Y:S01]  /*ab20*/  BSSY.RECONVERGENT B0, `(.L_x_135) ;  /* 0x00000f7000007945 */ /* 0x000fe20003800200 */
[----:B------:R-:W-:Y:S01]  /*ab30*/  P2R R16, PR, RZ, 0x1 ;  /* 0x00000001ff107803 */ /* 0x000fe20000000000 */
[----:B------:R-:W-:Y:S01]  /*ab40*/  BAR.SYNC.DEFER_BLOCKING 0x0 ;  /* 0x0000000000007b1d */ /* 0x000fe20000010000 */
[C---:B------:R-:W-:Y:S02]  /*ab50*/  LOP3.LUT P0, RZ, R0.reuse, 0x10000, RZ, 0xc0, !PT ;  /* 0x0001000000ff7812 */ /* 0x040fe4000780c0ff */
[----:B------:R-:W-:-:S02]  /*ab60*/  LOP3.LUT P4, RZ, R0, 0x1, RZ, 0xc0, !PT ;  /* 0x0000000100ff7812 */ /* 0x000fc4000788c0ff */
[----:B------:R-:W-:Y:S02]  /*ab70*/  P2R R17, PR, RZ, 0x2 ;  /* 0x00000002ff117803 */ /* 0x000fe40000000000 */
[----:B------:R-:W-:Y:S02]  /*ab80*/  P2R R22, PR, RZ, 0x4 ;  /* 0x00000004ff167803 */ /* 0x000fe40000000000 */
[----:B------:R-:W-:Y:S02]  /*ab90*/  LOP3.LUT P1, RZ, R0, 0x8000, RZ, 0xc0, !PT ;  /* 0x0000800000ff7812 */ /* 0x000fe4000782c0ff */
[----:B------:R-:W-:Y:S02]  /*aba0*/  @P3 SEL R21, R40, R41, P0 ;  /* 0x0000002928153207 */ /* 0x000fe40000000000 */
[----:B------:R-:W-:Y:S02]  /*abb0*/  ISETP.NE.AND P0, PT, R16, RZ, PT ;  /* 0x000000ff1000720c */ /* 0x000fe40003f05270 */
[----:B------:R-:W-:-:S02]  /*abc0*/  LOP3.LUT P2, RZ, R0, 0x4000, RZ, 0xc0, !PT ;  /* 0x0000400000ff7812 */ /* 0x000fc4000784c0ff */
[----:B------:R-:W-:Y:S02]  /*abd0*/  @P4 SEL R18, R39, R38, P1 ;  /* 0x0000002627124207 */ /* 0x000fe40000800000 */
[----:B------:R-:W-:Y:S01]  /*abe0*/  ISETP.NE.AND P1, PT, R17, RZ, PT ;  /* 0x000000ff1100720c */ /* 0x000fe20003f25270 */
[----:B--2---:R-:W-:Y:S01]  /*abf0*/  IMAD.IADD R17, R19, 0x1, -R12 ;  /* 0x0000000113117824 */ /* 0x004fe200078e0a0c */
[C---:B------:R-:W-:Y:S02]  /*ac00*/  LOP3.LUT P6, RZ, R0.reuse, 0x2000, RZ, 0xc0, !PT ;  /* 0x0000200000ff7812 */ /* 0x040fe400078cc0ff */
[----:B------:R-:W-:Y:S02]  /*ac10*/  LOP3.LUT P5, RZ, R0, 0x1000, RZ, 0xc0, !PT ;  /* 0x0000100000ff7812 */ /* 0x000fe400078ac0ff */
[----:B------:R-:W-:Y:S02]  /*ac20*/  P2R R16, PR, RZ, 0x8 ;  /* 0x00000008ff107803 */ /* 0x000fe40000000000 */
[----:B------:R-:W-:-:S02]  /*ac30*/  @P0 SEL R20, R37, R36, P2 ;  /* 0x0000002425140207 */ /* 0x000fc40001000000 */
[----:B------:R-:W-:Y:S02]  /*ac40*/  ISETP.NE.AND P2, PT, R22, RZ, PT ;  /* 0x000000ff1600720c */ /* 0x000fe40003f45270 */
[----:B------:R-:W-:Y:S02]  /*ac50*/  LOP3.LUT P3, RZ, R0, 0x800, RZ, 0xc0, !PT ;  /* 0x0000080000ff7812 */ /* 0x000fe4000786c0ff */
[----:B------:R-:W-:-:S09]  /*ac60*/  @P1 SEL R22, R35, R34, P6 ;  /* 0x0000002223161207 */ /* 0x000fd20003000000 */
[----:B------:R-:W-:Y:S02]  /*ac70*/  @P2 SEL R23, R33, R32, P5 ;  /* 0x0000002021172207 */ /* 0x000fe40002800000 */
[----:B------:R-:W-:-:S13]  /*ac80*/  R2P PR, R51, 0x60 ;  /* 0x0000006033007804 */ /* 0x000fda0000000000 */
[----:B------:R-:W-:Y:S02]  /*ac90*/  @P6 SEL R25, R29, R28, P3 ;  /* 0x0000001c1d196207 */ /* 0x000fe40001800000 */
[----:B------:R-:W-:-:S13]  /*aca0*/  ISETP.NE.AND P3, PT, R16, RZ, PT ;  /* 0x000000ff1000720c */ /* 0x000fda0003f65270 */
[C---:B------:R-:W-:Y:S02]  /*acb0*/  @P3 VIADD R19, R17.reuse, 0x1 ;  /* 0x0000000111133836 */ /* 0x040fe40000000000 */
[----:B------:R-:W-:Y:S02]  /*acc0*/  @P3 IMAD R16, R17, 0x4, R2 ;  /* 0x0000000411103824 */ /* 0x000fe400078e0202 */
[----:B------:R-:W-:-:S03]  /*acd0*/  @P3 IMAD.MOV.U32 R17, RZ, RZ, R19 ;  /* 0x000000ffff113224 */ /* 0x000fc600078e0013 */
[----:B------:R2:W-:Y:S01]  /*ace0*/  @P3 STS [R16+0x800], R21 ;  /* 0x0008001510003388 */ /* 0x0005e20000000800 */
[C---:B------:R-:W-:Y:S01]  /*acf0*/  @P4 VIADD R19, R17.reuse, 0x1 ;  /* 0x0000000111134836 */ /* 0x040fe20000000000 */
[----:B------:R-:W-:Y:S01]  /*ad00*/  LOP3.LUT P3, RZ, R0, 0x400, RZ, 0xc0, !PT ;  /* 0x0000040000ff7812 */ /* 0x000fe2000786c0ff */
[----:B------:R-:W-:Y:S02]  /*ad10*/  @P4 IMAD R27, R17, 0x4, R2 ;  /* 0x00000004111b4824 */ /* 0x000fe400078e0202 */
[----:B------:R-:W-:-:S03]  /*ad20*/  @P4 IMAD.MOV.U32 R17, RZ, RZ, R19 ;  /* 0x000000ffff114224 */ /* 0x000fc600078e0013 */
[----:B------:R0:W-:Y:S01]  /*ad30*/  @P4 STS [R27+0x800], R18 ;  /* 0x000800121b004388 */ /* 0x0001e20000000800 */
        /* <DEDUP_REMOVED lines=9> */
[----:B--2---:R-:W-:Y:S01]  /*add0*/  @P2 VIADD R16, R17, 0x1 ;  /* 0x0000000111102836 */ /* 0x004fe20000000000 */
[----:B------:R-:W-:Y:S01]  /*ade0*/  LOP3.LUT P1, RZ, R43, 0x80, RZ, 0xc0, !PT ;  /* 0x000000802bff7812 */ /* 0x000fe2000782c0ff */
[----:B------:R-:W-:Y:S02]  /*adf0*/  @P2 IMAD R26, R17, 0x4, R2 ;  /* 0x00000004111a2824 */ /* 0x000fe400078e0202 */
[----:B------:R-:W-:Y:S02]  /*ae00*/  @P2 IMAD.MOV.U32 R17, RZ, RZ, R16 ;  /* 0x000000ffff112224 */ /* 0x000fe400078e0010 */
[----:B------:R-:W-:Y:S01]  /*ae10*/  @P0 SEL R3, R3, R4, P3 ;  /* 0x0000000403030207 */ /* 0x000fe20001800000 */
[----:B------:R-:W-:Y:S01]  /*ae20*/  @P2 STS [R26+0x800], R23 ;  /* 0x000800171a002388 */ /* 0x000fe20000000800 */
[C---:B------:R-:W-:Y:S02]  /*ae30*/  @P5 VIADD R16, R17.reuse, 0x1 ;  /* 0x0000000111105836 */ /* 0x040fe40000000000 */
[----:B0-----:R-:W-:-:S02]  /*ae40*/  @P5 IMAD R18, R17, 0x4, R2 ;  /* 0x0000000411125824 */ /* 0x001fc400078e0202 */
[----:B------:R-:W-:-:S04]  /*ae50*/  @P5 IMAD.MOV.U32 R17, RZ, RZ, R16 ;  /* 0x000000ffff115224 */ /* 0x000fc800078e0010 */
[C---:B------:R-:W-:Y:S02]  /*ae60*/  @P6 VIADD R16, R17.reuse, 0x1 ;  /* 0x0000000111106836 */ /* 0x040fe40000000000 */
[----:B-1----:R-:W-:Y:S02]  /*ae70*/  @P6 IMAD R20, R17, 0x4, R2 ;  /* 0x0000000411146824 */ /* 0x002fe400078e0202 */
[----:B------:R-:W-:-:S04]  /*ae80*/  @P6 IMAD.MOV.U32 R17, RZ, RZ, R16 ;  /* 0x000000ffff116224 */ /* 0x000fc800078e0010 */
[C---:B------:R-:W-:Y:S02]  /*ae90*/  @P1 IMAD R19, R17.reuse, 0x4, R2 ;  /* 0x0000000411131824 */ /* 0x040fe400078e0202 */
[----:B------:R-:W-:-:S04]  /*aea0*/  @P1 VIADD R16, R17, 0x1 ;  /* 0x0000000111101836 */ /* 0x000fc80000000000 */
[----:B------:R-:W-:-:S04]  /*aeb0*/  @P1 IMAD.MOV.U32 R17, RZ, RZ, R16 ;  /* 0x000000ffff111224 */ /* 0x000fc800078e0010 */
[C---:B------:R-:W-:Y:S02]  /*aec0*/  @P0 VIADD R4, R17.reuse, 0x1 ;  /* 0x0000000111040836 */ /* 0x040fe40000000000 */
[----:B------:R-:W-:Y:S02]  /*aed0*/  @P0 IMAD R16, R17, 0x4, R2 ;  /* 0x0000000411100824 */ /* 0x000fe400078e0202 */
[----:B------:R-:W-:Y:S01]  /*aee0*/  @P0 IMAD.MOV.U32 R17, RZ, RZ, R4 ;  /* 0x000000ffff110224 */ /* 0x000fe200078e0004 */
[----:B----4-:R0:W-:Y:S01]  /*aef0*/  @P5 STS [R18+0x800], R46 ;  /* 0x0008002e12005388 */ /* 0x0101e20000000800 */
[----:B------:R-:W-:-:S03]  /*af00*/  LOP3.LUT P5, RZ, R0, 0x200, RZ, 0xc0, !PT ;  /* 0x0000020000ff7812 */ /* 0x000fc600078ac0ff */
[----:B------:R-:W-:Y:S04]  /*af10*/  @P6 STS [R20+0x800], R25 ;  /* 0x0008001914006388 */ /* 0x000fe80000000800 */
[----:B-----5:R-:W-:Y:S01]  /*af20*/  @P1 STS [R19+0x800], R30 ;  /* 0x0008001e13001388 */ /* 0x020fe20000000800 */
[----:B------:R-:W-:-:S03]  /*af30*/  R2P PR, R50.B1, 0x6 ;  /* 0x0000000632007804 */ /* 0x000fc60000001000 */
[----:B------:R1:W-:Y:S02]  /*af40*/  @P0 STS [R16+0x800], R3 ;  /* 0x0008000310000388 */ /* 0x0003e40000000800 */
[----:B------:R-:W-:-:S08]  /*af50*/  R2P PR, R49.B1, 0x18 ;  /* 0x0000001831007804 */ /* 0x000fd00000001000 */
[C---:B------:R-:W-:Y:S02]  /*af60*/  @P1 VIADD R4, R17.reuse, 0x1 ;  /* 0x0000000111041836 */ /* 0x040fe40000000000 */
[----:B------:R-:W-:Y:S02]  /*af70*/  @P1 IMAD R21, R17, 0x4, R2 ;  /* 0x0000000411151824 */ /* 0x000fe400078e0202 */
[----:B------:R-:W-:Y:S01]  /*af80*/  @P1 IMAD.MOV.U32 R17, RZ, RZ, R4 ;  /* 0x000000ffff111224 */ /* 0x000fe200078e0004 */
[----:B------:R-:W-:Y:S02]  /*af90*/  @P2 SEL R4, R5, R6, P5 ;  /* 0x0000000605042207 */ /* 0x000fe40002800000 */
[----:B------:R-:W-:Y:S01]  /*afa0*/  @P1 STS [R21+0x800], R60 ;  /* 0x0008003c15001388 */ /* 0x000fe20000000800 */
[C---:B0-----:R-:W-:Y:S01]  /*afb0*/  @P2 VIADD R18, R17.reuse, 0x1 ;  /* 0x0000000111122836 */ /* 0x041fe20000000000 */
[----:B------:R-:W-:Y:S01]  /*afc0*/  LOP3.LUT P1, RZ, R0, 0x80, RZ, 0xc0, !PT ;  /* 0x0000008000ff7812 */ /* 0x000fe2000782c0ff */
[----:B------:R-:W-:-:S02]  /*afd0*/  @P2 IMAD R5, R17, 0x4, R2 ;  /* 0x0000000411052824 */ /* 0x000fc400078e0202 */
[----:B------:R-:W-:-:S03]  /*afe0*/  @P2 IMAD.MOV.U32 R17, RZ, RZ, R18 ;  /* 0x000000ffff112224 */ /* 0x000fc600078e0012 */
[----:B------:R0:W-:Y:S01]  /*aff0*/  @P2 STS [R5+0x800], R4 ;  /* 0x0008000405002388 */ /* 0x0001e20000000800 */
[----:B------:R-:W-:Y:S01]  /*b000*/  LOP3.LUT P2, RZ, R0, 0x100, RZ, 0xc0, !PT ;  /* 0x0000010000ff7812 */ /* 0x000fe2000784c0ff */
[C---:B------:R-:W-:Y:S02]  /*b010*/  @P3 VIADD R6, R17.reuse, 0x1 ;  /* 0x0000000111063836 */ /* 0x040fe40000000000 */
[----:B-1----:R-:W-:Y:S01]  /*b020*/  @P3 IMAD R16, R17, 0x4, R2 ;  /* 0x0000000411103824 */ /* 0x002fe200078e0202 */
[----:B------:R-:W-:Y:S01]  /*b030*/  R2P PR, R45.B1, 0x60 ;  /* 0x000000602d007804 */ /* 0x000fe20000001000 */
[----:B------:R-:W-:Y:S01]  /*b040*/  @P3 IMAD.MOV.U32 R17, RZ, RZ, R6 ;  /* 0x000000ffff113224 */ /* 0x000fe200078e0006 */
[C---:B------:R-:W-:Y:S02]  /*b050*/  LOP3.LUT P0, RZ, R42.reuse, 0x8000, RZ, 0xc0, !PT ;  /* 0x000080002aff7812 */ /* 0x040fe4000780c0ff */
[----:B------:R1:W-:Y:S01]  /*b060*/  @P3 STS [R16+0x800], R59 ;  /* 0x0008003b10003388 */ /* 0x0003e20000000800 */
[C---:B------:R-:W-:Y:S01]  /*b070*/  @P4 VIADD R3, R17.reuse, 0x1 ;  /* 0x0000000111034836 */ /* 0x040fe20000000000 */
[----:B------:R-:W-:Y:S01]  /*b080*/  LOP3.LUT P3, RZ, R42, 0x10000, RZ, 0xc0, !PT ;  /* 0x000100002aff7812 */ /* 0x000fe2000786c0ff */
[----:B------:R-:W-:-:S02]  /*b090*/  @P4 IMAD R6, R17, 0x4, R2 ;  /* 0x0000000411064824 */ /* 0x000fc400078e0202 */
[----:B------:R-:W-:-:S04]  /*b0a0*/  @P4 IMAD.MOV.U32 R17, RZ, RZ, R3 ;  /* 0x000000ffff114224 */ /* 0x000fc800078e0003 */
[C---:B------:R-:W-:Y:S02]  /*b0b0*/  @P5 VIADD R3, R17.reuse, 0x1 ;  /* 0x0000000111035836 */ /* 0x040fe40000000000 */
[----:B------:R-:W-:Y:S02]  /*b0c0*/  @P5 IMAD R19, R17, 0x4, R2 ;  /* 0x0000000411135824 */ /* 0x000fe400078e0202 */
[----:B------:R-:W-:Y:S01]  /*b0d0*/  @P5 IMAD.MOV.U32 R17, RZ, RZ, R3 ;  /* 0x000000ffff115224 */ /* 0x000fe200078e0003 */
[----:B------:R-:W-:-:S03]  /*b0e0*/  @P4 SEL R3, R7, R8, P2 ;  /* 0x0000000807034207 */ /* 0x000fc60001000000 */
[C---:B0-----:R-:W-:Y:S02]  /*b0f0*/  @P6 VIADD R4, R17.reuse, 0x1 ;  /* 0x0000000111046836 */ /* 0x041fe40000000000 */
[----:B------:R-:W-:Y:S01]  /*b100*/  @P6 IMAD R5, R17, 0x4, R2 ;  /* 0x0000000411056824 */ /* 0x000fe200078e0202 */
[----:B------:R1:W-:Y:S01]  /*b110*/  @P4 STS [R6+0x800], R3 ;  /* 0x0008000306004388 */ /* 0x0003e20000000800 */
[----:B------:R-:W-:Y:S01]  /*b120*/  @P6 IMAD.MOV.U32 R17, RZ, RZ, R4 ;  /* 0x000000ffff116224 */ /* 0x000fe200078e0004 */
[----:B------:R-:W-:Y:S02]  /*b130*/  LOP3.LUT P4, RZ, R0, 0x20, RZ, 0xc0, !PT ;  /* 0x0000002000ff7812 */ /* 0x000fe4000788c0ff */
[----:B------:R-:W-:Y:S01]  /*b140*/  @P6 SEL R4, R9, R10, P1 ;  /* 0x0000000a09046207 */ /* 0x000fe20000800000 */
[C---:B------:R-:W-:Y:S01]  /*b150*/  @P0 VIADD R7, R17.reuse, 0x1 ;  /* 0x0000000111070836 */ /* 0x040fe20000000000 */
[----:B------:R-:W-:Y:S01]  /*b160*/  R2P PR, R44.B2, 0x6 ;  /* 0x000000062c007804 */ /* 0x000fe20000002000 */
[----:B------:R-:W-:Y:S01]  /*b170*/  @P0 IMAD R8, R17, 0x4, R2 ;  /* 0x0000000411080824 */ /* 0x000fe200078e0202 */
[----:B------:R1:W-:Y:S01]  /*b180*/  @P5 STS [R19+0x800], R58 ;  /* 0x0008003a13005388 */ /* 0x0003e20000000800 */
[----:B------:R-:W-:Y:S01]  /*b190*/  @P0 IMAD.MOV.U32 R17, RZ, RZ, R7 ;  /* 0x000000ffff110224 */ /* 0x000fe200078e0007 */
[----:B------:R-:W-:-:S02]  /*b1a0*/  @P3 SEL R11, R11, R24, P4 ;  /* 0x000000180b0b3207 */ /* 0x000fc40002000000 */
[----:B------:R1:W-:Y:S01]  /*b1b0*/  @P6 STS [R5+0x800], R4 ;  /* 0x0008000405006388 */ /* 0x0003e20000000800 */
[C---:B------:R-:W-:Y:S02]  /*b1c0*/  @P3 VIADD R0, R17.reuse, 0x1 ;  /* 0x0000000111003836 */ /* 0x040fe40000000000 */
[----:B------:R-:W-:Y:S01]  /*b1d0*/  @P3 IMAD R10, R17, 0x4, R2 ;  /* 0x00000004110a3824 */ /* 0x000fe200078e0202 */
[----:B------:R1:W-:Y:S01]  /*b1e0*/  @P0 STS [R8+0x800], R57 ;  /* 0x0008003908000388 */ /* 0x0003e20000000800 */
[----:B------:R-:W-:Y:S01]  /*b1f0*/  @P3 IMAD.MOV.U32 R17, RZ, RZ, R0 ;  /* 0x000000ffff113224 */ /* 0x000fe200078e0000 */
[----:B---3--:R-:W-:Y:S02]  /*b200*/  ISETP.GE.AND P0, PT, R53, R14, PT ;  /* 0x0000000e3500720c */ /* 0x008fe40003f06270 */
[----:B------:R1:W-:Y:S01]  /*b210*/  @P3 STS [R10+0x800], R11 ;  /* 0x0008000b0a003388 */ /* 0x0003e20000000800 */
[C---:B------:R-:W-:Y:S02]  /*b220*/  @P1 VIADD R0, R17.reuse, 0x1 ;  /* 0x0000000111001836 */ /* 0x040fe40000000000 */
[----:B------:R-:W-:-:S02]  /*b230*/  @P1 IMAD R7, R17, 0x4, R2 ;  /* 0x0000000411071824 */ /* 0x000fc400078e0202 */
[----:B------:R-:W-:-:S03]  /*b240*/  @P1 IMAD.MOV.U32 R17, RZ, RZ, R0 ;  /* 0x000000ffff111224 */ /* 0x000fc600078e0000 */
[----:B------:R1:W-:Y:S01]  /*b250*/  @P1 STS [R7+0x800], R56 ;  /* 0x0008003807001388 */ /* 0x0003e20000000800 */
[----:B------:R-:W-:-:S05]  /*b260*/  @P2 IMAD R0, R17, 0x4, R2 ;  /* 0x0000000411002824 */ /* 0x000fca00078e0202 */
[----:B------:R1:W-:Y:S01]  /*b270*/  @P2 STS [R0+0x800], R55 ;  /* 0x0008003700002388 */ /* 0x0003e20000000800 */
[----:B------:R-:W-:Y:S06]  /*b280*/  BAR.SYNC.DEFER_BLOCKING 0x0 ;  /* 0x0000000000007b1d */ /* 0x000fec0000010000 */
[----:B------:R-:W-:Y:S05]  /*b290*/  @P0 BRA `(.L_x_136) ;  /* 0x0000000400fc0947 */ /* 0x000fea0003800000 */
[----:B-1----:R-:W-:Y:S01]  /*b2a0*/  LOP3.LUT R3, RZ, R53, RZ, 0x33, !PT ;  /* 0x00000035ff037212 */ /* 0x002fe200078e33ff */
[----:B------:R-:W-:Y:S04]  /*b2b0*/  BSSY.RECONVERGENT B1, `(.L_x_137) ;  /* 0x000001e000017945 */ /* 0x000fe80003800200 */
[----:B------:R-:W-:-:S05]  /*b2c0*/  IMAD.IADD R0, R3, 0x1, R14 ;  /* 0x0000000103007824 */ /* 0x000fca00078e020e */
[C---:B------:R-:W-:Y:S02]  /*b2d0*/  LOP3.LUT R3, R0.reuse, 0x600, RZ, 0xc0, !PT ;  /* 0x0000060000037812 */ /* 0x040fe400078ec0ff */
[----:B------:R-:W-:Y:S02]  /*b2e0*/  ISETP.GE.U32.AND P1, PT, R0, 0x600, PT ;  /* 0x000006000000780c */ /* 0x000fe40003f26070 */
[----:B------:R-:W-:Y:S01]  /*b2f0*/  ISETP.NE.AND P0, PT, R3, 0x600, PT ;  /* 0x000006000300780c */ /* 0x000fe20003f05270 */
[----:B------:R-:W-:-:S12]  /*b300*/  IMAD.MOV.U32 R3, RZ, RZ, R53 ;  /* 0x000000ffff037224 */ /* 0x000fd800078e0035 */
[----:B------:R-:W-:Y:S05]  /*b310*/  @!P0 BRA `(.L_x_138) ;  /* 0x00000000005c8947 */ /* 0x000fea0003800000 */
[----:B------:R-:W0:Y:S01]  /*b320*/  LDCU.64 UR4, c[0x0][0x3b0] ;  /* 0x00007600ff0477ac */ /* 0x000e220008000a00 */
[----:B------:R-:W-:Y:S01]  /*b330*/  LEA.HI R0, R0, 0x1, RZ, 0x17 ;  /* 0x0000000100007811 */ /* 0x000fe200078fb8ff */
[C---:B------:R-:W-:Y:S01]  /*b340*/  IMAD R5, R53.reuse, 0x4, R2 ;  /* 0x0000000435057824 */ /* 0x040fe200078e0202 */
[----:B------:R-:W-:-:S03]  /*b350*/  IADD3 R9, P0, PT, R53, R12, RZ ;  /* 0x0000000c35097210 */ /* 0x000fc60007f1e0ff */
[C---:B------:R-:W-:Y:S01]  /*b360*/  IMAD.SHL.U32 R3, R0.reuse, 0x200, RZ ;  /* 0x0000020000037824 */ /* 0x040fe200078e00ff */
[----:B------:R-:W-:Y:S01]  /*b370*/  LOP3.LUT R0, R0, 0x3, RZ, 0xc0, !PT ;  /* 0x0000000300007812 */ /* 0x000fe200078ec0ff */
[----:B------:R-:W-:-:S03]  /*b380*/  IMAD.X R6, RZ, RZ, R13, P0 ;  /* 0x000000ffff067224 */ /* 0x000fc600000e060d */
[----:B------:R-:W-:Y:S01]  /*b390*/  LOP3.LUT R4, R3, 0x600, RZ, 0xc0, !PT ;  /* 0x0000060003047812 */ /* 0x000fe200078ec0ff */
[----:B------:R-:W-:-:S04]  /*b3a0*/  IMAD.MOV R0, RZ, RZ, -R0 ;  /* 0x000000ffff007224 */ /* 0x000fc800078e0a00 */
[----:B------:R-:W-:Y:S01]  /*b3b0*/  IMAD.IADD R3, R4, 0x1, R53 ;  /* 0x0000000104037824 */ /* 0x000fe200078e0235 */
[----:B0-----:R-:W-:-:S04]  /*b3c0*/  LEA R8, P0, R9, UR4, 0x2 ;  /* 0x0000000409087c11 */ /* 0x001fc8000f8010ff */
[----:B------:R-:W-:Y:S01]  /*b3d0*/  LEA.HI.X R9, R9, UR5, R6, 0x2, P0 ;  /* 0x0000000509097c11 */ /* 0x000fe200080f1406 */
[----:B------:R-:W-:-:S08]  /*b3e0*/  VIADD R6, R5, 0x800 ;  /* 0x0000080005067836 */ /* 0x000fd00000000000 */
.L_x_139:
[----:B0-----:R0:W1:Y:S01]  /*b3f0*/  LDS R7, [R6] ;  /* 0x0000000006077984 */ /* 0x0010620000000800 */
[----:B------:R-:W-:Y:S01]  /*b400*/  IMAD.MOV.U32 R4, RZ, RZ, R8 ;  /* 0x000000ffff047224 */ /* 0x000fe200078e0008 */
[----:B------:R-:W-:Y:S01]  /*b410*/  IADD3 R8, P2, PT, R8, 0x800, RZ ;  /* 0x0000080008087810 */ /* 0x000fe20007f5e0ff */
[--C-:B------:R-:W-:Y:S02]  /*b420*/  IMAD.MOV.U32 R5, RZ, RZ, R9.reuse ;  /* 0x000000ffff057224 */ /* 0x100fe400078e0009 */
[----:B------:R-:W-:Y:S02]  /*b430*/  VIADD R0, R0, 0x1 ;  /* 0x0000000100007836 */ /* 0x000fe40000000000 */
[----:B------:R-:W-:Y:S02]  /*b440*/  IMAD.X R9, RZ, RZ, R9, P2 ;  /* 0x000000ffff097224 */ /* 0x000fe400010e0609 */
[----:B0-----:R-:W-:Y:S01]  /*b450*/  VIADD R6, R6, 0x800 ;  /* 0x0000080006067836 */ /* 0x001fe20000000000 */
[----:B------:R-:W-:Y:S01]  /*b460*/  ISETP.NE.AND P0, PT, R0, RZ, PT ;  /* 0x000000ff0000720c */ /* 0x000fe20003f05270 */
[----:B-1----:R0:W-:-:S12]  /*b470*/  STG.E desc[UR6][R4.64], R7 ;  /* 0x0000000704007986 */ /* 0x0021d8000c101906 */
[----:B------:R-:W-:Y:S05]  /*b480*/  @P0 BRA `(.L_x_139) ;  /* 0xfffffffc00d80947 */ /* 0x000fea000383ffff */
.L_x_138:
[----:B------:R-:W-:Y:S05]  /*b490*/  BSYNC.RECONVERGENT B1 ;  /* 0x0000000000017941 */ /* 0x000fea0003800200 */
.L_x_137:
[----:B------:R-:W-:Y:S05]  /*b4a0*/  @!P1 BRA `(.L_x_136) ;  /* 0x0000000400789947 */ /* 0x000fea0003800000 */
[----:B------:R-:W1:Y:S01]  /*b4b0*/  LDCU.64 UR4, c[0x0][0x3b0] ;  /* 0x00007600ff0477ac */ /* 0x000e620008000a00 */
[----:B------:R-:W-:Y:S01]  /*b4c0*/  IMAD.IADD R6, R14, 0x1, -R3 ;  /* 0x000000010e067824 */ /* 0x000fe200078e0a03 */
[C---:B------:R-:W-:Y:S01]  /*b4d0*/  IADD3 R0, P0, PT, R3.reuse, R12, RZ ;  /* 0x0000000c03007210 */ /* 0x040fe20007f1e0ff */
[----:B------:R-:W-:Y:S01]  /*b4e0*/  IMAD R2, R3, 0x4, R2 ;  /* 0x0000000403027824 */ /* 0x000fe200078e0202 */
[----:B------:R-:W-:Y:S02]  /*b4f0*/  BSSY.RECONVERGENT B1, `(.L_x_140) ;  /* 0x0000034000017945 */ /* 0x000fe40003800200 */
[----:B------:R-:W-:Y:S01]  /*b500*/  ISETP.GT.AND P1, PT, R6, 0x1800, PT ;  /* 0x000018000600780c */ /* 0x000fe20003f24270 */
[----:B0-----:R-:W-:Y:S02]  /*b510*/  IMAD.X R5, RZ, RZ, R13, P0 ;  /* 0x000000ffff057224 */ /* 0x001fe400000e060d */
[----:B------:R-:W-:Y:S01]  /*b520*/  VIADD R2, R2, 0x2000 ;  /* 0x0000200002027836 */ /* 0x000fe20000000000 */
[----:B-1----:R-:W-:-:S04]  /*b530*/  LEA R4, P0, R0, UR4, 0x2 ;  /* 0x0000000400047c11 */ /* 0x002fc8000f8010ff */
[----:B------:R-:W-:Y:S02]  /*b540*/  LEA.HI.X R0, R0, UR5, R5, 0x2, P0 ;  /* 0x0000000500007c11 */ /* 0x000fe400080f1405 */
[----:B------:R-:W-:-:S05]  /*b550*/  IADD3 R4, P0, PT, R4, 0x1000, RZ ;  /* 0x0000100004047810 */ /* 0x000fca0007f1e0ff */
[----:B------:R-:W-:Y:S01]  /*b560*/  IMAD.X R5, RZ, RZ, R0, P0 ;  /* 0x000000ffff057224 */ /* 0x000fe200000e0600 */
[----:B------:R-:W-:Y:S01]  /*b570*/  PLOP3.LUT P0, PT, PT, PT, PT, 0x80, 0x8 ;  /* 0x000000000008781c */ /* 0x000fe20003f0f070 */
[----:B------:R-:W-:-:S12]  /*b580*/  @!P1 BRA `(.L_x_141) ;  /* 0x0000000000a89947 */ /* 0x000fd80003800000 */
[----:B------:R-:W-:Y:S01]  /*b590*/  PLOP3.LUT P0, PT, PT, PT, PT, 0x8, 0x80 ;  /* 0x000000000080781c */ /* 0x000fe20003f0e170 */
[----:B------:R-:W-:-:S12]  /*b5a0*/  VIADD R6, R14, 0xffffe800 ;  /* 0xffffe8000e067836 */ /* 0x000fd80000000000 */
.L_x_142:
[----:B------:R-:W0:Y:S01]  /*b5b0*/  LDS R7, [R2+-0x1800] ;  /* 0xffe8000002077984 */ /* 0x000e220000000800 */
[----:B------:R-:W-:Y:S01]  /*b5c0*/  VIADD R3, R3, 0x2000 ;  /* 0x0000200003037836 */ /* 0x000fe20000000000 */
[----:B------:R-:W-:Y:S02]  /*b5d0*/  IADD3 R0, P2, PT, R4, 0x8000, RZ ;  /* 0x0000800004007810 */ /* 0x000fe40007f5e0ff */
[----:B------:R-:W1:Y:S02]  /*b5e0*/  LDS R9, [R2+-0x1000] ;  /* 0xfff0000002097984 */ /* 0x000e640000000800 */
[----:B------:R-:W-:Y:S02]  /*b5f0*/  ISETP.GE.AND P1, PT, R3, R6, PT ;  /* 0x000000060300720c */ /* 0x000fe40003f26270 */
[----:B------:R-:W2:Y:S04]  /*b600*/  LDS R11, [R2+-0x800] ;  /* 0xfff80000020b7984 */ /* 0x000ea80000000800 */
[----:B------:R-:W3:Y:S04]  /*b610*/  LDS R17, [R2] ;  /* 0x0000000002117984 */ /* 0x000ee80000000800 */
[----:B------:R-:W4:Y:S04]  /*b620*/  LDS R19, [R2+0x800] ;  /* 0x0008000002137984 */ /* 0x000f280000000800 */
[----:B------:R-:W5:Y:S04]  /*b630*/  LDS R21, [R2+0x1000] ;  /* 0x0010000002157984 */ /* 0x000f680000000800 */
        /* <DEDUP_REMOVED lines=9> */
[----:B------:R2:W5:Y:S04]  /*b6d0*/  LDS R41, [R2+0x6000] ;  /* 0x0060000002297984 */ /* 0x0005680000000800 */
[----:B0-----:R0:W-:Y:S04]  /*b6e0*/  STG.E desc[UR6][R4.64+-0x1000], R7 ;  /* 0xfff0000704007986 */ /* 0x0011e8000c101906 */
[----:B-1----:R-:W-:Y:S01]  /*b6f0*/  STG.E desc[UR6][R4.64+-0x800], R9 ;  /* 0xfff8000904007986 */ /* 0x002fe2000c101906 */
[----:B--2---:R-:W-:-:S03]  /*b700*/  VIADD R2, R2, 0x8000 ;  /* 0x0000800002027836 */ /* 0x004fc60000000000 */
[----:B------:R-:W-:Y:S01]  /*b710*/  STG.E desc[UR6][R4.64], R11 ;  /* 0x0000000b04007986 */ /* 0x000fe2000c101906 */
[----:B0-----:R-:W-:-:S03]  /*b720*/  IMAD.X R7, RZ, RZ, R5, P2 ;  /* 0x000000ffff077224 */ /* 0x001fc600010e0605 */
[----:B---3--:R-:W-:Y:S04]  /*b730*/  STG.E desc[UR6][R4.64+0x800], R17 ;  /* 0x0008001104007986 */ /* 0x008fe8000c101906 */
[----:B----4-:R-:W-:Y:S04]  /*b740*/  STG.E desc[UR6][R4.64+0x1000], R19 ;  /* 0x0010001304007986 */ /* 0x010fe8000c101906 */
[----:B-----5:R-:W-:Y:S04]  /*b750*/  STG.E desc[UR6][R4.64+0x1800], R21 ;  /* 0x0018001504007986 */ /* 0x020fe8000c101906 */
        /* <DEDUP_REMOVED lines=13> */
.L_x_141:
[----:B------:R-:W-:Y:S05]  /*b830*/  BSYNC.RECONVERGENT B1 ;  /* 0x0000000000017941 */ /* 0x000fea0003800200 */
.L_x_140:
[----:B------:R-:W-:Y:S01]  /*b840*/  IMAD.IADD R0, R14, 0x1, -R3 ;  /* 0x000000010e007824 */ /* 0x000fe200078e0a03 */
[----:B------:R-:W-:Y:S04]  /*b850*/  BSSY.RECONVERGENT B1, `(.L_x_143) ;  /* 0x000001a000017945 */ /* 0x000fe80003800200 */
[----:B------:R-:W-:-:S13]  /*b860*/  ISETP.GT.AND P1, PT, R0, 0x800, PT ;  /* 0x000008000000780c */ /* 0x000fda0003f24270 */
[----:B------:R-:W-:Y:S05]  /*b870*/  @!P1 BRA `(.L_x_144) ;  /* 0x00000000005c9947 */ /* 0x000fea0003800000 */
[----:B------:R-:W0:Y:S01]  /*b880*/  LDS R7, [R2+-0x1800] ;  /* 0xffe8000002077984 */ /* 0x000e220000000800 */
[----:B------:R-:W-:Y:S01]  /*b890*/  IADD3 R0, P1, PT, R4, 0x4000, RZ ;  /* 0x0000400004007810 */ /* 0x000fe20007f3e0ff */
[----:B------:R-:W-:Y:S01]  /*b8a0*/  VIADD R3, R3, 0x1000 ;  /* 0x0000100003037836 */ /* 0x000fe20000000000 */
[----:B------:R-:W-:Y:S01]  /*b8b0*/  PLOP3.LUT P0, PT, PT, PT, PT, 0x8, 0x80 ;  /* 0x000000000080781c */ /* 0x000fe20003f0e170 */
[----:B------:R-:W1:Y:S02]  /*b8c0*/  LDS R9, [R2+-0x1000] ;  /* 0xfff0000002097984 */ /* 0x000e640000000800 */
[----:B------:R-:W-:Y:S02]  /*b8d0*/  IMAD.X R27, RZ, RZ, R5, P1 ;  /* 0x000000ffff1b7224 */ /* 0x000fe400008e0605 */
[----:B------:R-:W2:Y:S04]  /*b8e0*/  LDS R11, [R2+-0x800] ;  /* 0xfff80000020b7984 */ /* 0x000ea80000000800 */
[----:B------:R-:W3:Y:S04]  /*b8f0*/  LDS R17, [R2] ;  /* 0x0000000002117984 */ /* 0x000ee80000000800 */
[----:B------:R-:W4:Y:S04]  /*b900*/  LDS R19, [R2+0x800] ;  /* 0x0008000002137984 */ /* 0x000f280000000800 */
[----:B------:R-:W5:Y:S04]  /*b910*/  LDS R21, [R2+0x1000] ;  /* 0x0010000002157984 */ /* 0x000f680000000800 */
[----:B------:R-:W5:Y:S04]  /*b920*/  LDS R23, [R2+0x1800] ;  /* 0x0018000002177984 */ /* 0x000f680000000800 */
[----:B------:R0:W5:Y:S02]  /*b930*/  LDS R25, [R2+0x2000] ;  /* 0x0020000002197984 */ /* 0x0001640000000800 */
[----:B0-----:R-:W-:-:S02]  /*b940*/  VIADD R2, R2, 0x4000 ;  /* 0x0000400002027836 */ /* 0x001fc40000000000 */
[----:B------:R-:W-:Y:S04]  /*b950*/  STG.E desc[UR6][R4.64+-0x1000], R7 ;  /* 0xfff0000704007986 */ /* 0x000fe8000c101906 */
[----:B-1----:R-:W-:Y:S04]  /*b960*/  STG.E desc[UR6][R4.64+-0x800], R9 ;  /* 0xfff8000904007986 */ /* 0x002fe8000c101906 */
[----:B--2---:R-:W-:Y:S04]  /*b970*/  STG.E desc[UR6][R4.64], R11 ;  /* 0x0000000b04007986 */ /* 0x004fe8000c101906 */
[----:B---3--:R-:W-:Y:S04]  /*b980*/  STG.E desc[UR6][R4.64+0x800], R17 ;  /* 0x0008001104007986 */ /* 0x008fe8000c101906 */
[----:B----4-:R-:W-:Y:S04]  /*b990*/  STG.E desc[UR6][R4.64+0x1000], R19 ;  /* 0x0010001304007986 */ /* 0x010fe8000c101906 */
[----:B-----5:R-:W-:Y:S04]  /*b9a0*/  STG.E desc[UR6][R4.64+0x1800], R21 ;  /* 0x0018001504007986 */ /* 0x020fe8000c101906 */
[----:B------:R-:W-:Y:S04]  /*b9b0*/  STG.E desc[UR6][R4.64+0x2000], R23 ;  /* 0x0020001704007986 */ /* 0x000fe8000c101906 */
[----:B------:R0:W-:Y:S02]  /*b9c0*/  STG.E desc[UR6][R4.64+0x2800], R25 ;  /* 0x0028001904007986 */ /* 0x0001e4000c101906 */
[----:B0-----:R-:W-:-:S02]  /*b9d0*/  IMAD.MOV.U32 R4, RZ, RZ, R0 ;  /* 0x000000ffff047224 */ /* 0x001fc400078e0000 */
[----:B------:R-:W-:-:S07]  /*b9e0*/  IMAD.MOV.U32 R5, RZ, RZ, R27 ;  /* 0x000000ffff057224 */ /* 0x000fce00078e001b */
.L_x_144:
[----:B------:R-:W-:Y:S05]  /*b9f0*/  BSYNC.RECONVERGENT B1 ;  /* 0x0000000000017941 */ /* 0x000fea0003800200 */
.L_x_143:
[----:B------:R-:W-:-:S13]  /*ba00*/  ISETP.LT.OR P0, PT, R3, R14, P0 ;  /* 0x0000000e0300720c */ /* 0x000fda0000701670 */
[----:B------:R-:W0:Y:S04]  /*ba10*/  @P0 LDS R3, [R2+-0x1800] ;  /* 0xffe8000002030984 */ /* 0x000e280000000800 */
[----:B------:R-:W1:Y:S04]  /*ba20*/  @P0 LDS R7, [R2+-0x1000] ;  /* 0xfff0000002070984 */ /* 0x000e680000000800 */
[----:B------:R-:W2:Y:S04]  /*ba30*/  @P0 LDS R9, [R2+-0x800] ;  /* 0xfff8000002090984 */ /* 0x000ea80000000800 */
[----:B------:R-:W3:Y:S04]  /*ba40*/  @P0 LDS R11, [R2] ;  /* 0x00000000020b0984 */ /* 0x000ee80000000800 */
[----:B0-----:R4:W-:Y:S04]  /*ba50*/  @P0 STG.E desc[UR6][R4.64+-0x1000], R3 ;  /* 0xfff0000304000986 */ /* 0x0019e8000c101906 */
[----:B-1----:R4:W-:Y:S04]  /*ba60*/  @P0 STG.E desc[UR6][R4.64+-0x800], R7 ;  /* 0xfff8000704000986 */ /* 0x0029e8000c101906 */
[----:B--2---:R4:W-:Y:S04]  /*ba70*/  @P0 STG.E desc[UR6][R4.64], R9 ;  /* 0x0000000904000986 */ /* 0x0049e8000c101906 */
[----:B---3--:R4:W-:Y:S02]  /*ba80*/  @P0 STG.E desc[UR6][R4.64+0x800], R11 ;  /* 0x0008000b04000986 */ /* 0x0089e4000c101906 */
.L_x_136:
[----:B------:R-:W-:Y:S05]  /*ba90*/  BSYNC.RECONVERGENT B0 ;  /* 0x0000000000007941 */ /* 0x000fea0003800200 */
.L_x_135:
[----:B------:R-:W-:-:S13]  /*baa0*/  ISETP.NE.AND P0, PT, R53, RZ, PT ;  /* 0x000000ff3500720c */ /* 0x000fda0003f05270 */
[----:B------:R-:W-:Y:S05]  /*bab0*/  @P0 EXIT ;  /* 0x000000000000094d */ /* 0x000fea0003800000 */
[----:B-1--4-:R-:W1:Y:S01]  /*bac0*/  LDC.64 R2, c[0x0][0x3d0] ;  /* 0x0000f400ff027b82 */ /* 0x012e620000000a00 */
[----:B------:R-:W-:-:S05]  /*bad0*/  IADD3 R14, P0, PT, R14, R12, RZ ;  /* 0x0000000c0e0e7210 */ /* 0x000fca0007f1e0ff */
[----:B------:R-:W-:-:S05]  /*bae0*/  IMAD.X R15, R15, 0x1, R13, P0 ;  /* 0x000000010f0f7824 */ /* 0x000fca00000e060d */
[----:B-1----:R-:W-:Y:S01]  /*baf0*/  STG.E.64 desc[UR6][R2.64], R14 ;  /* 0x0000000e02007986 */ /* 0x002fe2000c101b06 */
[----:B------:R-:W-:Y:S05]  /*bb00*/  EXIT ;  /* 0x000000000000794d */ /* 0x000fea0003800000 */
.L_x_30:
[----:B------:R-:W-:Y:S01]  /*bb10*/  BSSY B1, `(.L_x_145) ;  /* 0x0000006000017945 */ /* 0x000fe20003800000 */
[----:B------:R-:W-:Y:S01]  /*bb20*/  PLOP3.LUT P3, PT, P3, PT, PT, 0x8, 0x80 ;  /* 0x000000000080781c */ /* 0x000fe20001f6e170 */
[----:B------:R-:W-:-:S12]  /*bb30*/  IMAD.MOV.U32 R16, RZ, RZ, -0x1 ;  /* 0xffffffffff107424 */ /* 0x000fd800078e00ff */
[----:B0-----:R-:W-:Y:S05]  /*bb40*/  WARPSYNC.COLLECTIVE R16, `(.L_x_146) ;  /* 0x0000000010087348 */ /* 0x001fea0003c00000 */
[----:B------:R-:W-:Y:S01]  /*bb50*/  VOTE.ANY P3, P3 ;  /* 0x0000000000ff7806 */ /* 0x000fe20001860100 */
[----:B0-----:R-:W-:-:S12]  /*bb60*/  ENDCOLLECTIVE ;  /* 0x000000000000791b */ /* 0x001fd80003800000 */
.L_x_146:
[----:B------:R-:W-:Y:S05]  /*bb70*/  BSYNC B1 ;  /* 0x0000000000017941 */ /* 0x000fea0003800000 */
.L_x_145:
[----:B------:R-:W-:Y:S05]  /*bb80*/  BRA `(.L_x_147) ;  /* 0xffffff84002c7947 */ /* 0x000fea000383ffff */
.L_x_34:
[----:B------:R-:W-:Y:S01]  /*bb90*/  BSSY B1, `(.L_x_148) ;  /* 0x0000006000017945 */ /* 0x000fe20003800000 */
[----:B------:R-:W-:Y:S01]  /*bba0*/  PLOP3.LUT P3, PT, P3, PT, PT, 0x8, 0x80 ;  /* 0x000000000080781c */ /* 0x000fe20001f6e170 */
[----:B------:R-:W-:-:S12]  /*bbb0*/  IMAD.MOV.U32 R16, RZ, RZ, -0x1 ;  /* 0xffffffffff107424 */ /* 0x000fd800078e00ff */
[----:B0-----:R-:W-:Y:S05]  /*bbc0*/  WARPSYNC.COLLECTIVE R16, `(.L_x_149) ;  /* 0x0000000010087348 */ /* 0x001fea0003c00000 */
[----:B------:R-:W-:Y:S01]  /*bbd0*/  VOTE.ANY P3, P3 ;  /* 0x0000000000ff7806 */ /* 0x000fe20001860100 */
[----:B0-----:R-:W-:-:S12]  /*bbe0*/  ENDCOLLECTIVE ;  /* 0x000000000000791b */ /* 0x001fd80003800000 */
.L_x_149:
[----:B------:R-:W-:Y:S05]  /*bbf0*/  BSYNC B1 ;  /* 0x0000000000017941 */ /* 0x000fea0003800000 */
.L_x_148:
[----:B------:R-:W-:Y:S05]  /*bc00*/  BRA `(.L_x_150) ;  /* 0xffffff8400407947 */ /* 0x000fea000383ffff */
.L_x_36:
[----:B------:R-:W-:Y:S01]  /*bc10*/  ISETP.NE.U32.AND P6, PT, R12, 0x65, PT ;  /* 0x000000650c00780c */ /* 0x000fe20003fc5070 */
[----:B------:R-:W-:Y:S01]  /*bc20*/  BSSY B1, `(.L_x_151) ;  /* 0x0000007000017945 */ /* 0x000fe20003800000 */
[----:B------:R-:W-:Y:S01]  /*bc30*/  PLOP3.LUT P3, PT, P3, PT, PT, 0x8, 0x80 ;  /* 0x000000000080781c */ /* 0x000fe20001f6e170 */
[----:B------:R-:W-:Y:S01]  /*bc40*/  IMAD.MOV.U32 R16, RZ, RZ, -0x1 ;  /* 0xffffffffff107424 */ /* 0x000fe200078e00ff */
[----:B------:R-:W-:-:S13]  /*bc50*/  ISETP.NE.AND.EX P6, PT, R13, RZ, PT, P6 ;  /* 0x000000ff0d00720c */ /* 0x000fda0003fc5360 */
[----:B0-----:R-:W-:Y:S05]  /*bc60*/  WARPSYNC.COLLECTIVE R16, `(.L_x_152) ;  /* 0x0000000010087348 */ /* 0x001fea0003c00000 */
[----:B------:R-:W-:Y:S01]  /*bc70*/  VOTE.ANY R16, PT, P3 ;  /* 0x0000000000107806 */ /* 0x000fe200018e0100 */
[----:B0-----:R-:W-:Y:S06]  /*bc80*/  ENDCOLLECTIVE ;  /* 0x000000000000791b */ /* 0x001fec0003800000 */
.L_x_152:
[----:B------:R-:W-:Y:S05]  /*bc90*/  BSYNC B1 ;  /* 0x0000000000017941 */ /* 0x000fea0003800000 */
.L_x_151:
[----:B------:R-:W0:Y:S01]  /*bca0*/  S2R R47, SR_GEMASK ;  /* 0x00000000002f7919 */ /* 0x000e220000003c00 */
[----:B------:R-:W-:Y:S02]  /*bcb0*/  IMAD.MOV.U32 R17, RZ, RZ, R14 ;  /* 0x000000ffff117224 */ /* 0x000fe400078e000e */
[----:B------:R-:W-:Y:S01]  /*bcc0*/  IMAD.MOV.U32 R13, RZ, RZ, 0x1 ;  /* 0x00000001ff0d7424 */ /* 0x000fe200078e00ff */
[----:B------:R-:W1:Y:S01]  /*bcd0*/  S2R R41, SR_CTAID.X ;  /* 0x0000000000297919 */ /* 0x000e620000002500 */
[----:B0-----:R-:W-:-:S05]  /*bce0*/  LOP3.LUT R16, R16, 0x80000000, R47, 0xec, !PT ;  /* 0x8000000010107812 */ /* 0x001fca00078eec2f */
[----:B------:R-:W-:-:S05]  /*bcf0*/  VIADD R3, R16, 0xffffffff ;  /* 0xffffffff10037836 */ /* 0x000fca0000000000 */
[----:B------:R-:W-:Y:S01]  /*bd00*/  LOP3.LUT R3, R16, R3, RZ, 0xc, !PT ;  /* 0x0000000310037212 */ /* 0x000fe200078e0cff */
[----:B------:R-:W-:-:S03]  /*bd10*/  IMAD.MOV.U32 R16, RZ, RZ, -0x1 ;  /* 0xffffffffff107424 */ /* 0x000fc600078e00ff */
[----:B------:R-:W0:Y:S02]  /*bd20*/  POPC R19, R3 ;  /* 0x0000000300137309 */ /* 0x000e240000000000 */
[----:B01----:R-:W-:-:S07]  /*bd30*/  IMAD.MOV.U32 R12, RZ, RZ, R19 ;  /* 0x000000ffff0c7224 */ /* 0x003fce00078e0013 */
[----:B------:R-:W-:Y:S05]  /*bd40*/  WARPSYNC.COLLECTIVE R16, `(.L_x_153) ;  /* 0x0000000010087348 */ /* 0x000fea0003c00000 */
[----:B------:R0:W1:Y:S02]  /*bd50*/  SHFL.DOWN P3, R18, R17, R13, R12 ;  /* 0x0800000d11127389 */ /* 0x000064000006000c */
[----:B01----:R-:W-:Y:S05]  /*bd60*/  ENDCOLLECTIVE ;  /* 0x000000000000791b */ /* 0x003fea0003800000 */
.L_x_153:
[----:B------:R-:W-:Y:S02]  /*bd70*/  IMAD.MOV.U32 R17, RZ, RZ, R15 ;  /* 0x000000ffff117224 */ /* 0x000fe400078e000f */
[----:B------:R-:W-:-:S07]  /*bd80*/  IMAD.MOV.U32 R23, RZ, RZ, R18 ;  /* 0x000000ffff177224 */ /* 0x000fce00078e0012 */
[----:B------:R-:W-:Y:S05]  /*bd90*/  WARPSYNC.COLLECTIVE R16, `(.L_x_154) ;  /* 0x0000000010087348 */ /* 0x000fea0003c00000 */
[----:B------:R0:W1:Y:S02]  /*bda0*/  SHFL.DOWN P3, R18, R17, R13, R12 ;  /* 0x0800000d11127389 */ /* 0x000064000006000c */
[----:B01----:R-:W-:Y:S05]  /*bdb0*/  ENDCOLLECTIVE ;  /* 0x000000000000791b */ /* 0x003fea0003800000 */
.L_x_154:
[----:B------:R-:W-:Y:S01]  /*bdc0*/  IMAD.MOV.U32 R13, RZ, RZ, 0x2 ;  /* 0x00000002ff0d7424 */ /* 0x000fe200078e00ff */
[----:B------:R-:W-:-:S04]  /*bdd0*/  ISETP.GE.AND P3, PT, R31, R19, PT ;  /* 0x000000131f00720c */ /* 0x000fc80003f66270 */
[----:B------:R-:W-:Y:S02]  /*bde0*/  SEL R23, R23, RZ, !P3 ;  /* 0x000000ff17177207 */ /* 0x000fe40005800000 */
[----:B------:R-:W-:Y:S02]  /*bdf0*/  SEL R3, R18, RZ, !P3 ;  /* 0x000000ff12037207 */ /* 0x000fe40005800000 */
[----:B------:R-:W-:Y:S01]  /*be00*/  IADD3 R46, P3, PT, R14, R23, RZ ;  /* 0x000000170e2e7210 */ /* 0x000fe20007f7e0ff */
[----:B------:R-:W-:-:S04]  /*be10*/  VIADD R14, R31, 0x2 ;  /* 0x000000021f0e7836 */ /* 0x000fc80000000000 */
[----:B------:R-:W-:Y:S01]  /*be20*/  IMAD.MOV.U32 R17, RZ, RZ, R46 ;  /* 0x000000ffff117224 */ /* 0x000fe200078e002e */
[----:B------:R-:W-:Y:S01]  /*be30*/  ISETP.GT.AND P4, PT, R14, R19, PT ;  /* 0x000000130e00720c */ /* 0x000fe20003f84270 */
[----:B------:R-:W-:-:S12]  /*be40*/  IMAD.X R32, R15, 0x1, R3, P3 ;  /* 0x000000010f207824 */ /* 0x000fd800018e0603 */
[----:B------:R-:W-:Y:S05]  /*be50*/  WARPSYNC.COLLECTIVE R16, `(.L_x_155) ;  /* 0x0000000010087348 */ /* 0x000fea0003c00000 */
[----:B------:R0:W1:Y:S02]  /*be60*/  SHFL.DOWN P3, R18, R17, R13, R12 ;  /* 0x0800000d11127389 */ /* 0x000064000006000c */
[----:B01----:R-:W-:Y:S05]  /*be70*/  ENDCOLLECTIVE ;  /* 0x000000000000791b */ /* 0x003fea0003800000 */
.L_x_155:
[----:B------:R-:W-:Y:S01]  /*be80*/  IMAD.MOV.U32 R17, RZ, RZ, R32 ;  /* 0x000000ffff117224 */ /* 0x000fe200078e0020 */
[----:B------:R-:W-:-:S07]  /*be90*/  SEL R3, R18, RZ, !P4 ;  /* 0x000000ff12037207 */ /* 0x000fce0006000000 */
[----:B------:R-:W-:Y:S05]  /*bea0*/  WARPSYNC.COLLECTIVE R16, `(.L_x_156) ;  /* 0x0000000010087348 */ /* 0x000fea0003c00000 */
[----:B------:R0:W1:Y:S02]  /*beb0*/  SHFL.DOWN P3, R18, R17, R13, R12 ;  /* 0x0800000d11127389 */ /* 0x000064000006000c */
[----:B01----:R-:W-:Y:S05]  /*bec0*/  ENDCOLLECTIVE ;  /* 0x000000000000791b */ /* 0x003fea0003800000 */
.L_x_156:
[----:B------:R-:W-:-:S05]  /*bed0*/  IADD3 R14, P5, PT, R3, R46, RZ ;  /* 0x0000002e030e7210 */ /* 0x000fca0007fbe0ff */
[----:B------:R-:W-:Y:S02]  /*bee0*/  IMAD.MOV.U32 R17, RZ, RZ, R14 ;  /* 0x000000ffff117224 */ /* 0x000fe400078e000e */
[----:B------:R-:W-:Y:S02]  /*bef0*/  IMAD.MOV.U32 R13, RZ, RZ, 0x4 ;  /* 0x00000004ff0d7424 */ /* 0x000fe400078e00ff */
[----:B------:R-:W-:Y:S02]  /*bf00*/  IMAD.MOV.U32 R23, RZ, RZ, R18 ;  /* 0x000000ffff177224 */ /* 0x000fe400078e0012 */
[----:B------:R-:W-:-:S03]  /*bf10*/  VIADD R18, R31, 0x4 ;  /* 0x000000041f127836 */ /* 0x000fc60000000000 */
[----:B------:R-:W-:Y:S02]  /*bf20*/  SEL R23, R23, RZ, !P4 ;  /* 0x000000ff17177207 */ /* 0x000fe40006000000 */
[----:B------:R-:W-:-:S13]  /*bf30*/  ISETP.GT.AND P4, PT, R18, R19, PT ;  /* 0x000000131200720c */ /* 0x000fda0003f84270 */
[----:B------:R-:W-:Y:S05]  /*bf40*/  WARPSYNC.COLLECTIVE R16, `(.L_x_157) ;  /* 0x0000000010087348 */ /* 0x000fea0003c00000 */
[----:B------:R0:W1:Y:S02]  /*bf50*/  SHFL.DOWN P3, R18, R17, R13, R12 ;  /* 0x0800000d11127389 */ /* 0x000064000006000c */
[----:B01----:R-:W-:Y:S05]  /*bf60*/  ENDCOLLECTIVE ;  /* 0x000000000000791b */ /* 0x003fea0003800000 */
.L_x_157:
[----:B------:R-:W-:Y:S02]  /*bf70*/  IMAD.X R48, R23, 0x1, R32, P5 ;  /* 0x0000000117307824 */ /* 0x000fe400028e0620 */
[----:B------:R-:W-:Y:S02]  /*bf80*/  VIADD R32, R31, 0x10 ;  /* 0x000000101f207836 */ /* 0x000fe40000000000 */
[----:B------:R-:W-:Y:S01]  /*bf90*/  IMAD.MOV.U32 R17, RZ, RZ, R48 ;  /* 0x000000ffff117224 */ /* 0x000fe200078e0030 */
[----:B------:R-:W-:-:S07]  /*bfa0*/  SEL R3, R18, RZ, !P4 ;  /* 0x000000ff12037207 */ /* 0x000fce0006000000 */
[----:B------:R-:W-:Y:S05]  /*bfb0*/  WARPSYNC.COLLECTIVE R16, `(.L_x_158) ;  /* 0x0000000010087348 */ /* 0x000fea0003c00000 */
[----:B------:R0:W1:Y:S02]  /*bfc0*/  SHFL.DOWN P3, R18, R17, R13, R12 ;  /* 0x0800000d11127389 */ /* 0x000064000006000c */
[----:B01----:R-:W-:Y:S05]  /*bfd0*/  ENDCOLLECTIVE ;  /* 0x000000000000791b */ /* 0x003fea0003800000 */
.L_x_158:
[----:B------:R-:W-:Y:S01]  /*bfe0*/  IADD3 R46, P5, PT, R3, R14, RZ ;  /* 0x0000000e032e7210 */ /* 0x000fe20007fbe0ff */
[----:B------:R-:W-:-:S04]  /*bff0*/  VIADD R14, R31, 0x8 ;  /* 0x000000081f0e7836 */ /* 0x000fc80000000000 */
[----:B------:R-:W-:Y:S02]  /*c000*/  IMAD.MOV.U32 R17, RZ, RZ, R46 ;  /* 0x000000ffff117224 */ /* 0x000fe400078e002e */
[----:B------:R-:W-:Y:S02]  /*c010*/  IMAD.MOV.U32 R13, RZ, RZ, 0x8 ;  /* 0x00000008ff0d7424 */ /* 0x000fe400078e00ff */
[----:B------:R-:W-:-:S07]  /*c020*/  IMAD.MOV.U32 R3, RZ, RZ, R18 ;  /* 0x000000ffff037224 */ /* 0x000fce00078e0012 */
[----:B------:R-:W-:Y:S05]  /*c030*/  WARPSYNC.COLLECTIVE R16, `(.L_x_159) ;  /* 0x0000000010087348 */ /* 0x000fea0003c00000 */
[----:B------:R0:W1:Y:S02]  /*c040*/  SHFL.DOWN P3, R18, R17, R13, R12 ;  /* 0x0800000d11127389 */ /* 0x000064000006000c */
[----:B01----:R-:W-:Y:S05]  /*c050*/  ENDCOLLECTIVE ;  /* 0x000000000000791b */ /* 0x003fea0003800000 */
.L_x_159:
[----:B------:R-:W-:Y:S02]  /*c060*/  SEL R3, R3, RZ, !P4 ;  /* 0x000000ff03037207 */ /* 0x000fe40006000000 */
[----:B------:R-:W-:-:S03]  /*c070*/  ISETP.GT.AND P4, PT, R14, R19, PT ;  /* 0x000000130e00720c */ /* 0x000fc60003f84270 */
[----:B------:R-:W-:-:S04]  /*c080*/  IMAD.X R54, R3, 0x1, R48, P5 ;  /* 0x0000000103367824 */ /* 0x000fc800028e0630 */
[----:B------:R-:W-:Y:S01]  /*c090*/  IMAD.MOV.U32 R17, RZ, RZ, R54 ;  /* 0x000000ffff117224 */ /* 0x000fe200078e0036 */
[----:B------:R-:W-:-:S07]  /*c0a0*/  SEL R3, R18, RZ, !P4 ;  /* 0x000000ff12037207 */ /* 0x000fce0006000000 */
[----:B------:R-:W-:Y:S05]  /*c0b0*/  WARPSYNC.COLLECTIVE R16, `(.L_x_160) ;  /* 0x0000000010087348 */ /* 0x000fea0003c00000 */
[----:B------:R0:W1:Y:S02]  /*c0c0*/  SHFL.DOWN P3, R18, R17, R13, R12 ;  /* 0x0800000d11127389 */ /* 0x000064000006000c */
[----:B01----:R-:W-:Y:S05]  /*c0d0*/  ENDCOLLECTIVE ;  /* 0x000000000000791b */ /* 0x003fea0003800000 */
.L_x_160:
[----:B------:R-:W-:Y:S02]  /*c0e0*/  IADD3 R3, P5, PT, R3, R46, RZ ;  /* 0x0000002e03037210 */ /* 0x000fe40007fbe0ff */
[----:B------:R-:W-:-:S05]  /*c0f0*/  LOP3.LUT R46, RZ, R2, RZ, 0x33, !PT ;  /* 0x00000002ff2e7212 */ /* 0x000fca00078e33ff */
[----:B------:R-:W-:Y:S02]  /*c100*/  IMAD.IADD R46, R46, 0x1, R41 ;  /* 0x000000012e2e7824 */ /* 0x000fe400078e0229 */
[----:B------:R-:W-:Y:S02]  /*c110*/  IMAD.MOV.U32 R17, RZ, RZ, R3 ;  /* 0x000000ffff117224 */ /* 0x000fe400078e0003 */
[----:B------:R-:W-:Y:S02]  /*c120*/  IMAD.MOV.U32 R13, RZ, RZ, 0x10 ;  /* 0x00000010ff0d7424 */ /* 0x000fe400078e00ff */
[----:B------:R-:W-:-:S07]  /*c130*/  IMAD.MOV.U32 R15, RZ, RZ, R18 ;  /* 0x000000ffff0f7224 */ /* 0x000fce00078e0012 */
[----:B------:R-:W-:Y:S05]  /*c140*/  WARPSYNC.COLLECTIVE R16, `(.L_x_161) ;  /* 0x0000000010087348 */ /* 0x000fea0003c00000 */
[----:B------:R0:W1:Y:S02]  /*c150*/  SHFL.DOWN P3, R18, R17, R13, R12 ;  /* 0x0800000d11127389 */ /* 0x000064000006000c */
[----:B01----:R-:W-:Y:S05]  /*c160*/  ENDCOLLECTIVE ;  /* 0x000000000000791b */ /* 0x003fea0003800000 */
.L_x_161:
[----:B------:R-:W-:-:S05]  /*c170*/  SEL R15, R15, RZ, !P4 ;  /* 0x000000ff0f0f7207 */ /* 0x000fca0006000000 */
[----:B------:R-:W-:-:S04]  /*c180*/  IMAD.X R23, R15, 0x1, R54, P5 ;  /* 0x000000010f177824 */ /* 0x000fc800028e0636 */
[----:B------:R-:W-:Y:S02]  /*c190*/  IMAD.MOV.U32 R17, RZ, RZ, R23 ;  /* 0x000000ffff117224 */ /* 0x000fe400078e0017 */
[----:B------:R-:W-:-:S07]  /*c1a0*/  IMAD.MOV.U32 R14, RZ, RZ, R18 ;  /* 0x000000ffff0e7224 */ /* 0x000fce00078e0012 */
[----:B------:R-:W-:Y:S05]  /*c1b0*/  WARPSYNC.COLLECTIVE R16, `(.L_x_162) ;  /* 0x0000000010087348 */ /* 0x000fea0003c00000 */
[----:B------:R0:W1:Y:S02]  /*c1c0*/  SHFL.DOWN P3, R18, R17, R13, R12 ;  /* 0x0800000d11127389 */ /* 0x000064000006000c */
[----:B01----:R-:W-:Y:S05]  /*c1d0*/  ENDCOLLECTIVE ;  /* 0x000000000000791b */ /* 0x003fea0003800000 */
.L_x_162:
[----:B------:R-:W0:Y:S01]  /*c1e0*/  LDC.64 R12, c[0x0][0x3d8] ;  /* 0x0000f600ff0c7b82 */ /* 0x000e220000000a00 */
[----:B------:R-:W-:-:S04]  /*c1f0*/  ISETP.GT.AND P3, PT, R32, R19, PT ;  /* 0x000000132000720c */ /* 0x000fc80003f64270 */
[----:B------:R-:W-:Y:S02]  /*c200*/  SEL R14, R14, RZ, !P3 ;  /* 0x000000ff0e0e7207 */ /* 0x000fe40005800000 */
[----:B------:R-:W-:Y:S02]  /*c210*/  SEL R18, R18, RZ, !P3 ;  /* 0x000000ff12127207 */ /* 0x000fe40005800000 */
[----:B------:R-:W-:-:S05]  /*c220*/  IADD3 R3, P3, PT, R14, R3, RZ ;  /* 0x000000030e037210 */ /* 0x000fca0007f7e0ff */
[----:B------:R-:W-:Y:S01]  /*c230*/  IMAD.X R23, R18, 0x1, R23, P3 ;  /* 0x0000000112177824 */ /* 0x000fe200018e0617 */
[----:B0-----:R-:W-:-:S05]  /*c240*/  IADD3 R32, P3, PT, R12, 0x200, RZ ;  /* 0x000002000c207810 */ /* 0x001fca0007f7e0ff */
[----:B------:R-:W-:Y:S01]  /*c250*/  IMAD.X R41, RZ, RZ, R13, P3 ;  /* 0x000000ffff297224 */ /* 0x000fe200018e060d */
[----:B------:R-:W-:-:S13]  /*c260*/  PLOP3.LUT P3, PT, P6, PT, PT, 0x80, 0x8 ;  /* 0x000000000008781c */ /* 0x000fda000376f070 */
[----:B------:R-:W-:Y:S05]  /*c270*/  WARPSYNC.COLLECTIVE R16, `(.L_x_163) ;  /* 0x0000000010087348 */ /* 0x000fea0003c00000 */
[----:B------:R-:W-:Y:S01]  /*c280*/  VOTE.ALL P3, P3 ;  /* 0x0000000000ff7806 */ /* 0x000fe20001860000 */
[----:B------:R-:W-:-:S12]  /*c290*/  ENDCOLLECTIVE ;  /* 0x000000000000791b */ /* 0x000fd80003800000 */
.L_x_163:
[----:B------:R-:W-:Y:S05]  /*c2a0*/  BRA `(.L_x_164) ;  /* 0xffffff8000847947 */ /* 0x000fea000383ffff */
.L_x_38:
[----:B------:R-:W-:Y:S01]  /*c2b0*/  BSSY B1, `(.L_x_165) ;  /* 0x0000006000017945 */ /* 0x000fe20003800000 */
[----:B------:R-:W-:Y:S01]  /*c2c0*/  PLOP3.LUT P3, PT, P3, PT, PT, 0x8, 0x80 ;  /* 0x000000000080781c */ /* 0x000fe20001f6e170 */
[----:B------:R-:W-:-:S12]  /*c2d0*/  IMAD.MOV.U32 R16, RZ, RZ, -0x1 ;  /* 0xffffffffff107424 */ /* 0x000fd800078e00ff */
[----:B0-----:R-:W-:Y:S05]  /*c2e0*/  WARPSYNC.COLLECTIVE R16, `(.L_x_166) ;  /* 0x0000000010087348 */ /* 0x001fea0003c00000 */
[----:B------:R-:W-:Y:S01]  /*c2f0*/  VOTE.ANY P3, P3 ;  /* 0x0000000000ff7806 */ /* 0x000fe20001860100 */
[----:B0-----:R-:W-:-:S12]  /*c300*/  ENDCOLLECTIVE ;  /* 0x000000000000791b */ /* 0x001fd80003800000 */
.L_x_166:
[----:B------:R-:W-:Y:S05]  /*c310*/  BSYNC B1 ;  /* 0x0000000000017941 */ /* 0x000fea0003800000 */
.L_x_165:
[----:B------:R-:W-:Y:S05]  /*c320*/  BRA `(.L_x_167) ;  /* 0xffffff8000907947 */ /* 0x000fea000383ffff */
.L_x_42:
[----:B------:R-:W-:Y:S01]  /*c330*/  BSSY B1, `(.L_x_168) ;  /* 0x0000006000017945 */ /* 0x000fe20003800000 */
[----:B------:R-:W-:Y:S01]  /*c340*/  PLOP3.LUT P3, PT, P3, PT, PT, 0x8, 0x80 ;  /* 0x000000000080781c */ /* 0x000fe20001f6e170 */
[----:B------:R-:W-:-:S12]  /*c350*/  IMAD.MOV.U32 R16, RZ, RZ, -0x1 ;  /* 0xffffffffff107424 */ /* 0x000fd800078e00ff */
[----:B0-----:R-:W-:Y:S05]  /*c360*/  WARPSYNC.COLLECTIVE R16, `(.L_x_169) ;  /* 0x0000000010087348 */ /* 0x001fea0003c00000 */
[----:B------:R-:W-:Y:S01]  /*c370*/  VOTE.ANY P3, P3 ;  /* 0x0000000000ff7806 */ /* 0x000fe20001860100 */
[----:B0-----:R-:W-:-:S12]  /*c380*/  ENDCOLLECTIVE ;  /* 0x000000000000791b */ /* 0x001fd80003800000 */
.L_x_169:
[----:B------:R-:W-:Y:S05]  /*c390*/  BSYNC B1 ;  /* 0x0000000000017941 */ /* 0x000fea0003800000 */
.L_x_168:
[----:B------:R-:W-:Y:S05]  /*c3a0*/  BRA `(.L_x_170) ;  /* 0xffffff8000a87947 */ /* 0x000fea000383ffff */
.L_x_44:
        /* <DEDUP_REMOVED lines=8> */
.L_x_172:
[----:B------:R-:W-:Y:S05]  /*c430*/  BSYNC B1 ;  /* 0x0000000000017941 */ /* 0x000fea0003800000 */
.L_x_171:
[----:B------:R-:W-:Y:S01]  /*c440*/  LOP3.LUT R16, R16, 0x80000000, R47, 0xec, !PT ;  /* 0x8000000010107812 */ /* 0x000fe200078eec2f */
[----:B------:R-:W-:Y:S02]  /*c450*/  IMAD.MOV.U32 R17, RZ, RZ, R14 ;  /* 0x000000ffff117224 */ /* 0x000fe400078e000e */
[----:B------:R-:W-:Y:S02]  /*c460*/  VIADD R54, R31, 0x10 ;  /* 0x000000101f367836 */ /* 0x000fe40000000000 */
[----:B------:R-:W-:Y:S02]  /*c470*/  VIADD R13, R16, 0xffffffff ;  /* 0xffffffff100d7836 */ /* 0x000fe40000000000 */
[----:B------:R-:W-:-:S03]  /*c480*/  VIADD R46, R46, 0xffffffe0 ;  /* 0xffffffe02e2e7836 */ /* 0x000fc60000000000 */
[----:B------:R-:W-:Y:S01]  /*c490*/  LOP3.LUT R48, R16, R13, RZ, 0xc, !PT ;  /* 0x0000000d10307212 */ /* 0x000fe200078e0cff */
[----:B------:R-:W-:Y:S02]  /*c4a0*/  IMAD.MOV.U32 R13, RZ, RZ, 0x1 ;  /* 0x00000001ff0d7424 */ /* 0x000fe400078e00ff */
[----:B------:R-:W-:-:S03]  /*c4b0*/  IMAD.MOV.U32 R16, RZ, RZ, -0x1 ;  /* 0xffffffffff107424 */ /* 0x000fc600078e00ff */
[----:B------:R-:W0:Y:S02]  /*c4c0*/  POPC R48, R48 ;  /* 0x0000003000307309 */ /* 0x000e240000000000 */
[----:B0-----:R-:W-:-:S07]  /*c4d0*/  IMAD.MOV.U32 R12, RZ, RZ, R48 ;  /* 0x000000ffff0c7224 */ /* 0x001fce00078e0030 */
[----:B------:R-:W-:Y:S05]  /*c4e0*/  WARPSYNC.COLLECTIVE R16, `(.L_x_173) ;  /* 0x0000000010087348 */ /* 0x000fea0003c00000 */
[----:B------:R0:W1:Y:S02]  /*c4f0*/  SHFL.DOWN P3, R18, R17, R13, R12 ;  /* 0x0800000d11127389 */ /* 0x000064000006000c */
[----:B01----:R-:W-:Y:S05]  /*c500*/  ENDCOLLECTIVE ;  /* 0x000000000000791b */ /* 0x003fea0003800000 */
.L_x_173:
[----:B------:R-:W-:Y:S02]  /*c510*/  IMAD.MOV.U32 R17, RZ, RZ, R15 ;  /* 0x000000ffff117224 */ /* 0x000fe400078e000f */
[----:B------:R-:W-:-:S07]  /*c520*/  IMAD.MOV.U32 R19, RZ, RZ, R18 ;  /* 0x000000ffff137224 */ /* 0x000fce00078e0012 */
[----:B------:R-:W-:Y:S05]  /*c530*/  WARPSYNC.COLLECTIVE R16, `(.L_x_174) ;  /* 0x0000000010087348 */ /* 0x000fea0003c00000 */
[----:B------:R0:W1:Y:S02]  /*c540*/  SHFL.DOWN P3, R18, R17, R13, R12 ;  /* 0x0800000d11127389 */ /* 0x000064000006000c */
[----:B01----:R-:W-:Y:S05]  /*c550*/  ENDCOLLECTIVE ;  /* 0x000000000000791b */ /* 0x003fea0003800000 */
.L_x_174:
        /* <DEDUP_REMOVED lines=12> */
.L_x_175:
[----:B------:R-:W-:Y:S01]  /*c620*/  IMAD.MOV.U32 R17, RZ, RZ, R15 ;  /* 0x000000ffff117224 */ /* 0x000fe200078e000f */
[----:B------:R-:W-:-:S07]  /*c630*/  SEL R19, R18, RZ, !P5 ;  /* 0x000000ff12137207 */ /* 0x000fce0006800000 */
[----:B------:R-:W-:Y:S05]  /*c640*/  WARPSYNC.COLLECTIVE R16, `(.L_x_176) ;  /* 0x0000000010087348 */ /* 0x000fea0003c00000 */
[----:B------:R0:W1:Y:S02]  /*c650*/  SHFL.DOWN P3, R18, R17, R13, R12 ;  /* 0x0800000d11127389 */ /* 0x000064000006000c */
[----:B01----:R-:W-:Y:S05]  /*c660*/  ENDCOLLECTIVE ;  /* 0x000000000000791b */ /* 0x003fea0003800000 */
.L_x_176:
[----:B------:R-:W-:-:S05]  /*c670*/  IADD3 R14, P6, PT, R19, R14, RZ ;  /* 0x0000000e130e7210 */ /* 0x000fca0007fde0ff */
[----:B------:R-:W-:Y:S02]  /*c680*/  IMAD.MOV.U32 R17, RZ, RZ, R14 ;  /* 0x000000ffff117224 */ /* 0x000fe400078e000e */
[----:B------:R-:W-:Y:S02]  /*c690*/  IMAD.MOV.U32 R13, RZ, RZ, 0x4 ;  /* 0x00000004ff0d7424 */ /* 0x000fe400078e00ff */
[----:B------:R-:W-:-:S05]  /*c6a0*/  IMAD.MOV.U32 R19, RZ, RZ, R18 ;  /* 0x000000ffff137224 */ /* 0x000fca00078e0012 */
[----:B------:R-:W-:Y:S01]  /*c6b0*/  SEL R18, R19, RZ, !P5 ;  /* 0x000000ff13127207 */ /* 0x000fe20006800000 */
[----:B------:R-:W-:-:S04]  /*c6c0*/  VIADD R19, R31, 0x4 ;  /* 0x000000041f137836 */ /* 0x000fc80000000000 */
[----:B------:R-:W-:Y:S01]  /*c6d0*/  IMAD.X R15, R18, 0x1, R15, P6 ;  /* 0x00000001120f7824 */ /* 0x000fe200030e060f */
[----:B------:R-:W-:-:S13]  /*c6e0*/  ISETP.GT.AND P5, PT, R19, R48, PT ;  /* 0x000000301300720c */ /* 0x000fda0003fa4270 */
[----:B------:R-:W-:Y:S05]  /*c6f0*/  WARPSYNC.COLLECTIVE R16, `(.L_x_177) ;  /* 0x0000000010087348 */ /* 0x000fea0003c00000 */
[----:B------:R0:W1:Y:S02]  /*c700*/  SHFL.DOWN P3, R18, R17, R13, R12 ;  /* 0x0800000d11127389 */ /* 0x000064000006000c */
[----:B01----:R-:W-:Y:S05]  /*c710*/  ENDCOLLECTIVE ;  /* 0x000000000000791b */ /* 0x003fea0003800000 */
.L_x_177:
[----:B------:R-:W-:Y:S01]  /*c720*/  IMAD.MOV.U32 R17, RZ, RZ, R15 ;  /* 0x000000ffff117224 */ /* 0x000fe200078e000f */
[----:B------:R-:W-:-:S07]  /*c730*/  SEL R19, R18, RZ, !P5 ;  /* 0x000000ff12137207 */ /* 0x000fce0006800000 */
[----:B------:R-:W-:Y:S05]  /*c740*/  WARPSYNC.COLLECTIVE R16, `(.L_x_178) ;  /* 0x0000000010087348 */ /* 0x000fea0003c00000 */
[----:B------:R0:W1:Y:S02]  /*c750*/  SHFL.DOWN P3, R18, R17, R13, R12 ;  /* 0x0800000d11127389 */ /* 0x000064000006000c */
[----:B01----:R-:W-:Y:S05]  /*c760*/  ENDCOLLECTIVE ;  /* 0x000000000000791b */ /* 0x003fea0003800000 */
.L_x_178:
        /* <DEDUP_REMOVED lines=11> */
.L_x_179:
[----:B------:R-:W-:Y:S01]  /*c820*/  IMAD.MOV.U32 R17, RZ, RZ, R15 ;  /* 0x000000ffff117224 */ /* 0x000fe200078e000f */
[----:B------:R-:W-:-:S07]  /*c830*/  SEL R19, R18, RZ, !P5 ;  /* 0x000000ff12137207 */ /* 0x000fce0006800000 */
[----:B------:R-:W-:Y:S05]  /*c840*/  WARPSYNC.COLLECTIVE R16, `(.L_x_180) ;  /* 0x0000000010087348 */ /* 0x000fea0003c00000 */
[----:B------:R0:W1:Y:S02]  /*c850*/  SHFL.DOWN P3, R18, R17, R13, R12 ;  /* 0x0800000d11127389 */ /* 0x000064000006000c */
[----:B01----:R-:W-:Y:S05]  /*c860*/  ENDCOLLECTIVE ;  /* 0x000000000000791b */ /* 0x003fea0003800000 */
.L_x_180:
[----:B------:R-:W-:-:S05]  /*c870*/  IADD3 R14, P6, PT, R19, R14, RZ ;  /* 0x0000000e130e7210 */ /* 0x000fca0007fde0ff */
[----:B------:R-:W-:Y:S02]  /*c880*/  IMAD.MOV.U32 R17, RZ, RZ, R14 ;  /* 0x000000ffff117224 */ /* 0x000fe400078e000e */
[----:B------:R-:W-:Y:S02]  /*c890*/  IMAD.MOV.U32 R13, RZ, RZ, 0x10 ;  /* 0x00000010ff0d7424 */ /* 0x000fe400078e00ff */
[----:B------:R-:W-:-:S05]  /*c8a0*/  IMAD.MOV.U32 R19, RZ, RZ, R18 ;  /* 0x000000ffff137224 */ /* 0x000fca00078e0012 */
[----:B------:R-:W-:-:S05]  /*c8b0*/  SEL R18, R19, RZ, !P5 ;  /* 0x000000ff13127207 */ /* 0x000fca0006800000 */
[----:B------:R-:W-:-:S07]  /*c8c0*/  IMAD.X R15, R18, 0x1, R15, P6 ;  /* 0x00000001120f7824 */ /* 0x000fce00030e060f */
[----:B------:R-:W-:Y:S05]  /*c8d0*/  WARPSYNC.COLLECTIVE R16, `(.L_x_181) ;  /* 0x0000000010087348 */ /* 0x000fea0003c00000 */
[----:B------:R0:W1:Y:S02]  /*c8e0*/  SHFL.DOWN P3, R18, R17, R13, R12 ;  /* 0x0800000d11127389 */ /* 0x000064000006000c */
[----:B01----:R-:W-:Y:S05]  /*c8f0*/  ENDCOLLECTIVE ;  /* 0x000000000000791b */ /* 0x003fea0003800000 */
.L_x_181:
[----:B------:R-:W-:Y:S02]  /*c900*/  IMAD.MOV.U32 R17, RZ, RZ, R15 ;  /* 0x000000ffff117224 */ /* 0x000fe400078e000f */
[----:B------:R-:W-:-:S07]  /*c910*/  IMAD.MOV.U32 R19, RZ, RZ, R18 ;  /* 0x000000ffff137224 */ /* 0x000fce00078e0012 */
[----:B------:R-:W-:Y:S05]  /*c920*/  WARPSYNC.COLLECTIVE R16, `(.L_x_182) ;  /* 0x0000000010087348 */ /* 0x000fea0003c00000 */
[----:B------:R0:W1:Y:S02]  /*c930*/  SHFL.DOWN P3, R18, R17, R13, R12 ;  /* 0x0800000d11127389 */ /* 0x000064000006000c */
[----:B01----:R-:W-:Y:S05]  /*c940*/  ENDCOLLECTIVE ;  /* 0x000000000000791b */ /* 0x003fea0003800000 */
.L_x_182:
[----:B------:R-:W-:-:S04]  /*c950*/  ISETP.GT.AND P3, PT, R54, R48, PT ;  /* 0x000000303600720c */ /* 0x000fc80003f64270 */
[----:B------:R-:W-:Y:S02]  /*c960*/  SEL R19, R19, RZ, !P3 ;  /* 0x000000ff13137207 */ /* 0x000fe40005800000 */
[----:B------:R-:W-:Y:S02]  /*c970*/  SEL R18, R18, RZ, !P3 ;  /* 0x000000ff12127207 */ /* 0x000fe40005800000 */
[----:B------:R-:W-:-:S04]  /*c980*/  IADD3 R3, P3, P5, R19, R14, R3 ;  /* 0x0000000e13037210 */ /* 0x000fc80007d7e003 */
[----:B------:R-:W-:Y:S02]  /*c990*/  IADD3.X R23, PT, PT, R18, R15, R23, P3, P5 ;  /* 0x0000000f12177210 */ /* 0x000fe40001fea417 */
[----:B------:R-:W-:-:S13]  /*c9a0*/  PLOP3.LUT P3, PT, P4, PT, PT, 0x80, 0x8 ;  /* 0x000000000008781c */ /* 0x000fda000276f070 */
[----:B------:R-:W-:Y:S05]  /*c9b0*/  WARPSYNC.COLLECTIVE R16, `(.L_x_183) ;  /* 0x0000000010087348 */ /* 0x000fea0003c00000 */
[----:B------:R-:W-:Y:S01]  /*c9c0*/  VOTE.ALL P3, P3 ;  /* 0x0000000000ff7806 */ /* 0x000fe20001860000 */
[----:B------:R-:W-:-:S12]  /*c9d0*/  ENDCOLLECTIVE ;  /* 0x000000000000791b */ /* 0x000fd80003800000 */
.L_x_183:
[----:B------:R-:W-:Y:S05]  /*c9e0*/  BRA `(.L_x_184) ;  /* 0xffffff7c00ec7947 */ /* 0x000fea000383ffff */
.L_x_117:
[----:B------:R-:W-:Y:S01]  /*c9f0*/  BSSY B0, `(.L_x_185) ;  /* 0x0000006000007945 */ /* 0x000fe20003800000 */
[----:B------:R-:W-:Y:S01]  /*ca00*/  PLOP3.LUT P3, PT, P3, PT, PT, 0x8, 0x80 ;  /* 0x000000000080781c */ /* 0x000fe20001f6e170 */
[----:B------:R-:W-:-:S12]  /*ca10*/  IMAD.MOV.U32 R16, RZ, RZ, -0x1 ;  /* 0xffffffffff107424 */ /* 0x000fd800078e00ff */
[----:B0-----:R-:W-:Y:S05]  /*ca20*/  WARPSYNC.COLLECTIVE R16, `(.L_x_186) ;  /* 0x0000000010087348 */ /* 0x001fea0003c00000 */
[----:B------:R-:W-:Y:S01]  /*ca30*/  VOTE.ANY P3, P3 ;  /* 0x0000000000ff7806 */ /* 0x000fe20001860100 */
[----:B0-----:R-:W-:-:S12]  /*ca40*/  ENDCOLLECTIVE ;  /* 0x000000000000791b */ /* 0x001fd80003800000 */
.L_x_186:
[----:B------:R-:W-:Y:S05]  /*ca50*/  BSYNC B0 ;  /* 0x0000000000007941 */ /* 0x000fea0003800000 */
.L_x_185:
[----:B------:R-:W-:Y:S05]  /*ca60*/  BRA `(.L_x_187) ;  /* 0xffffffd4003c7947 */ /* 0x000fea000383ffff */
.L_x_121:
[----:B------:R-:W-:Y:S01]  /*ca70*/  BSSY B0, `(.L_x_188) ;  /* 0x0000006000007945 */ /* 0x000fe20003800000 */
[----:B------:R-:W-:Y:S01]  /*ca80*/  PLOP3.LUT P3, PT, P3, PT, PT, 0x8, 0x80 ;  /* 0x000000000080781c */ /* 0x000fe20001f6e170 */
[----:B------:R-:W-:-:S12]  /*ca90*/  IMAD.MOV.U32 R16, RZ, RZ, -0x1 ;  /* 0xffffffffff107424 */ /* 0x000fd800078e00ff */
[----:B0-----:R-:W-:Y:S05]  /*caa0*/  WARPSYNC.COLLECTIVE R16, `(.L_x_189) ;  /* 0x0000000010087348 */ /* 0x001fea0003c00000 */
[----:B------:R-:W-:Y:S01]  /*cab0*/  VOTE.ANY P3, P3 ;  /* 0x0000000000ff7806 */ /* 0x000fe20001860100 */
[----:B0-----:R-:W-:-:S12]  /*cac0*/  ENDCOLLECTIVE ;  /* 0x000000000000791b */ /* 0x001fd80003800000 */
.L_x_189:
[----:B------:R-:W-:Y:S05]  /*cad0*/  BSYNC B0 ;  /* 0x0000000000007941 */ /* 0x000fea0003800000 */
.L_x_188:
[----:B------:R-:W-:Y:S05]  /*cae0*/  BRA `(.L_x_190) ;  /* 0xffffffd400507947 */ /* 0x000fea000383ffff */
.L_x_123:
        /* <DEDUP_REMOVED lines=8> */
.L_x_192:
[----:B------:R-:W-:Y:S05]  /*cb70*/  BSYNC B0 ;  /* 0x0000000000007941 */ /* 0x000fea0003800000 */
.L_x_191:
[----:B------:R-:W0:Y:S01]  /*cb80*/  S2R R47, SR_GEMASK ;  /* 0x00000000002f7919 */ /* 0x000e220000003c00 */
[----:B------:R-:W-:Y:S01]  /*cb90*/  IMAD.MOV.U32 R17, RZ, RZ, R14 ;  /* 0x000000ffff117224 */ /* 0x000fe200078e000e */
[----:B------:R-:W1:Y:S01]  /*cba0*/  S2R R54, SR_CTAID.X ;  /* 0x0000000000367919 */ /* 0x000e620000002500 */
[----:B0-----:R-:W-:-:S05]  /*cbb0*/  LOP3.LUT R16, R16, 0x80000000, R47, 0xec, !PT ;  /* 0x8000000010107812 */ /* 0x001fca00078eec2f */
[----:B------:R-:W-:-:S05]  /*cbc0*/  VIADD R13, R16, 0xffffffff ;  /* 0xffffffff100d7836 */ /* 0x000fca0000000000 */
[----:B------:R-:W-:Y:S01]  /*cbd0*/  LOP3.LUT R19, R16, R13, RZ, 0xc, !PT ;  /* 0x0000000d10137212 */ /* 0x000fe200078e0cff */
[----:B------:R-:W-:Y:S02]  /*cbe0*/  IMAD.MOV.U32 R13, RZ, RZ, 0x1 ;  /* 0x00000001ff0d7424 */ /* 0x000fe400078e00ff */
[----:B------:R-:W-:-:S03]  /*cbf0*/  IMAD.MOV.U32 R16, RZ, RZ, -0x1 ;  /* 0xffffffffff107424 */ /* 0x000fc600078e00ff */
[----:B------:R-:W0:Y:S02]  /*cc00*/  POPC R19, R19 ;  /* 0x0000001300137309 */ /* 0x000e240000000000 */
[----:B01----:R-:W-:-:S07]  /*cc10*/  IMAD.MOV.U32 R12, RZ, RZ, R19 ;  /* 0x000000ffff0c7224 */ /* 0x003fce00078e0013 */
[----:B------:R-:W-:Y:S05]  /*cc20*/  WARPSYNC.COLLECTIVE R16, `(.L_x_193) ;  /* 0x0000000010087348 */ /* 0x000fea0003c00000 */
[----:B------:R0:W1:Y:S02]  /*cc30*/  SHFL.DOWN P3, R18, R17, R13, R12 ;  /* 0x0800000d11127389 */ /* 0x000064000006000c */
[----:B01----:R-:W-:Y:S05]  /*cc40*/  ENDCOLLECTIVE ;  /* 0x000000000000791b */ /* 0x003fea0003800000 */
.L_x_193:
[----:B------:R-:W-:Y:S02]  /*cc50*/  IMAD.MOV.U32 R17, RZ, RZ, R15 ;  /* 0x000000ffff117224 */ /* 0x000fe400078e000f */
[----:B------:R-:W-:-:S07]  /*cc60*/  IMAD.MOV.U32 R2, RZ, RZ, R18 ;  /* 0x000000ffff027224 */ /* 0x000fce00078e0012 */
[----:B------:R-:W-:Y:S05]  /*cc70*/  WARPSYNC.COLLECTIVE R16, `(.L_x_194) ;  /* 0x0000000010087348 */ /* 0x000fea0003c00000 */
[----:B------:R0:W1:Y:S02]  /*cc80*/  SHFL.DOWN P3, R18, R17, R13, R12 ;  /* 0x0800000d11127389 */ /* 0x000064000006000c */
[----:B01----:R-:W-:Y:S05]  /*cc90*/  ENDCOLLECTIVE ;  /* 0x000000000000791b */ /* 0x003fea0003800000 */
.L_x_194:
[----:B------:R-:W-:Y:S01]  /*cca0*/  IMAD.MOV.U32 R13, RZ, RZ, 0x2 ;  /* 0x00000002ff0d7424 */ /* 0x000fe200078e00ff */
[----:B------:R-:W-:-:S04]  /*ccb0*/  ISETP.GE.AND P3, PT, R30, R19, PT ;  /* 0x000000131e00720c */ /* 0x000fc80003f66270 */
[----:B------:R-:W-:Y:S01]  /*ccc0*/  SEL R23, R2, RZ, !P3 ;  /* 0x000000ff02177207 */ /* 0x000fe20005800000 */
[----:B------:R-:W-:Y:S01]  /*ccd0*/  VIADD R2, R30, 0x2 ;  /* 0x000000021e027836 */ /* 0x000fe20000000000 */
[----:B------:R-:W-:Y:S02]  /*cce0*/  SEL R31, R18, RZ, !P3 ;  /* 0x000000ff121f7207 */ /* 0x000fe40005800000 */
[----:B------:R-:W-:Y:S02]  /*ccf0*/  IADD3 R48, P3, PT, R14, R23, RZ ;  /* 0x000000170e307210 */ /* 0x000fe40007f7e0ff */
[----:B------:R-:W-:-:S03]  /*cd00*/  ISETP.GT.AND P4, PT, R2, R19, PT ;  /* 0x000000130200720c */ /* 0x000fc60003f84270 */
[----:B------:R-:W-:Y:S02]  /*cd10*/  IMAD.MOV.U32 R17, RZ, RZ, R48 ;  /* 0x000000ffff117224 */ /* 0x000fe400078e0030 */
[----:B------:R-:W-:-:S08]  /*cd20*/  IMAD.X R46, R15, 0x1, R31, P3 ;  /* 0x000000010f2e7824 */ /* 0x000fd000018e061f */
[----:B------:R-:W-:Y:S05]  /*cd30*/  WARPSYNC.COLLECTIVE R16, `(.L_x_195) ;  /* 0x0000000010087348 */ /* 0x000fea0003c00000 */
[----:B------:R0:W1:Y:S02]  /*cd40*/  SHFL.DOWN P3, R18, R17, R13, R12 ;  /* 0x0800000d11127389 */ /* 0x000064000006000c */
[----:B01----:R-:W-:Y:S05]  /*cd50*/  ENDCOLLECTIVE ;  /* 0x000000000000791b */ /* 0x003fea0003800000 */
.L_x_195:
[----:B------:R-:W-:Y:S01]  /*cd60*/  IMAD.MOV.U32 R17, RZ, RZ, R46 ;  /* 0x000000ffff117224 */ /* 0x000fe200078e002e */
[----:B------:R-:W-:-:S07]  /*cd70*/  SEL R15, R18, RZ, !P4 ;  /* 0x000000ff120f7207 */ /* 0x000fce0006000000 */
[----:B------:R-:W-:Y:S05]  /*cd80*/  WARPSYNC.COLLECTIVE R16, `(.L_x_196) ;  /* 0x0000000010087348 */ /* 0x000fea0003c00000 */
[----:B------:R0:W1:Y:S02]  /*cd90*/  SHFL.DOWN P3, R18, R17, R13, R12 ;  /* 0x0800000d11127389 */ /* 0x000064000006000c */
[----:B01----:R-:W-:Y:S05]  /*cda0*/  ENDCOLLECTIVE ;  /* 0x000000000000791b */ /* 0x003fea0003800000 */
.L_x_196:
        /* <DEDUP_REMOVED lines=10> */
.L_x_197:
[----:B------:R-:W-:Y:S02]  /*ce50*/  IMAD.X R14, R23, 0x1, R46, P5 ;  /* 0x00000001170e7824 */ /* 0x000fe400028e062e */
[----:B------:R-:W-:Y:S02]  /*ce60*/  VIADD R46, R30, 0x10 ;  /* 0x000000101e2e7836 */ /* 0x000fe40000000000 */
[----:B------:R-:W-:Y:S01]  /*ce70*/  IMAD.MOV.U32 R17, RZ, RZ, R14 ;  /* 0x000000ffff117224 */ /* 0x000fe200078e000e */
[----:B------:R-:W-:-:S07]  /*ce80*/  SEL R15, R18, RZ, !P4 ;  /* 0x000000ff120f7207 */ /* 0x000fce0006000000 */
[----:B------:R-:W-:Y:S05]  /*ce90*/  WARPSYNC.COLLECTIVE R16, `(.L_x_198) ;  /* 0x0000000010087348 */ /* 0x000fea0003c00000 */
[----:B------:R0:W1:Y:S02]  /*cea0*/  SHFL.DOWN P3, R18, R17, R13, R12 ;  /* 0x0800000d11127389 */ /* 0x000064000006000c */
[----:B01----:R-:W-:Y:S05]  /*ceb0*/  ENDCOLLECTIVE ;  /* 0x000000000000791b */ /* 0x003fea0003800000 */
.L_x_198:
        /* <DEDUP_REMOVED lines=8> */
.L_x_199:
        /* <DEDUP_REMOVED lines=8> */
.L_x_200:
        /* <DEDUP_REMOVED lines=9> */
.L_x_201:
[----:B------:R-:W-:-:S05]  /*d050*/  SEL R15, R15, RZ, !P4 ;  /* 0x000000ff0f0f7207 */ /* 0x000fca0006000000 */
[----:B------:R-:W-:-:S04]  /*d060*/  IMAD.X R23, R15, 0x1, R52, P5 ;  /* 0x000000010f177824 */ /* 0x000fc800028e0634 */
[----:B------:R-:W-:Y:S02]  /*d070*/  IMAD.MOV.U32 R17, RZ, RZ, R23 ;  /* 0x000000ffff117224 */ /* 0x000fe400078e0017 */
[----:B------:R-:W-:-:S07]  /*d080*/  IMAD.MOV.U32 R14, RZ, RZ, R18 ;  /* 0x000000ffff0e7224 */ /* 0x000fce00078e0012 */
[----:B------:R-:W-:Y:S05]  /*d090*/  WARPSYNC.COLLECTIVE R16, `(.L_x_202) ;  /* 0x0000000010087348 */ /* 0x000fea0003c00000 */
[----:B------:R0:W1:Y:S02]  /*d0a0*/  SHFL.DOWN P3, R18, R17, R13, R12 ;  /* 0x0800000d11127389 */ /* 0x000064000006000c */
[----:B01----:R-:W-:Y:S05]  /*d0b0*/  ENDCOLLECTIVE ;  /* 0x000000000000791b */ /* 0x003fea0003800000 */
.L_x_202:
        /* <DEDUP_REMOVED lines=12> */
.L_x_203:
[----:B------:R-:W-:Y:S05]  /*d180*/  BRA `(.L_x_204) ;  /* 0xffffffd000947947 */ /* 0x000fea000383ffff */
.L_x_125:
[----:B------:R-:W-:Y:S01]  /*d190*/  BSSY B0, `(.L_x_205) ;  /* 0x0000006000007945 */ /* 0x000fe20003800000 */
[----:B------:R-:W-:Y:S01]  /*d1a0*/  PLOP3.LUT P3, PT, P3, PT, PT, 0x8, 0x80 ;  /* 0x000000000080781c */ /* 0x000fe20001f6e170 */
[----:B------:R-:W-:-:S12]  /*d1b0*/  IMAD.MOV.U32 R16, RZ, RZ, -0x1 ;  /* 0xffffffffff107424 */ /* 0x000fd800078e00ff */
[----:B0-----:R-:W-:Y:S05]  /*d1c0*/  WARPSYNC.COLLECTIVE R16, `(.L_x_206) ;  /* 0x0000000010087348 */ /* 0x001fea0003c00000 */
[----:B------:R-:W-:Y:S01]  /*d1d0*/  VOTE.ANY P3, P3 ;  /* 0x0000000000ff7806 */ /* 0x000fe20001860100 */
[----:B0-----:R-:W-:-:S12]  /*d1e0*/  ENDCOLLECTIVE ;  /* 0x000000000000791b */ /* 0x001fd80003800000 */
.L_x_206:
[----:B------:R-:W-:Y:S05]  /*d1f0*/  BSYNC B0 ;  /* 0x0000000000007941 */ /* 0x000fea0003800000 */
.L_x_205:
[----:B------:R-:W-:Y:S05]  /*d200*/  BRA `(.L_x_207) ;  /* 0xffffffd000a07947 */ /* 0x000fea000383ffff */
.L_x_129:
[----:B------:R-:W-:Y:S01]  /*d210*/  BSSY B0, `(.L_x_208) ;  /* 0x0000006000007945 */ /* 0x000fe20003800000 */
[----:B------:R-:W-:Y:S01]  /*d220*/  PLOP3.LUT P3, PT, P3, PT, PT, 0x8, 0x80 ;  /* 0x000000000080781c */ /* 0x000fe20001f6e170 */
[----:B------:R-:W-:-:S12]  /*d230*/  IMAD.MOV.U32 R16, RZ, RZ, -0x1 ;  /* 0xffffffffff107424 */ /* 0x000fd800078e00ff */
[----:B0-----:R-:W-:Y:S05]  /*d240*/  WARPSYNC.COLLECTIVE R16, `(.L_x_209) ;  /* 0x0000000010087348 */ /* 0x001fea0003c00000 */
[----:B------:R-:W-:Y:S01]  /*d250*/  VOTE.ANY P3, P3 ;  /* 0x0000000000ff7806 */ /* 0x000fe20001860100 */
[----:B0-----:R-:W-:-:S12]  /*d260*/  ENDCOLLECTIVE ;  /* 0x000000000000791b */ /* 0x001fd80003800000 */
.L_x_209:
[----:B------:R-:W-:Y:S05]  /*d270*/  BSYNC B0 ;  /* 0x0000000000007941 */ /* 0x000fea0003800000 */
.L_x_208:
[----:B------:R-:W-:Y:S05]  /*d280*/  BRA `(.L_x_210) ;  /* 0xffffffd000b87947 */ /* 0x000fea000383ffff */
.L_x_131:
        /* <DEDUP_REMOVED lines=8> */
.L_x_212:
[----:B------:R-:W-:Y:S05]  /*d310*/  BSYNC B0 ;  /* 0x0000000000007941 */ /* 0x000fea0003800000 */
.L_x_211:
        /* <DEDUP_REMOVED lines=13> */
.L_x_213:
[----:B------:R-:W-:Y:S02]  /*d3f0*/  IMAD.MOV.U32 R17, RZ, RZ, R15 ;  /* 0x000000ffff117224 */ /* 0x000fe400078e000f */
[----:B------:R-:W-:-:S07]  /*d400*/  IMAD.MOV.U32 R19, RZ, RZ, R18 ;  /* 0x000000ffff137224 */ /* 0x000fce00078e0012 */
[----:B------:R-:W-:Y:S05]  /*d410*/  WARPSYNC.COLLECTIVE R16, `(.L_x_214) ;  /* 0x0000000010087348 */ /* 0x000fea0003c00000 */
[----:B------:R0:W1:Y:S02]  /*d420*/  SHFL.DOWN P3, R18, R17, R13, R12 ;  /* 0x0800000d11127389 */ /* 0x000064000006000c */
[----:B01----:R-:W-:Y:S05]  /*d430*/  ENDCOLLECTIVE ;  /* 0x000000000000791b */ /* 0x003fea0003800000 */
.L_x_214:
[----:B------:R-:W-:Y:S01]  /*d440*/  IMAD.MOV.U32 R13, RZ, RZ, 0x2 ;  /* 0x00000002ff0d7424 */ /* 0x000fe200078e00ff */
[----:B------:R-:W-:-:S04]  /*d450*/  ISETP.GE.AND P3, PT, R30, R61, PT ;  /* 0x0000003d1e00720c */ /* 0x000fc80003f66270 */
[----:B------:R-:W-:Y:S02]  /*d460*/  SEL R19, R19, RZ, !P3 ;  /* 0x000000ff13137207 */ /* 0x000fe40005800000 */
[----:B------:R-:W-:Y:S02]  /*d470*/  SEL R18, R18, RZ, !P3 ;  /* 0x000000ff12127207 */ /* 0x000fe40005800000 */
[----:B------:R-:W-:-:S05]  /*d480*/  IADD3 R14, P3, PT, R14, R19, RZ ;  /* 0x000000130e0e7210 */ /* 0x000fca0007f7e0ff */
[----:B------:R-:W-:Y:S02]  /*d490*/  IMAD.X R15, R15, 0x1, R18, P3 ;  /* 0x000000010f0f7824 */ /* 0x000fe400018e0612 */
[----:B------:R-:W-:Y:S02]  /*d4a0*/  VIADD R18, R30, 0x2 ;  /* 0x000000021e127836 */ /* 0x000fe40000000000 */
[----:B------:R-:W-:-:S03]  /*d4b0*/  IMAD.MOV.U32 R17, RZ, RZ, R14 ;  /* 0x000000ffff117224 */ /* 0x000fc600078e000e */
[----:B------:R-:W-:-:S13]  /*d4c0*/  ISETP.GT.AND P5, PT, R18, R61, PT ;  /* 0x0000003d1200720c */ /* 0x000fda0003fa4270 */
[----:B------:R-:W-:Y:S05]  /*d4d0*/  WARPSYNC.COLLECTIVE R16, `(.L_x_215) ;  /* 0x0000000010087348 */ /* 0x000fea0003c00000 */
[----:B------:R0:W1:Y:S02]  /*d4e0*/  SHFL.DOWN P3, R18, R17, R13, R12 ;  /* 0x0800000d11127389 */ /* 0x000064000006000c */
[----:B01----:R-:W-:Y:S05]  /*d4f0*/  ENDCOLLECTIVE ;  /* 0x000000000000791b */ /* 0x003fea0003800000 */
.L_x_215:
[----:B------:R-:W-:Y:S01]  /*d500*/  IMAD.MOV.U32 R17, RZ, RZ, R15 ;  /* 0x000000ffff117224 */ /* 0x000fe200078e000f */
[----:B------:R-:W-:-:S07]  /*d510*/  SEL R19, R18, RZ, !P5 ;  /* 0x000000ff12137207 */ /* 0x000fce0006800000 */
[----:B------:R-:W-:Y:S05]  /*d520*/  WARPSYNC.COLLECTIVE R16, `(.L_x_216) ;  /* 0x0000000010087348 */ /* 0x000fea0003c00000 */
[----:B------:R0:W1:Y:S02]  /*d530*/  SHFL.DOWN P3, R18, R17, R13, R12 ;  /* 0x0800000d11127389 */ /* 0x000064000006000c */
[----:B01----:R-:W-:Y:S05]  /*d540*/  ENDCOLLECTIVE ;  /* 0x000000000000791b */ /* 0x003fea0003800000 */
.L_x_216:
[----:B------:R-:W-:-:S05]  /*d550*/  IADD3 R14, P6, PT, R19, R14, RZ ;  /* 0x0000000e130e7210 */ /* 0x000fca0007fde0ff */
[----:B------:R-:W-:Y:S02]  /*d560*/  IMAD.MOV.U32 R17, RZ, RZ, R14 ;  /* 0x000000ffff117224 */ /* 0x000fe400078e000e */
[----:B------:R-:W-:Y:S02]  /*d570*/  IMAD.MOV.U32 R13, RZ, RZ, 0x4 ;  /* 0x00000004ff0d7424 */ /* 0x000fe400078e00ff */
[----:B------:R-:W-:-:S05]  /*d580*/  IMAD.MOV.U32 R19, RZ, RZ, R18 ;  /* 0x000000ffff137224 */ /* 0x000fca00078e0012 */
[----:B------:R-:W-:-:S05]  /*d590*/  SEL R18, R19, RZ, !P5 ;  /* 0x000000ff13127207 */ /* 0x000fca0006800000 */
[----:B------:R-:W-:Y:S02]  /*d5a0*/  IMAD.X R15, R18, 0x1, R15, P6 ;  /* 0x00000001120f7824 */ /* 0x000fe400030e060f */
[----:B------:R-:W-:-:S05]  /*d5b0*/  VIADD R18, R30, 0x4 ;  /* 0x000000041e127836 */ /* 0x000fca0000000000 */
[----:B------:R-:W-:-:S13]  /*d5c0*/  ISETP.GT.AND P5, PT, R18, R61, PT ;  /* 0x0000003d1200720c */ /* 0x000fda0003fa4270 */
[----:B------:R-:W-:Y:S05]  /*d5d0*/  WARPSYNC.COLLECTIVE R16, `(.L_x_217) ;  /* 0x0000000010087348 */ /* 0x000fea0003c00000 */
[----:B------:R0:W1:Y:S02]  /*d5e0*/  SHFL.DOWN P3, R18, R17, R13, R12 ;  /* 0x0800000d11127389 */ /* 0x000064000006000c */
[----:B01----:R-:W-:Y:S05]  /*d5f0*/  ENDCOLLECTIVE ;  /* 0x000000000000791b */ /* 0x003fea0003800000 */
.L_x_217:
[----:B------:R-:W-:Y:S01]  /*d600*/  IMAD.MOV.U32 R17, RZ, RZ, R15 ;  /* 0x000000ffff117224 */ /* 0x000fe200078e000f */
[----:B------:R-:W-:-:S07]  /*d610*/  SEL R19, R18, RZ, !P5 ;  /* 0x000000ff12137207 */ /* 0x000fce0006800000 */
[----:B------:R-:W-:Y:S05]  /*d620*/  WARPSYNC.COLLECTIVE R16, `(.L_x_218) ;  /* 0x0000000010087348 */ /* 0x000fea0003c00000 */
[----:B------:R0:W1:Y:S02]  /*d630*/  SHFL.DOWN P3, R18, R17, R13, R12 ;  /* 0x0800000d11127389 */ /* 0x000064000006000c */
[----:B01----:R-:W-:Y:S05]  /*d640*/  ENDCOLLECTIVE ;  /* 0x000000000000791b */ /* 0x003fea0003800000 */
.L_x_218:
        /* <DEDUP_REMOVED lines=11> */
.L_x_219:
[----:B------:R-:W-:Y:S01]  /*d700*/  IMAD.MOV.U32 R17, RZ, RZ, R15 ;  /* 0x000000ffff117224 */ /* 0x000fe200078e000f */
[----:B------:R-:W-:-:S07]  /*d710*/  SEL R19, R18, RZ, !P5 ;  /* 0x000000ff12137207 */ /* 0x000fce0006800000 */
[----:B------:R-:W-:Y:S05]  /*d720*/  WARPSYNC.COLLECTIVE R16, `(.L_x_220) ;  /* 0x0000000010087348 */ /* 0x000fea0003c00000 */
[----:B------:R0:W1:Y:S02]  /*d730*/  SHFL.DOWN P3, R18, R17, R13, R12 ;  /* 0x0800000d11127389 */ /* 0x000064000006000c */
[----:B01----:R-:W-:Y:S05]  /*d740*/  ENDCOLLECTIVE ;  /* 0x000000000000791b */ /* 0x003fea0003800000 */
.L_x_220:
        /* <DEDUP_REMOVED lines=9> */
.L_x_221:
[----:B------:R-:W-:Y:S02]  /*d7e0*/  IMAD.MOV.U32 R17, RZ, RZ, R15 ;  /* 0x000000ffff117224 */ /* 0x000fe400078e000f */
[----:B------:R-:W-:-:S07]  /*d7f0*/  IMAD.MOV.U32 R19, RZ, RZ, R18 ;  /* 0x000000ffff137224 */ /* 0x000fce00078e0012 */
[----:B------:R-:W-:Y:S05]  /*d800*/  WARPSYNC.COLLECTIVE R16, `(.L_x_222) ;  /* 0x0000000010087348 */ /* 0x000fea0003c00000 */
[----:B------:R0:W1:Y:S02]  /*d810*/  SHFL.DOWN P3, R18, R17, R13, R12 ;  /* 0x0800000d11127389 */ /* 0x000064000006000c */
[----:B01----:R-:W-:Y:S05]  /*d820*/  ENDCOLLECTIVE ;  /* 0x000000000000791b */ /* 0x003fea0003800000 */
.L_x_222:
        /* <DEDUP_REMOVED lines=9> */
.L_x_223:
[----:B------:R-:W-:Y:S05]  /*d8c0*/  BRA `(.L_x_224) ;  /* 0xffffffcc00fc7947 */ /* 0x000fea000383ffff */
.L_x_225:
        /* <DEDUP_REMOVED lines=11> */
.L_x_478:


//--------------------- .text._ZN6thrust24THRUST_300001_SM_1000_NS8cuda_cub4core6detail13_kernel_agentINS1_16__set_operations14PartitionAgentINS0_6detail15normal_iteratorINS0_10device_ptrIiEEEESB_lN4cuda3std3__44lessIiEEEEJSB_SB_lllPNSE_4pairIllEESG_iEEEvDpT0_ --------------------------
	.section	.text._ZN6thrust24THRUST_300001_SM_1000_NS8cuda_cub4core6detail13_kernel_agentINS1_16__set_operations14PartitionAgentINS0_6detail15normal_iteratorINS0_10device_ptrIiEEEESB_lN4cuda3std3__44lessIiEEEEJSB_SB_lllPNSE_4pairIllEESG_iEEEvDpT0_,"ax",@progbits
	.align	128
        .global         _ZN6thrust24THRUST_300001_SM_1000_NS8cuda_cub4core6detail13_kernel_agentINS1_16__set_operations14PartitionAgentINS0_6detail15normal_iteratorINS0_10device_ptrIiEEEESB_lN4cuda3std3__44lessIiEEEEJSB_SB_lllPNSE_4pairIllEESG_iEEEvDpT0_
        .type           _ZN6thrust24THRUST_300001_SM_1000_NS8cuda_cub4core6detail13_kernel_agentINS1_16__set_operations14PartitionAgentINS0_6detail15normal_iteratorINS0_10device_ptrIiEEEESB_lN4cuda3std3__44lessIiEEEEJSB_SB_lllPNSE_4pairIllEESG_iEEEvDpT0_,@function
        .size           _ZN6thrust24THRUST_300001_SM_1000_NS8cuda_cub4core6detail13_kernel_agentINS1_16__set_operations14PartitionAgentINS0_6detail15normal_iteratorINS0_10device_ptrIiEEEESB_lN4cuda3std3__44lessIiEEEEJSB_SB_lllPNSE_4pairIllEESG_iEEEvDpT0_,(.L_x_479 - _ZN6thrust24THRUST_300001_SM_1000_NS8cuda_cub4core6detail13_kernel_agentINS1_16__set_operations14PartitionAgentINS0_6detail15normal_iteratorINS0_10device_ptrIiEEEESB_lN4cuda3std3__44lessIiEEEEJSB_SB_lllPNSE_4pairIllEESG_iEEEvDpT0_)
        .other          _ZN6thrust24THRUST_300001_SM_1000_NS8cuda_cub4core6detail13_kernel_agentINS1_16__set_operations14PartitionAgentINS0_6detail15normal_iteratorINS0_10device_ptrIiEEEESB_lN4cuda3std3__44lessIiEEEEJSB_SB_lllPNSE_4pairIllEESG_iEEEvDpT0_,@"STO_CUDA_ENTRY STV_DEFAULT"
_ZN6thrust24THRUST_300001_SM_1000_NS8cuda_cub4core6detail13_kernel_agentINS1_16__set_operations14PartitionAgentINS0_6detail15normal_iteratorINS0_10device_ptrIiEEEESB_lN4cuda3std3__44lessIiEEEEJSB_SB_lllPNSE_4pairIllEESG_iEEEvDpT0_:
.text._ZN6thrust24THRUST_300001_SM_1000_NS8cuda_cub4core6detail13_kernel_agentINS1_16__set_operations14PartitionAgentINS0_6detail15normal_iteratorINS0_10device_ptrIiEEEESB_lN4cuda3std3__44lessIiEEEEJSB_SB_lllPNSE_4pairIllEESG_iEEEvDpT0_:
[----:B------:R-:W-:Y:S01]  /*0000*/  LDC R1, c[0x0][0x37c] ;  /* 0x0000df00ff017b82 */ /* 0x000fe20000000800 */
[----:B------:R-:W0:Y:S01]  /*0010*/  S2R R0, SR_CTAID.X ;  /* 0x0000000000007919 */ /* 0x000e220000002500 */
[----:B------:R-:W0:Y:S01]  /*0020*/  LDCU UR4, c[0x0][0x360] ;  /* 0x00006c00ff0477ac */ /* 0x000e220008000800 */
[----:B------:R-:W0:Y:S01]  /*0030*/  S2R R3, SR_TID.X ;  /* 0x0000000000037919 */ /* 0x000e220000002100 */
[----:B------:R-:W1:Y:S01]  /*0040*/  LDCU.64 UR6, c[0x0][0x3a0] ;  /* 0x00007400ff0677ac */ /* 0x000e620008000a00 */
[----:B0-----:R-:W-:-:S05]  /*0050*/  IMAD R0, R0, UR4, R3 ;  /* 0x0000000400007c24 */ /* 0x001fca000f8e0203 */
[----:B-1----:R-:W-:-:S04]  /*0060*/  ISETP.GE.U32.AND P0, PT, R0, UR6, PT ;  /* 0x0000000600007c0c */ /* 0x002fc8000bf06070 */
[----:B------:R-:W-:-:S13]  /*0070*/  ISETP.GE.AND.EX P0, PT, RZ, UR7, PT, P0 ;  /* 0x00000007ff007c0c */ /* 0x000fda000bf06300 */
[----:B------:R-:W-:Y:S05]  /*0080*/  @P0 EXIT ;  /* 0x000000000000094d */ /* 0x000fea0003800000 */
[----:B------:R-:W0:Y:S01]  /*0090*/  LDC.64 R8, c[0x0][0x390] ;  /* 0x0000e400ff087b82 */ /* 0x000e220000000a00 */
[----:B------:R-:W1:Y:S01]  /*00a0*/  LDCU UR5, c[0x0][0x3b4] ;  /* 0x00007680ff0577ac */ /* 0x000e620008000800 */
[----:B------:R-:W-:Y:S01]  /*00b0*/  BSSY.RECONVERGENT B0, `(.L_x_226) ;  /* 0x0000033000007945 */ /* 0x000fe20003800200 */
[----:B------:R-:W2:Y:S05]  /*00c0*/  LDCU.64 UR6, c[0x0][0x358] ;  /* 0x00006b00ff0677ac */ /* 0x000eaa0008000a00 */
[----:B------:R-:W0:Y:S01]  /*00d0*/  LDC.64 R12, c[0x0][0x398] ;  /* 0x0000e600ff0c7b82 */ /* 0x000e220000000a00 */
[----:B------:R-:W3:Y:S01]  /*00e0*/  LDCU.128 UR8, c[0x0][0x380] ;  /* 0x00007000ff0877ac */ /* 0x000ee20008000c00 */
[----:B-1----:R-:W-:-:S02]  /*00f0*/  USHF.R.S32.HI UR4, URZ, 0x1f, UR5 ;  /* 0x0000001fff047899 */ /* 0x002fc40008011405 */
[----:B------:R-:W-:-:S04]  /*0100*/  IMAD.WIDE.U32 R2, R0, UR5, RZ ;  /* 0x0000000500027c25 */ /* 0x000fc8000f8e00ff */
[----:B------:R-:W-:-:S04]  /*0110*/  IMAD R7, R0, UR4, RZ ;  /* 0x0000000400077c24 */ /* 0x000fc8000f8e02ff */
[----:B------:R-:W-:Y:S01]  /*0120*/  IMAD.IADD R7, R3, 0x1, R7 ;  /* 0x0000000103077824 */ /* 0x000fe200078e0207 */
[----:B0-----:R-:W-:-:S04]  /*0130*/  IADD3 R5, P1, PT, R12, R8, RZ ;  /* 0x000000080c057210 */ /* 0x001fc80007f3e0ff */
[----:B------:R-:W-:Y:S01]  /*0140*/  ISETP.LT.U32.AND P0, PT, R5, R2, PT ;  /* 0x000000020500720c */ /* 0x000fe20003f01070 */
[----:B------:R-:W-:-:S05]  /*0150*/  IMAD.X R6, R13, 0x1, R9, P1 ;  /* 0x000000010d067824 */ /* 0x000fca00008e0609 */
[----:B------:R-:W-:-:S04]  /*0160*/  ISETP.LT.AND.EX P0, PT, R6, R7, PT, P0 ;  /* 0x000000070600720c */ /* 0x000fc80003f01300 */
[----:B------:R-:W-:Y:S02]  /*0170*/  SEL R3, R5, R2, P0 ;  /* 0x0000000205037207 */ /* 0x000fe40000000000 */
[----:B------:R-:W-:Y:S02]  /*0180*/  SEL R2, R6, R7, P0 ;  /* 0x0000000706027207 */ /* 0x000fe40000000000 */
[C---:B------:R-:W-:Y:S02]  /*0190*/  IADD3 R4, P2, PT, R3.reuse, -R12, RZ ;  /* 0x8000000c03047210 */ /* 0x040fe40007f5e0ff */
[----:B------:R-:W-:Y:S02]  /*01a0*/  ISETP.LT.U32.AND P1, PT, R3, R8, PT ;  /* 0x000000080300720c */ /* 0x000fe40003f21070 */
[----:B------:R-:W-:Y:S01]  /*01b0*/  ISETP.GT.U32.AND P0, PT, R4, RZ, PT ;  /* 0x000000ff0400720c */ /* 0x000fe20003f04070 */
[C---:B------:R-:W-:Y:S01]  /*01c0*/  IMAD.X R5, R2.reuse, 0x1, ~R13, P2 ;  /* 0x0000000102057824 */ /* 0x040fe200010e0e0d */
[----:B------:R-:W-:-:S04]  /*01d0*/  ISETP.LT.AND.EX P1, PT, R2, R9, PT, P1 ;  /* 0x000000090200720c */ /* 0x000fc80003f21310 */
[----:B------:R-:W-:Y:S02]  /*01e0*/  ISETP.GT.AND.EX P0, PT, R5, RZ, PT, P0 ;  /* 0x000000ff0500720c */ /* 0x000fe40003f04300 */
[----:B------:R-:W-:Y:S02]  /*01f0*/  SEL R17, R3, R8, P1 ;  /* 0x0000000803117207 */ /* 0x000fe40000800000 */
[----:B------:R-:W-:Y:S02]  /*0200*/  SEL R4, R4, RZ, P0 ;  /* 0x000000ff04047207 */ /* 0x000fe40000000000 */
[----:B------:R-:W-:Y:S02]  /*0210*/  SEL R5, R5, RZ, P0 ;  /* 0x000000ff05057207 */ /* 0x000fe40000000000 */
[----:B------:R-:W-:Y:S02]  /*0220*/  SEL R16, R2, R9, P1 ;  /* 0x0000000902107207 */ /* 0x000fe40000800000 */
[----:B------:R-:W-:-:S04]  /*0230*/  ISETP.GE.U32.AND P0, PT, R4, R17, PT ;  /* 0x000000110400720c */ /* 0x000fc80003f06070 */
[----:B------:R-:W-:-:S13]  /*0240*/  ISETP.GE.AND.EX P0, PT, R5, R16, PT, P0 ;  /* 0x000000100500720c */ /* 0x000fda0003f06300 */
[----:B--23--:R-:W-:Y:S05]  /*0250*/  @P0 BRA `(.L_x_227) ;  /* 0x0000000000600947 */ /* 0x00cfea0003800000 */
.L_x_228:
[----:B------:R-:W-:-:S05]  /*0260*/  IADD3 R14, P0, PT, R4, R17, RZ ;  /* 0x00000011040e7210 */ /* 0x000fca0007f1e0ff */
[----:B------:R-:W-:-:S05]  /*0270*/  IMAD.X R15, R5, 0x1, R16, P0 ;  /* 0x00000001050f7824 */ /* 0x000fca00000e0610 */
[--C-:B------:R-:W-:Y:S02]  /*0280*/  SHF.R.U64 R14, R14, 0x1, R15.reuse ;  /* 0x000000010e0e7819 */ /* 0x100fe4000000120f */
[----:B------:R-:W-:Y:S02]  /*0290*/  SHF.R.U32.HI R15, RZ, 0x1, R15 ;  /* 0x00000001ff0f7819 */ /* 0x000fe4000001160f */
[----:B------:R-:W-:Y:S02]  /*02a0*/  LOP3.LUT R6, RZ, R14, RZ, 0x33, !PT ;  /* 0x0000000eff067212 */ /* 0x000fe400078e33ff */
[----:B------:R-:W-:Y:S02]  /*02b0*/  LOP3.LUT R7, RZ, R15, RZ, 0x33, !PT ;  /* 0x0000000fff077212 */ /* 0x000fe400078e33ff */
[----:B------:R-:W-:Y:S02]  /*02c0*/  IADD3 R9, P1, PT, R6, R3, RZ ;  /* 0x0000000306097210 */ /* 0x000fe40007f3e0ff */
[----:B------:R-:W-:-:S03]  /*02d0*/  LEA R6, P0, R14, UR8, 0x2 ;  /* 0x000000080e067c11 */ /* 0x000fc6000f8010ff */
[----:B------:R-:W-:Y:S01]  /*02e0*/  IMAD.X R10, R7, 0x1, R2, P1 ;  /* 0x00000001070a7824 */ /* 0x000fe200008e0602 */
[C---:B------:R-:W-:Y:S02]  /*02f0*/  LEA R8, P1, R9.reuse, UR10, 0x2 ;  /* 0x0000000a09087c11 */ /* 0x040fe4000f8210ff */
[----:B------:R-:W-:Y:S02]  /*0300*/  LEA.HI.X R7, R14, UR9, R15, 0x2, P0 ;  /* 0x000000090e077c11 */ /* 0x000fe400080f140f */
[----:B------:R-:W-:-:S03]  /*0310*/  LEA.HI.X R9, R9, UR11, R10, 0x2, P1 ;  /* 0x0000000b09097c11 */ /* 0x000fc600088f140a */
[----:B------:R-:W2:Y:S04]  /*0320*/  LDG.E R6, desc[UR6][R6.64] ;  /* 0x0000000606067981 */ /* 0x000ea8000c1e1900 */
[----:B------:R-:W2:Y:S01]  /*0330*/  LDG.E R9, desc[UR6][R8.64] ;  /* 0x0000000608097981 */ /* 0x000ea2000c1e1900 */
[----:B------:R-:W-:-:S05]  /*0340*/  IADD3 R11, P1, PT, R14, 0x1, RZ ;  /* 0x000000010e0b7810 */ /* 0x000fca0007f3e0ff */
[----:B------:R-:W-:Y:S01]  /*0350*/  IMAD.X R10, RZ, RZ, R15, P1 ;  /* 0x000000ffff0a7224 */ /* 0x000fe200008e060f */
[----:B--2---:R-:W-:-:S04]  /*0360*/  ISETP.GE.AND P0, PT, R9, R6, PT ;  /* 0x000000060900720c */ /* 0x004fc80003f06270 */
[----:B------:R-:W-:Y:S02]  /*0370*/  SEL R4, R4, R11, !P0 ;  /* 0x0000000b04047207 */ /* 0x000fe40004000000 */
[----:B------:R-:W-:Y:S02]  /*0380*/  SEL R17, R14, R17, !P0 ;  /* 0x000000110e117207 */ /* 0x000fe40004000000 */
[----:B------:R-:W-:Y:S02]  /*0390*/  SEL R5, R5, R10, !P0 ;  /* 0x0000000a05057207 */ /* 0x000fe40004000000 */
[----:B------:R-:W-:Y:S02]  /*03a0*/  SEL R16, R15, R16, !P0 ;  /* 0x000000100f107207 */ /* 0x000fe40004000000 */
[----:B------:R-:W-:-:S04]  /*03b0*/  ISETP.GE.U32.AND P0, PT, R4, R17, PT ;  /* 0x000000110400720c */ /* 0x000fc80003f06070 */
[----:B------:R-:W-:-:S13]  /*03c0*/  ISETP.GE.AND.EX P0, PT, R5, R16, PT, P0 ;  /* 0x000000100500720c */ /* 0x000fda0003f06300 */
[----:B------:R-:W-:Y:S05]  /*03d0*/  @!P0 BRA `(.L_x_228) ;  /* 0xfffffffc00a08947 */ /* 0x000fea000383ffff */
.L_x_227:
[----:B------:R-:W-:Y:S05]  /*03e0*/  BSYNC.RECONVERGENT B0 ;  /* 0x0000000000007941 */ /* 0x000fea0003800200 */
.L_x_226:
[----:B------:R-:W-:Y:S01]  /*03f0*/  IADD3 R7, P1, PT, -R4, R3, RZ ;  /* 0x0000000304077210 */ /* 0x000fe20007f3e1ff */
[----:B------:R-:W0:Y:S01]  /*0400*/  LDCU.64 UR10, c[0x0][0x380] ;  /* 0x00007000ff0a77ac */ /* 0x000e220008000a00 */
[----:B------:R-:W-:Y:S01]  /*0410*/  BSSY.RECONVERGENT B1, `(.L_x_229) ;  /* 0x000011b000017945 */ /* 0x000fe20003800200 */
[----:B------:R-:W-:Y:S01]  /*0420*/  IMAD.MOV.U32 R8, RZ, RZ, RZ ;  /* 0x000000ffff087224 */ /* 0x000fe200078e00ff */
[----:B------:R-:W-:Y:S01]  /*0430*/  ISETP.GE.U32.AND P0, PT, R7, R12, PT ;  /* 0x0000000c0700720c */ /* 0x000fe20003f06070 */
[----:B------:R-:W-:Y:S01]  /*0440*/  IMAD.X R6, R2, 0x1, ~R5, P1 ;  /* 0x0000000102067824 */ /* 0x000fe200008e0e05 */
[----:B------:R-:W-:-:S04]  /*0450*/  UMOV UR4, URZ ;  /* 0x000000ff00047c82 */ /* 0x000fc80008000000 */
[----:B------:R-:W-:-:S13]  /*0460*/  ISETP.GE.AND.EX P0, PT, R6, R13, PT, P0 ;  /* 0x0000000d0600720c */ /* 0x000fda0003f06300 */
[----:B0-----:R-:W-:Y:S05]  /*0470*/  @P0 BRA `(.L_x_230) ;  /* 0x0000001000500947 */ /* 0x001fea0003800000 */
[----:B------:R-:W0:Y:S02]  /*0480*/  LDC.64 R14, c[0x0][0x388] ;  /* 0x0000e200ff0e7b82 */ /* 0x000e240000000a00 */
[----:B0-----:R-:W-:-:S04]  /*0490*/  LEA R16, P0, R7, R14, 0x2 ;  /* 0x0000000e07107211 */ /* 0x001fc800078010ff */
[----:B------:R-:W-:-:S05]  /*04a0*/  LEA.HI.X R17, R7, R15, R6, 0x2, P0 ;  /* 0x0000000f07117211 */ /* 0x000fca00000f1406 */
[----:B------:R0:W5:Y:S01]  /*04b0*/  LDG.E R8, desc[UR6][R16.64] ;  /* 0x0000000610087981 */ /* 0x000162000c1e1900 */
[----:B------:R-:W-:Y:S01]  /*04c0*/  ISETP.GE.U32.AND P0, PT, R4, 0x1, PT ;  /* 0x000000010400780c */ /* 0x000fe20003f06070 */
[----:B------:R-:W-:Y:S01]  /*04d0*/  BSSY.RECONVERGENT B0, `(.L_x_231) ;  /* 0x0000050000007945 */ /* 0x000fe20003800200 */
[----:B------:R-:W-:Y:S01]  /*04e0*/  IMAD.MOV.U32 R9, RZ, RZ, RZ ;  /* 0x000000ffff097224 */ /* 0x000fe200078e00ff */
[----:B------:R-:W-:Y:S02]  /*04f0*/  CS2R R10, SRZ ;  /* 0x00000000000a7805 */ /* 0x000fe4000001ff00 */
[----:B------:R-:W-:Y:S01]  /*0500*/  ISETP.GE.AND.EX P0, PT, R5, RZ, PT, P0 ;  /* 0x000000ff0500720c */ /* 0x000fe20003f06300 */
[----:B------:R-:W-:-:S12]  /*0510*/  IMAD.MOV.U32 R22, RZ, RZ, RZ ;  /* 0x000000ffff167224 */ /* 0x000fd800078e00ff */
[----:B0-----:R-:W-:Y:S05]  /*0520*/  @!P0 BRA `(.L_x_232) ;  /* 0x0000000400288947 */ /* 0x001fea0003800000 */
[----:B------:R-:W0:Y:S01]  /*0530*/  LDC.64 R18, c[0x0][0x380] ;  /* 0x0000e000ff127b82 */ /* 0x000e220000000a00 */
[----:B------:R-:W-:Y:S02]  /*0540*/  IMAD R9, R5, 0x1ff, RZ ;  /* 0x000001ff05097824 */ /* 0x000fe400078e02ff */
[----:B------:R-:W-:-:S04]  /*0550*/  IMAD.WIDE.U32 R10, R4, 0x1ff, RZ ;  /* 0x000001ff040a7825 */ /* 0x000fc800078e00ff */
[----:B------:R-:W-:-:S05]  /*0560*/  IMAD.IADD R11, R11, 0x1, R9 ;  /* 0x000000010b0b7824 */ /* 0x000fca00078e0209 */
[--C-:B------:R-:W-:Y:S02]  /*0570*/  SHF.R.U64 R9, R10, 0x9, R11.reuse ;  /* 0x000000090a097819 */ /* 0x100fe4000000120b */
[----:B------:R-:W-:Y:S02]  /*0580*/  SHF.R.U32.HI R22, RZ, 0x9, R11 ;  /* 0x00000009ff167819 */ /* 0x000fe4000001160b */
[----:B0-----:R-:W-:-:S04]  /*0590*/  LEA R20, P0, R9, R18, 0x2 ;  /* 0x0000001209147211 */ /* 0x001fc800078010ff */
[----:B------:R-:W-:-:S06]  /*05a0*/  LEA.HI.X R21, R9, R19, R22, 0x2, P0 ;  /* 0x0000001309157211 */ /* 0x000fcc00000f1416 */
[----:B------:R-:W2:Y:S01]  /*05b0*/  LDG.E R21, desc[UR6][R20.64] ;  /* 0x0000000614157981 */ /* 0x000ea2000c1e1900 */
[----:B------:R-:W-:Y:S01]  /*05c0*/  IADD3 R10, P1, PT, R9, 0x1, RZ ;  /* 0x00000001090a7810 */ /* 0x000fe20007f3e0ff */
[----:B------:R-:W-:Y:S04]  /*05d0*/  BSSY.RECONVERGENT B2, `(.L_x_233) ;  /* 0x0000019000027945 */ /* 0x000fe80003800200 */
[----:B------:R-:W-:Y:S01]  /*05e0*/  IMAD.X R11, RZ, RZ, R22, P1 ;  /* 0x000000ffff0b7224 */ /* 0x000fe200008e0616 */
[----:B--2--5:R-:W-:-:S04]  /*05f0*/  ISETP.GE.AND P0, PT, R21, R8, PT ;  /* 0x000000081500720c */ /* 0x024fc80003f06270 */
[----:B------:R-:W-:Y:S02]  /*0600*/  SEL R9, R4, R9, !P0 ;  /* 0x0000000904097207 */ /* 0x000fe40004000000 */
[----:B------:R-:W-:Y:S02]  /*0610*/  SEL R10, R10, RZ, !P0 ;  /* 0x000000ff0a0a7207 */ /* 0x000fe40004000000 */
[----:B------:R-:W-:Y:S02]  /*0620*/  SEL R22, R5, R22, !P0 ;  /* 0x0000001605167207 */ /* 0x000fe40004000000 */
[----:B------:R-:W-:Y:S02]  /*0630*/  SEL R11, R11, RZ, !P0 ;  /* 0x000000ff0b0b7207 */ /* 0x000fe40004000000 */
[----:B------:R-:W-:-:S04]  /*0640*/  ISETP.GE.U32.AND P0, PT, R10, R9, PT ;  /* 0x000000090a00720c */ /* 0x000fc80003f06070 */
[----:B------:R-:W-:-:S13]  /*0650*/  ISETP.GE.U32.AND.EX P0, PT, R11, R22, PT, P0 ;  /* 0x000000160b00720c */ /* 0x000fda0003f06100 */
[----:B------:R-:W-:Y:S05]  /*0660*/  @P0 BRA `(.L_x_234) ;  /* 0x00000000003c0947 */ /* 0x000fea0003800000 */
[----:B------:R-:W-:Y:S02]  /*0670*/  IMAD R25, R22, 0x7f, RZ ;  /* 0x0000007f16197824 */ /* 0x000fe400078e02ff */
[----:B------:R-:W-:-:S04]  /*0680*/  IMAD.WIDE.U32 R20, R9, 0x7f, R10 ;  /* 0x0000007f09147825 */ /* 0x000fc800078e000a */
[----:B------:R-:W-:-:S05]  /*0690*/  IMAD.IADD R25, R21, 0x1, R25 ;  /* 0x0000000115197824 */ /* 0x000fca00078e0219 */
[--C-:B------:R-:W-:Y:S02]  /*06a0*/  SHF.R.U64 R26, R20, 0x7, R25.reuse ;  /* 0x00000007141a7819 */ /* 0x100fe40000001219 */
[----:B------:R-:W-:Y:S02]  /*06b0*/  SHF.R.U32.HI R25, RZ, 0x7, R25 ;  /* 0x00000007ff197819 */ /* 0x000fe40000011619 */
[----:B------:R-:W-:-:S04]  /*06c0*/  LEA R20, P0, R26, R18, 0x2 ;  /* 0x000000121a147211 */ /* 0x000fc800078010ff */
[----:B------:R-:W-:-:S06]  /*06d0*/  LEA.HI.X R21, R26, R19, R25, 0x2, P0 ;  /* 0x000000131a157211 */ /* 0x000fcc00000f1419 */
[----:B------:R-:W2:Y:S01]  /*06e0*/  LDG.E R21, desc[UR6][R20.64] ;  /* 0x0000000614157981 */ /* 0x000ea2000c1e1900 */
[----:B------:R-:W-:-:S05]  /*06f0*/  IADD3 R23, P1, PT, R26, 0x1, RZ ;  /* 0x000000011a177810 */ /* 0x000fca0007f3e0ff */
[----:B------:R-:W-:Y:S01]  /*0700*/  IMAD.X R24, RZ, RZ, R25, P1 ;  /* 0x000000ffff187224 */ /* 0x000fe200008e0619 */
[----:B--2---:R-:W-:-:S04]  /*0710*/  ISETP.GE.AND P0, PT, R21, R8, PT ;  /* 0x000000081500720c */ /* 0x004fc80003f06270 */
[----:B------:R-:W-:Y:S02]  /*0720*/  SEL R9, R9, R26, !P0 ;  /* 0x0000001a09097207 */ /* 0x000fe40004000000 */
[----:B------:R-:W-:Y:S02]  /*0730*/  SEL R10, R23, R10, !P0 ;  /* 0x0000000a170a7207 */ /* 0x000fe40004000000 */
[----:B------:R-:W-:Y:S02]  /*0740*/  SEL R22, R22, R25, !P0 ;  /* 0x0000001916167207 */ /* 0x000fe40004000000 */
[----:B------:R-:W-:-:S07]  /*0750*/  SEL R11, R24, R11, !P0 ;  /* 0x0000000b180b7207 */ /* 0x000fce0004000000 */
.L_x_234:
[----:B------:R-:W-:Y:S05]  /*0760*/  BSYNC.RECONVERGENT B2 ;  /* 0x0000000000027941 */ /* 0x000fea0003800200 */
.L_x_233:
[----:B------:R-:W-:Y:S01]  /*0770*/  ISETP.GE.U32.AND P0, PT, R10, R9, PT ;  /* 0x000000090a00720c */ /* 0x000fe20003f06070 */
[----:B------:R-:W-:Y:S03]  /*0780*/  BSSY.RECONVERGENT B2, `(.L_x_235) ;  /* 0x0000012000027945 */ /* 0x000fe60003800200 */
        /* <DEDUP_REMOVED lines=17> */
.L_x_236:
[----:B------:R-:W-:Y:S05]  /*08a0*/  BSYNC.RECONVERGENT B2 ;  /* 0x0000000000027941 */ /* 0x000fea0003800200 */
.L_x_235:
        /* <DEDUP_REMOVED lines=18> */
.L_x_232:
[----:B------:R-:W-:Y:S05]  /*09d0*/  BSYNC.RECONVERGENT B0 ;  /* 0x0000000000007941 */ /* 0x000fea0003800200 */
.L_x_231:
[----:B------:R-:W-:Y:S01]  /*09e0*/  ISETP.GE.U32.AND P0, PT, R7, 0x1, PT ;  /* 0x000000010700780c */ /* 0x000fe20003f06070 */
[----:B------:R-:W-:Y:S01]  /*09f0*/  BSSY.RECONVERGENT B0, `(.L_x_237) ;  /* 0x000001a000007945 */ /* 0x000fe20003800200 */
[----:B------:R-:W-:Y:S02]  /*0a00*/  ISETP.GE.U32.AND P1, PT, R10, R9, PT ;  /* 0x000000090a00720c */ /* 0x000fe40003f26070 */
[----:B------:R-:W-:Y:S02]  /*0a10*/  ISETP.GE.AND.EX P0, PT, R6, RZ, PT, P0 ;  /* 0x000000ff0600720c */ /* 0x000fe40003f06300 */
[----:B------:R-:W-:-:S11]  /*0a20*/  ISETP.GE.U32.AND.EX P1, PT, R11, R22, PT, P1 ;  /* 0x000000160b00720c */ /* 0x000fd60003f26110 */
[----:B------:R-:W-:Y:S02]  /*0a30*/  @P0 IMAD R21, R6, 0x1ff, RZ ;  /* 0x000001ff06150824 */ /* 0x000fe400078e02ff */
[----:B------:R-:W-:-:S04]  /*0a40*/  @P0 IMAD.WIDE.U32 R18, R7, 0x1ff, RZ ;  /* 0x000001ff07120825 */ /* 0x000fc800078e00ff */
[----:B------:R-:W-:-:S05]  /*0a50*/  @P0 IMAD.IADD R21, R19, 0x1, R21 ;  /* 0x0000000113150824 */ /* 0x000fca00078e0215 */
[----:B------:R-:W-:Y:S01]  /*0a60*/  @P0 SHF.R.U64 R24, R18, 0x9, R21 ;  /* 0x0000000912180819 */ /* 0x000fe20000001215 */
[----:B------:R-:W-:Y:S06]  /*0a70*/  @P1 BRA `(.L_x_238) ;  /* 0x0000000000441947 */ /* 0x000fec0003800000 */
.L_x_239:
[----:B------:R-:W-:-:S05]  /*0a80*/  IADD3 R26, P1, PT, R9, R10, RZ ;  /* 0x0000000a091a7210 */ /* 0x000fca0007f3e0ff */
[----:B------:R-:W-:-:S05]  /*0a90*/  IMAD.X R25, R22, 0x1, R11, P1 ;  /* 0x0000000116197824 */ /* 0x000fca00008e060b */
[--C-:B------:R-:W-:Y:S02]  /*0aa0*/  SHF.R.S64 R26, R26, 0x1, R25.reuse ;  /* 0x000000011a1a7819 */ /* 0x100fe40000001019 */
[----:B------:R-:W-:Y:S02]  /*0ab0*/  SHF.R.S32.HI R25, RZ, 0x1, R25 ;  /* 0x00000001ff197819 */ /* 0x000fe40000011419 */
[----:B------:R-:W-:-:S04]  /*0ac0*/  LEA R18, P1, R26, UR10, 0x2 ;  /* 0x0000000a1a127c11 */ /* 0x000fc8000f8210ff */
[----:B------:R-:W-:-:S06]  /*0ad0*/  LEA.HI.X R19, R26, UR11, R25, 0x2, P1 ;  /* 0x0000000b1a137c11 */ /* 0x000fcc00088f1419 */
[----:B------:R-:W2:Y:S01]  /*0ae0*/  LDG.E R19, desc[UR6][R18.64] ;  /* 0x0000000612137981 */ /* 0x000ea2000c1e1900 */
[----:B------:R-:W-:-:S05]  /*0af0*/  IADD3 R23, P2, PT, R26, 0x1, RZ ;  /* 0x000000011a177810 */ /* 0x000fca0007f5e0ff */
[----:B------:R-:W-:Y:S01]  /*0b00*/  IMAD.X R20, RZ, RZ, R25, P2 ;  /* 0x000000ffff147224 */ /* 0x000fe200010e0619 */
[----:B--2--5:R-:W-:-:S04]  /*0b10*/  ISETP.GE.AND P1, PT, R19, R8, PT ;  /* 0x000000081300720c */ /* 0x024fc80003f26270 */
[----:B------:R-:W-:Y:S02]  /*0b20*/  SEL R9, R9, R26, !P1 ;  /* 0x0000001a09097207 */ /* 0x000fe40004800000 */
[----:B------:R-:W-:Y:S02]  /*0b30*/  SEL R10, R23, R10, !P1 ;  /* 0x0000000a170a7207 */ /* 0x000fe40004800000 */
[----:B------:R-:W-:Y:S02]  /*0b40*/  SEL R22, R22, R25, !P1 ;  /* 0x0000001916167207 */ /* 0x000fe40004800000 */
[----:B------:R-:W-:Y:S02]  /*0b50*/  SEL R11, R20, R11, !P1 ;  /* 0x0000000b140b7207 */ /* 0x000fe40004800000 */
[----:B------:R-:W-:-:S04]  /*0b60*/  ISETP.GE.U32.AND P1, PT, R10, R9, PT ;  /* 0x000000090a00720c */ /* 0x000fc80003f26070 */
[----:B------:R-:W-:-:S13]  /*0b70*/  ISETP.GE.AND.EX P1, PT, R11, R22, PT, P1 ;  /* 0x000000160b00720c */ /* 0x000fda0003f26310 */
[----:B------:R-:W-:Y:S05]  /*0b80*/  @!P1 BRA `(.L_x_239) ;  /* 0xfffffffc00bc9947 */ /* 0x000fea000383ffff */
.L_x_238:
[----:B------:R-:W-:Y:S05]  /*0b90*/  BSYNC.RECONVERGENT B0 ;  /* 0x0000000000007941 */ /* 0x000fea0003800200 */
.L_x_237:
[----:B------:R-:W-:Y:S02]  /*0ba0*/  @P0 SHF.R.U32.HI R25, RZ, 0x9, R21 ;  /* 0x00000009ff190819 */ /* 0x000fe40000011615 */
[----:B------:R-:W-:-:S04]  /*0bb0*/  @P0 LEA R18, P1, R24, R14, 0x2 ;  /* 0x0000000e18120211 */ /* 0x000fc800078210ff */
[----:B------:R-:W-:-:S06]  /*0bc0*/  @P0 LEA.HI.X R19, R24, R15, R25, 0x2, P1 ;  /* 0x0000000f18130211 */ /* 0x000fcc00008f1419 */
[----:B------:R-:W2:Y:S01]  /*0bd0*/  @P0 LDG.E R19, desc[UR6][R18.64] ;  /* 0x0000000612130981 */ /* 0x000ea2000c1e1900 */
[----:B------:R-:W-:Y:S01]  /*0be0*/  @P0 IADD3 R21, P2, PT, R24, 0x1, RZ ;  /* 0x0000000118150810 */ /* 0x000fe20007f5e0ff */
[----:B------:R-:W-:Y:S01]  /*0bf0*/  IMAD.MOV.U32 R20, RZ, RZ, RZ ;  /* 0x000000ffff147224 */ /* 0x000fe200078e00ff */
[----:B------:R-:W-:Y:S01]  /*0c00*/  BSSY.RECONVERGENT B0, `(.L_x_240) ;  /* 0x000001c000007945 */ /* 0x000fe20003800200 */
[----:B------:R-:W-:Y:S02]  /*0c10*/  IMAD.MOV.U32 R9, RZ, RZ, R7 ;  /* 0x000000ffff097224 */ /* 0x000fe400078e0007 */
[----:B------:R-:W-:Y:S02]  /*0c20*/  @P0 IMAD.X R23, RZ, RZ, R25, P2 ;  /* 0x000000ffff170224 */ /* 0x000fe400010e0619 */
[----:B------:R-:W-:Y:S01]  /*0c30*/  IMAD.MOV.U32 R22, RZ, RZ, R6 ;  /* 0x000000ffff167224 */ /* 0x000fe200078e0006 */
[----:B--2--5:R-:W-:-:S04]  /*0c40*/  @P0 ISETP.GE.AND P1, PT, R19, R8, PT ;  /* 0x000000081300020c */ /* 0x024fc80003f26270 */
[----:B------:R-:W-:Y:S01]  /*0c50*/  @P0 SEL R20, R21, RZ, !P1 ;  /* 0x000000ff15140207 */ /* 0x000fe20004800000 */
[----:B------:R-:W-:Y:S01]  /*0c60*/  IMAD.MOV.U32 R21, RZ, RZ, RZ ;  /* 0x000000ffff157224 */ /* 0x000fe200078e00ff */
[----:B------:R-:W-:Y:S02]  /*0c70*/  @P0 SEL R9, R7, R24, !P1 ;  /* 0x0000001807090207 */ /* 0x000fe40004800000 */
[----:B------:R-:W-:Y:S02]  /*0c80*/  @P0 SEL R22, R6, R25, !P1 ;  /* 0x0000001906160207 */ /* 0x000fe40004800000 */
[----:B------:R-:W-:Y:S02]  /*0c90*/  @P0 SEL R21, R23, RZ, !P1 ;  /* 0x000000ff17150207 */ /* 0x000fe40004800000 */
[----:B------:R-:W-:-:S04]  /*0ca0*/  ISETP.GE.U32.AND P0, PT, R20, R9, PT ;  /* 0x000000091400720c */ /* 0x000fc80003f06070 */
[----:B------:R-:W-:-:S13]  /*0cb0*/  ISETP.GE.AND.EX P0, PT, R21, R22, PT, P0 ;  /* 0x000000161500720c */ /* 0x000fda0003f06300 */
        /* <DEDUP_REMOVED lines=16> */
.L_x_241:
[----:B------:R-:W-:Y:S05]  /*0dc0*/  BSYNC.RECONVERGENT B0 ;  /* 0x0000000000007941 */ /* 0x000fea0003800200 */
.L_x_240:
[----:B------:R-:W-:Y:S01]  /*0dd0*/  ISETP.GE.U32.AND P0, PT, R20, R9, PT ;  /* 0x000000091400720c */ /* 0x000fe20003f06070 */
[----:B------:R-:W-:Y:S03]  /*0de0*/  BSSY.RECONVERGENT B0, `(.L_x_242) ;  /* 0x0000014000007945 */ /* 0x000fe60003800200 */
[----:B------:R-:W-:-:S13]  /*0df0*/  ISETP.GE.AND.EX P0, PT, R21, R22, PT, P0 ;  /* 0x000000161500720c */ /* 0x000fda0003f06300 */
[----:B------:R-:W-:Y:S05]  /*0e00*/  @P0 BRA `(.L_x_243) ;  /* 0x0000000000440947 */ /* 0x000fea0003800000 */
[----:B------:R-:W-:Y:S02]  /*0e10*/  IMAD.MOV.U32 R18, RZ, RZ, R20 ;  /* 0x000000ffff127224 */ /* 0x000fe400078e0014 */
[----:B------:R-:W-:Y:S02]  /*0e20*/  IMAD.MOV.U32 R19, RZ, RZ, R21 ;  /* 0x000000ffff137224 */ /* 0x000fe400078e0015 */
        /* <DEDUP_REMOVED lines=15> */
.L_x_243:
[----:B------:R-:W-:Y:S05]  /*0f20*/  BSYNC.RECONVERGENT B0 ;  /* 0x0000000000007941 */ /* 0x000fea0003800200 */
.L_x_242:
        /* <DEDUP_REMOVED lines=21> */
.L_x_245:
[----:B------:R-:W-:Y:S05]  /*1080*/  BSYNC.RECONVERGENT B0 ;  /* 0x0000000000007941 */ /* 0x000fea0003800200 */
.L_x_244:
[----:B------:R-:W-:Y:S01]  /*1090*/  ISETP.GE.U32.AND P0, PT, R20, R9, PT ;  /* 0x000000091400720c */ /* 0x000fe20003f06070 */
[----:B------:R-:W-:Y:S03]  /*10a0*/  BSSY.RECONVERGENT B0, `(.L_x_246) ;  /* 0x0000014000007945 */ /* 0x000fe60003800200 */
[----:B------:R-:W-:-:S13]  /*10b0*/  ISETP.GE.AND.EX P0, PT, R21, R22, PT, P0 ;  /* 0x000000161500720c */ /* 0x000fda0003f06300 */
[----:B------:R-:W-:Y:S05]  /*10c0*/  @P0 BRA `(.L_x_247) ;  /* 0x0000000000440947 */ /* 0x000fea0003800000 */
.L_x_248:
[----:B------:R-:W-:-:S05]  /*10d0*/  IADD3 R26, P0, PT, R20, R9, RZ ;  /* 0x00000009141a7210 */ /* 0x000fca0007f1e0ff */
[----:B------:R-:W-:-:S05]  /*10e0*/  IMAD.X R25, R21, 0x1, R22, P0 ;  /* 0x0000000115197824 */ /* 0x000fca00000e0616 */
[--C-:B------:R-:W-:Y:S02]  /*10f0*/  SHF.R.S64 R26, R26, 0x1, R25.reuse ;  /* 0x000000011a1a7819 */ /* 0x100fe40000001019 */
[----:B------:R-:W-:Y:S02]  /*1100*/  SHF.R.S32.HI R25, RZ, 0x1, R25 ;  /* 0x00000001ff197819 */ /* 0x000fe40000011419 */
        /* <DEDUP_REMOVED lines=13> */
.L_x_247:
[----:B------:R-:W-:Y:S05]  /*11e0*/  BSYNC.RECONVERGENT B0 ;  /* 0x0000000000007941 */ /* 0x000fea0003800200 */
.L_x_246:
[----:B------:R-:W-:Y:S01]  /*11f0*/  IADD3 R19, P0, PT, -R20, R7, RZ ;  /* 0x0000000714137210 */ /* 0x000fe20007f1e1ff */
[----:B------:R-:W-:Y:S03]  /*1200*/  BSSY.RECONVERGENT B0, `(.L_x_249) ;  /* 0x000002a000007945 */ /* 0x000fe60003800200 */
[----:B------:R-:W-:Y:S01]  /*1210*/  IADD3 R18, P1, P2, R19, R4, -R10 ;  /* 0x0000000413127210 */ /* 0x000fe20007a3e80a */
[----:B------:R-:W-:-:S05]  /*1220*/  IMAD.X R22, R6, 0x1, ~R21, P0 ;  /* 0x0000000106167824 */ /* 0x000fca00000e0e15 */
[----:B------:R-:W-:-:S04]  /*1230*/  IADD3.X R9, PT, PT, R22, R5, ~R11, P1, P2 ;  /* 0x0000000516097210 */ /* 0x000fc80000fe4c0b */
[--C-:B------:R-:W-:Y:S02]  /*1240*/  SHF.R.S64 R4, R18, 0x1, R9.reuse ;  /* 0x0000000112047819 */ /* 0x100fe40000001009 */
[----:B------:R-:W-:Y:S02]  /*1250*/  SHF.R.S32.HI R5, RZ, 0x1, R9 ;  /* 0x00000001ff057819 */ /* 0x000fe40000011409 */
[----:B------:R-:W-:-:S04]  /*1260*/  ISETP.GT.U32.AND P0, PT, R4, R19, PT ;  /* 0x000000130400720c */ /* 0x000fc80003f04070 */
[----:B------:R-:W-:-:S04]  /*1270*/  ISETP.GT.AND.EX P0, PT, R5, R22, PT, P0 ;  /* 0x000000160500720c */ /* 0x000fc80003f04300 */
[----:B------:R-:W-:Y:S02]  /*1280*/  SEL R15, R4, R19, P0 ;  /* 0x00000013040f7207 */ /* 0x000fe40000000000 */
[----:B------:R-:W-:Y:S02]  /*1290*/  SEL R14, R5, R22, P0 ;  /* 0x00000016050e7207 */ /* 0x000fe40000000000 */
[----:B------:R-:W-:-:S04]  /*12a0*/  IADD3 R5, P0, P1, R20, 0x1, R15 ;  /* 0x0000000114057810 */ /* 0x000fc8000791e00f */
[----:B------:R-:W-:Y:S01]  /*12b0*/  IADD3.X R4, PT, PT, R21, RZ, R14, P0, P1 ;  /* 0x000000ff15047210 */ /* 0x000fe200007e240e */
[----:B------:R-:W-:Y:S01]  /*12c0*/  IMAD.MOV.U32 R21, RZ, RZ, RZ ;  /* 0x000000ffff157224 */ /* 0x000fe200078e00ff */
[----:B------:R-:W-:-:S04]  /*12d0*/  ISETP.LT.U32.AND P0, PT, R5, R12, PT ;  /* 0x0000000c0500720c */ /* 0x000fc80003f01070 */
[----:B------:R-:W-:-:S04]  /*12e0*/  ISETP.LT.AND.EX P0, PT, R4, R13, PT, P0 ;  /* 0x0000000d0400720c */ /* 0x000fc80003f01300 */
[----:B------:R-:W-:Y:S02]  /*12f0*/  SEL R24, R5, R12, P0 ;  /* 0x0000000c05187207 */ /* 0x000fe40000000000 */
[----:B------:R-:W-:Y:S02]  /*1300*/  SEL R13, R4, R13, P0 ;  /* 0x0000000d040d7207 */ /* 0x000fe40000000000 */
[----:B------:R-:W-:Y:S01]  /*1310*/  IADD3 R24, P0, PT, R24, -R7, RZ ;  /* 0x8000000718187210 */ /* 0x000fe20007f1e0ff */
[----:B------:R-:W-:-:S04]  /*1320*/  IMAD.MOV.U32 R7, RZ, RZ, RZ ;  /* 0x000000ffff077224 */ /* 0x000fc800078e00ff */
[----:B------:R-:W-:Y:S01]  /*1330*/  IMAD.X R26, R13, 0x1, ~R6, P0 ;  /* 0x000000010d1a7824 */ /* 0x000fe200000e0e06 */
[----:B------:R-:W-:-:S04]  /*1340*/  ISETP.GE.U32.AND P0, PT, R24, 0x1, PT ;  /* 0x000000011800780c */ /* 0x000fc80003f06070 */
[----:B------:R-:W-:-:S13]  /*1350*/  ISETP.GE.AND.EX P0, PT, R26, RZ, PT, P0 ;  /* 0x000000ff1a00720c */ /* 0x000fda0003f06300 */
[----:B------:R-:W-:Y:S05]  /*1360*/  @!P0 BRA `(.L_x_250) ;  /* 0x00000000004c8947 */ /* 0x000fea0003800000 */
[----:B------:R-:W-:Y:S02]  /*1370*/  IMAD.MOV.U32 R21, RZ, RZ, RZ ;  /* 0x000000ffff157224 */ /* 0x000fe400078e00ff */
[----:B------:R-:W-:-:S07]  /*1380*/  IMAD.MOV.U32 R7, RZ, RZ, RZ ;  /* 0x000000ffff077224 */ /* 0x000fce00078e00ff */
.L_x_251:
[----:B------:R-:W-:-:S05]  /*1390*/  IADD3 R13, P0, PT, R24, R21, RZ ;  /* 0x00000015180d7210 */ /* 0x000fca0007f1e0ff */
[----:B------:R-:W-:-:S05]  /*13a0*/  IMAD.X R20, R26, 0x1, R7, P0 ;  /* 0x000000011a147824 */ /* 0x000fca00000e0607 */
        /* <DEDUP_REMOVED lines=15> */
.L_x_250:
[----:B------:R-:W-:Y:S05]  /*14a0*/  BSYNC.RECONVERGENT B0 ;  /* 0x0000000000007941 */ /* 0x000fea0003800200 */
.L_x_249:
[----:B------:R-:W-:-:S04]  /*14b0*/  IADD3 R4, P0, PT, R21, R19, RZ ;  /* 0x0000001315047210 */ /* 0x000fc80007f1e0ff */
[----:B------:R-:W-:Y:S01]  /*14c0*/  ISETP.GE.U32.AND P1, PT, R15, R4, PT ;  /* 0x000000040f00720c */ /* 0x000fe20003f26070 */
[----:B------:R-:W-:Y:S01]  /*14d0*/  IMAD.X R13, R7, 0x1, R22, P0 ;  /* 0x00000001070d7824 */ /* 0x000fe200000e0616 */
[----:B------:R-:W-:-:S04]  /*14e0*/  ISETP.LT.U32.AND P0, PT, R4, R15, PT ;  /* 0x0000000f0400720c */ /* 0x000fc80003f01070 */
[----:B------:R-:W-:-:S04]  /*14f0*/  ISETP.LT.AND.EX P0, PT, R13, R14, PT, P0 ;  /* 0x0000000e0d00720c */ /* 0x000fc80003f01300 */
[----:B------:R-:W-:Y:S02]  /*1500*/  SEL R5, R4, R15, P0 ;  /* 0x0000000f04057207 */ /* 0x000fe40000000000 */
[----:B------:R-:W-:Y:S02]  /*1510*/  SEL R8, R13, R14, P0 ;  /* 0x0000000e0d087207 */ /* 0x000fe40000000000 */
[C---:B------:R-:W-:Y:S02]  /*1520*/  IADD3 R7, P2, PT, -R5.reuse, R18, RZ ;  /* 0x0000001205077210 */ /* 0x040fe40007f5e1ff */
[----:B------:R-:W-:Y:S02]  /*1530*/  IADD3 R4, P3, PT, R5, 0x1, RZ ;  /* 0x0000000105047810 */ /* 0x000fe40007f7e0ff */
[----:B------:R-:W-:Y:S01]  /*1540*/  ISETP.GE.AND.EX P0, PT, R14, R13, PT, P1 ;  /* 0x0000000d0e00720c */ /* 0x000fe20003f06310 */
[--C-:B------:R-:W-:Y:S01]  /*1550*/  IMAD.X R6, R9, 0x1, ~R8.reuse, P2 ;  /* 0x0000000109067824 */ /* 0x100fe200010e0e08 */
[----:B------:R-:W-:Y:S01]  /*1560*/  ISETP.EQ.U32.AND P1, PT, R7, R4, PT ;  /* 0x000000040700720c */ /* 0x000fe20003f22070 */
[----:B------:R-:W-:Y:S01]  /*1570*/  IMAD.X R5, RZ, RZ, R8, P3 ;  /* 0x000000ffff057224 */ /* 0x000fe200018e0608 */
[----:B------:R-:W-:-:S04]  /*1580*/  IADD3 R4, P2, PT, R10, R7, RZ ;  /* 0x000000070a047210 */ /* 0x000fc80007f5e0ff */
[----:B------:R-:W-:Y:S01]  /*1590*/  ISETP.EQ.AND.EX P0, PT, R6, R5, !P0, P1 ;  /* 0x000000050600720c */ /* 0x000fe20004702310 */
[----:B------:R-:W-:-:S03]  /*15a0*/  IMAD.X R5, R11, 0x1, R6, P2 ;  /* 0x000000010b057824 */ /* 0x000fc600010e0606 */
[----:B------:R-:W-:-:S09]  /*15b0*/  SEL R8, RZ, 0x1, !P0 ;  /* 0x00000001ff087807 */ /* 0x000fd20004000000 */
.L_x_230:
[----:B------:R-:W-:Y:S05]  /*15c0*/  BSYNC.RECONVERGENT B1 ;  /* 0x0000000000017941 */ /* 0x000fea0003800200 */
.L_x_229:
[----:B------:R-:W0:Y:S01]  /*15d0*/  LDCU.64 UR8, c[0x0][0x3a8] ;  /* 0x00007500ff0877ac */ /* 0x000e220008000a00 */
[----:B------:R-:W-:-:S04]  /*15e0*/  IADD3 R8, P0, P1, R8, R3, -R4 ;  /* 0x0000000308087210 */ /* 0x000fc8000791e804 */
[----:B------:R-:W-:Y:S02]  /*15f0*/  IADD3.X R9, PT, PT, R2, UR4, ~R5, P0, P1 ;  /* 0x0000000402097c10 */ /* 0x000fe400087e2c05 */
[----:B0-----:R-:W-:-:S04]  /*1600*/  LEA R6, P2, R0, UR8, 0x4 ;  /* 0x0000000800067c11 */ /* 0x001fc8000f8420ff */
[----:B------:R-:W-:-:S05]  /*1610*/  LEA.HI.X R7, R0, UR9, RZ, 0x4, P2 ;  /* 0x0000000900077c11 */ /* 0x000fca00090f24ff */
[----:B------:R-:W-:Y:S04]  /*1620*/  STG.E.64 desc[UR6][R6.64], R4 ;  /* 0x0000000406007986 */ /* 0x000fe8000c101b06 */
[----:B------:R-:W-:Y:S01]  /*1630*/  STG.E.64 desc[UR6][R6.64+0x8], R8 ;  /* 0x0000080806007986 */ /* 0x000fe2000c101b06 */
[----:B------:R-:W-:Y:S05]  /*1640*/  EXIT ;  /* 0x000000000000794d */ /* 0x000fea0003800000 */
.L_x_252:
        /* <DEDUP_REMOVED lines=11> */
.L_x_479:


//--------------------- .text._ZN6thrust24THRUST_300001_SM_1000_NS8cuda_cub4core6detail13_kernel_agentINS1_16__set_operations9InitAgentIN3cub18CUB_300001_SM_100013ScanTileStateIlLb1EEElEEJSA_lEEEvDpT0_ --------------------------
	.section	.text._ZN6thrust24THRUST_300001_SM_1000_NS8cuda_cub4core6detail13_kernel_agentINS1_16__set_operations9InitAgentIN3cub18CUB_300001_SM_100013ScanTileStateIlLb1EEElEEJSA_lEEEvDpT0_,"ax",@progbits
	.align	128
        .global         _ZN6thrust24THRUST_300001_SM_1000_NS8cuda_cub4core6detail13_kernel_agentINS1_16__set_operations9InitAgentIN3cub18CUB_300001_SM_100013ScanTileStateIlLb1EEElEEJSA_lEEEvDpT0_
        .type           _ZN6thrust24THRUST_300001_SM_1000_NS8cuda_cub4core6detail13_kernel_agentINS1_16__set_operations9InitAgentIN3cub18CUB_300001_SM_100013ScanTileStateIlLb1EEElEEJSA_lEEEvDpT0_,@function
        .size           _ZN6thrust24THRUST_300001_SM_1000_NS8cuda_cub4core6detail13_kernel_agentINS1_16__set_operations9InitAgentIN3cub18CUB_300001_SM_100013ScanTileStateIlLb1EEElEEJSA_lEEEvDpT0_,(.L_x_480 - _ZN6thrust24THRUST_300001_SM_1000_NS8cuda_cub4core6detail13_kernel_agentINS1_16__set_operations9InitAgentIN3cub18CUB_300001_SM_100013ScanTileStateIlLb1EEElEEJSA_lEEEvDpT0_)
        .other          _ZN6thrust24THRUST_300001_SM_1000_NS8cuda_cub4core6detail13_kernel_agentINS1_16__set_operations9InitAgentIN3cub18CUB_300001_SM_100013ScanTileStateIlLb1EEElEEJSA_lEEEvDpT0_,@"STO_CUDA_ENTRY STV_DEFAULT"
_ZN6thrust24THRUST_300001_SM_1000_NS8cuda_cub4core6detail13_kernel_agentINS1_16__set_operations9InitAgentIN3cub18CUB_300001_SM_100013ScanTileStateIlLb1EEElEEJSA_lEEEvDpT0_:
.text._ZN6thrust24THRUST_300001_SM_1000_NS8cuda_cub4core6detail13_kernel_agentINS1_16__set_operations9InitAgentIN3cub18CUB_300001_SM_100013ScanTileStateIlLb1EEElEEJSA_lEEEvDpT0_:
[----:B------:R-:W-:Y:S01]  /*0000*/  LDC R1, c[0x0][0x37c] ;  /* 0x0000df00ff017b82 */ /* 0x000fe20000000800 */
[----:B------:R-:W0:Y:S07]  /*0010*/  S2R R0, SR_TID.X ;  /* 0x0000000000007919 */ /* 0x000e2e0000002100 */
[----:B------:R-:W1:Y:S01]  /*0020*/  S2UR UR6, SR_CTAID.X ;  /* 0x00000000000679c3 */ /* 0x000e620000002500 */
[----:B------:R-:W2:Y:S01]  /*0030*/  LDCU UR4, c[0x0][0x388] ;  /* 0x00007100ff0477ac */ /* 0x000ea20008000800 */
[----:B------:R-:W-:-:S06]  /*0040*/  CS2R R6, SRZ ;  /* 0x0000000000067805 */ /* 0x000fcc000001ff00 */
[----:B------:R-:W1:Y:S01]  /*0050*/  LDC R5, c[0x0][0x360] ;  /* 0x0000d800ff057b82 */ /* 0x000e620000000800 */
[----:B0-----:R-:W-:Y:S01]  /*0060*/  ISETP.GT.U32.AND P0, PT, R0, 0x1f, PT ;  /* 0x0000001f0000780c */ /* 0x001fe20003f04070 */
[----:B-1----:R-:W-:-:S03]  /*0070*/  IMAD R5, R5, UR6, R0 ;  /* 0x0000000605057c24 */ /* 0x002fc6000f8e0200 */
[----:B------:R-:W-:Y:S02]  /*0080*/  ISETP.NE.OR P0, PT, RZ, UR6, P0 ;  /* 0x00000006ff007c0c */ /* 0x000fe40008705670 */
[----:B--2---:R-:W-:Y:S01]  /*0090*/  ISETP.GE.AND P1, PT, R5, UR4, PT ;  /* 0x0000000405007c0c */ /* 0x004fe2000bf26270 */
[----:B------:R-:W0:-:S12]  /*00a0*/  LDCU.64 UR4, c[0x0][0x358] ;  /* 0x00006b00ff0477ac */ /* 0x000e180008000a00 */
[----:B------:R-:W1:Y:S01]  /*00b0*/  @!P1 LDC.64 R2, c[0x0][0x380] ;  /* 0x0000e000ff029b82 */ /* 0x000e620000000a00 */
[----:B------:R-:W-:Y:S02]  /*00c0*/  @!P1 IMAD.MOV.U32 R4, RZ, RZ, 0x63 ;  /* 0x00000063ff049424 */ /* 0x000fe400078e00ff */
[----:B-1----:R-:W-:Y:S01]  /*00d0*/  @!P1 IMAD.WIDE R2, R5, 0x10, R2 ;  /* 0x0000001005029825 */ /* 0x002fe200078e0202 */
[----:B------:R-:W-:-:S05]  /*00e0*/  @!P1 MOV R5, 0x0 ;  /* 0x0000000000059802 */ /* 0x000fca0000000f00 */
[----:B0-----:R0:W-:Y:S01]  /*00f0*/  @!P1 STG.E.128 desc[UR4][R2.64+0x200], R4 ;  /* 0x0002000402009986 */ /* 0x0011e2000c101d04 */
[----:B------:R-:W-:Y:S05]  /*0100*/  @P0 EXIT ;  /* 0x000000000000094d */ /* 0x000fea0003800000 */
[----:B0-----:R-:W0:Y:S02]  /*0110*/  LDC.64 R2, c[0x0][0x380] ;  /* 0x0000e000ff027b82 */ /* 0x001e240000000a00 */
[----:B0-----:R-:W-:-:S05]  /*0120*/  IMAD.WIDE.U32 R2, R0, 0x10, R2 ;  /* 0x0000001000027825 */ /* 0x001fca00078e0002 */
[----:B------:R-:W-:Y:S01]  /*0130*/  STG.E.128 desc[UR4][R2.64], RZ ;  /* 0x000000ff02007986 */ /* 0x000fe2000c101d04 */
[----:B------:R-:W-:Y:S05]  /*0140*/  EXIT ;  /* 0x000000000000794d */ /* 0x000fea0003800000 */
.L_x_253:
        /* <DEDUP_REMOVED lines=11> */
.L_x_480:


//--------------------- .text._ZN6thrust24THRUST_300001_SM_1000_NS8cuda_cub4core6detail13_kernel_agentINS1_16__set_operations10SetOpAgentINS0_6detail15normal_iteratorINS0_10device_ptrIiEEEESB_PiSC_SB_SC_iN4cuda3std3__44lessIiEENS5_31serial_set_symmetric_differenceENSF_17integral_constantIbLb0EEEEEJSB_SB_SC_SC_iiSB_SC_SH_SI_PNSF_4pairIiiEEPmN3cub18CUB_300001_SM_100013ScanTileStateIiLb1EEEEEEvDpT0_ --------------------------
	.section	.text._ZN6thrust24THRUST_300001_SM_1000_NS8cuda_cub4core6detail13_kernel_agentINS1_16__set_operations10SetOpAgentINS0_6detail15normal_iteratorINS0_10device_ptrIiEEEESB_PiSC_SB_SC_iN4cuda3std3__44lessIiEENS5_31serial_set_symmetric_differenceENSF_17integral_constantIbLb0EEEEEJSB_SB_SC_SC_iiSB_SC_SH_SI_PNSF_4pairIiiEEPmN3cub18CUB_300001_SM_100013ScanTileStateIiLb1EEEEEEvDpT0_,"ax",@progbits
	.align	128
        .global         _ZN6thrust24THRUST_300001_SM_1000_NS8cuda_cub4core6detail13_kernel_agentINS1_16__set_operations10SetOpAgentINS0_6detail15normal_iteratorINS0_10device_ptrIiEEEESB_PiSC_SB_SC_iN4cuda3std3__44lessIiEENS5_31serial_set_symmetric_differenceENSF_17integral_constantIbLb0EEEEEJSB_SB_SC_SC_iiSB_SC_SH_SI_PNSF_4pairIiiEEPmN3cub18CUB_300001_SM_100013ScanTileStateIiLb1EEEEEEvDpT0_
        .type           _ZN6thrust24THRUST_300001_SM_1000_NS8cuda_cub4core6detail13_kernel_agentINS1_16__set_operations10SetOpAgentINS0_6detail15normal_iteratorINS0_10device_ptrIiEEEESB_PiSC_SB_SC_iN4cuda3std3__44lessIiEENS5_31serial_set_symmetric_differenceENSF_17integral_constantIbLb0EEEEEJSB_SB_SC_SC_iiSB_SC_SH_SI_PNSF_4pairIiiEEPmN3cub18CUB_300001_SM_100013ScanTileStateIiLb1EEEEEEvDpT0_,@function
        .size           _ZN6thrust24THRUST_300001_SM_1000_NS8cuda_cub4core6detail13_kernel_agentINS1_16__set_operations10SetOpAgentINS0_6detail15normal_iteratorINS0_10device_ptrIiEEEESB_PiSC_SB_SC_iN4cuda3std3__44lessIiEENS5_31serial_set_symmetric_differenceENSF_17integral_constantIbLb0EEEEEJSB_SB_SC_SC_iiSB_SC_SH_SI_PNSF_4pairIiiEEPmN3cub18CUB_300001_SM_100013ScanTileStateIiLb1EEEEEEvDpT0_,(.L_x_481 - _ZN6thrust24THRUST_300001_SM_1000_NS8cuda_cub4core6detail13_kernel_agentINS1_16__set_operations10SetOpAgentINS0_6detail15normal_iteratorINS0_10device_ptrIiEEEESB_PiSC_SB_SC_iN4cuda3std3__44lessIiEENS5_31serial_set_symmetric_differenceENSF_17integral_constantIbLb0EEEEEJSB_SB_SC_SC_iiSB_SC_SH_SI_PNSF_4pairIiiEEPmN3cub18CUB_300001_SM_100013ScanTileStateIiLb1EEEEEEvDpT0_)
        .other          _ZN6thrust24THRUST_300001_SM_1000_NS8cuda_cub4core6detail13_kernel_agentINS1_16__set_operations10SetOpAgentINS0_6detail15normal_iteratorINS0_10device_ptrIiEEEESB_PiSC_SB_SC_iN4cuda3std3__44lessIiEENS5_31serial_set_symmetric_differenceENSF_17integral_constantIbLb0EEEEEJSB_SB_SC_SC_iiSB_SC_SH_SI_PNSF_4pairIiiEEPmN3cub18CUB_300001_SM_100013ScanTileStateIiLb1EEEEEEvDpT0_,@"STO_CUDA_ENTRY STV_DEFAULT"
_ZN6thrust24THRUST_300001_SM_1000_NS8cuda_cub4core6detail13_kernel_agentINS1_16__set_operations10SetOpAgentINS0_6detail15normal_iteratorINS0_10device_ptrIiEEEESB_PiSC_SB_SC_iN4cuda3std3__44lessIiEENS5_31serial_set_symmetric_differenceENSF_17integral_constantIbLb0EEEEEJSB_SB_SC_SC_iiSB_SC_SH_SI_PNSF_4pairIiiEEPmN3cub18CUB_300001_SM_100013ScanTileStateIiLb1EEEEEEvDpT0_:
.text._ZN6thrust24THRUST_300001_SM_1000_NS8cuda_cub4core6detail13_kernel_agentINS1_16__set_operations10SetOpAgentINS0_6detail15normal_iteratorINS0_10device_ptrIiEEEESB_PiSC_SB_SC_iN4cuda3std3__44lessIiEENS5_31serial_set_symmetric_differenceENSF_17integral_constantIbLb0EEEEEJSB_SB_SC_SC_iiSB_SC_SH_SI_PNSF_4pairIiiEEPmN3cub18CUB_300001_SM_100013ScanTileStateIiLb1EEEEEEvDpT0_:
[----:B------:R-:W-:Y:S01]  /*0000*/  LDC R1, c[0x0][0x37c] ;  /* 0x0000df00ff017b82 */ /* 0x000fe20000000800 */
[----:B------:R-:W0:Y:S01]  /*0010*/  S2R R32, SR_CTAID.X ;  /* 0x0000000000207919 */ /* 0x000e220000002500 */
[----:B------:R-:W1:Y:S01]  /*0020*/  LDCU UR4, c[0x0][0x370] ;  /* 0x00006e00ff0477ac */ /* 0x000e620008000800 */
[----:B------:R-:W2:Y:S01]  /*0030*/  LDCU.64 UR6, c[0x0][0x358] ;  /* 0x00006b00ff0677ac */ /* 0x000ea20008000a00 */
[----:B-1----:R-:W-:-:S06]  /*0040*/  UIADD3 UR4, UPT, UPT, UR4, -0x1, URZ ;  /* 0xffffffff04047890 */ /* 0x002fcc000fffe0ff */
[----:B0-----:R-:W-:-:S13]  /*0050*/  ISETP.GE.U32.AND P0, PT, R32, UR4, PT ;  /* 0x0000000420007c0c */ /* 0x001fda000bf06070 */
[----:B--2---:R-:W-:Y:S05]  /*0060*/  @P0 BRA `(.L_x_254) ;  /* 0x0000005000dc0947 */ /* 0x004fea0003800000 */
[----:B------:R-:W0:Y:S01]  /*0070*/  LDC.64 R2, c[0x0][0x3c0] ;  /* 0x0000f000ff027b82 */ /* 0x000e220000000a00 */
[----:B------:R-:W1:Y:S01]  /*0080*/  S2R R46, SR_TID.X ;  /* 0x00000000002e7919 */ /* 0x000e620000002100 */
[----:B------:R-:W2:Y:S06]  /*0090*/  LDCU.64 UR4, c[0x0][0x380] ;  /* 0x00007000ff0477ac */ /* 0x000eac0008000a00 */
[----:B------:R-:W3:Y:S01]  /*00a0*/  LDC.64 R10, c[0x0][0x388] ;  /* 0x0000e200ff0a7b82 */ /* 0x000ee20000000a00 */
[----:B0-----:R-:W-:-:S05]  /*00b0*/  IMAD.WIDE.U32 R2, R32, 0x8, R2 ;  /* 0x0000000820027825 */ /* 0x001fca00078e0002 */
[----:B------:R-:W4:Y:S04]  /*00c0*/  LDG.E R5, desc[UR6][R2.64] ;  /* 0x0000000602057981 */ /* 0x000f28000c1e1900 */
[----:B------:R-:W2:Y:S04]  /*00d0*/  LDG.E R0, desc[UR6][R2.64+0x8] ;  /* 0x0000080602007981 */ /* 0x000ea8000c1e1900 */
[----:B------:R-:W3:Y:S01]  /*00e0*/  LDG.E R13, desc[UR6][R2.64+0x4] ;  /* 0x00000406020d7981 */ /* 0x000ee2000c1e1900 */
[----:B-1----:R-:W-:Y:S01]  /*00f0*/  VIADD R6, R46, 0x200 ;  /* 0x000002002e067836 */ /* 0x002fe20000000000 */
[----:B----4-:R-:W-:Y:S01]  /*0100*/  IADD3 R8, P0, PT, R5, R46, RZ ;  /* 0x0000002e05087210 */ /* 0x010fe20007f1e0ff */
[----:B--2---:R-:W-:-:S03]  /*0110*/  IMAD.IADD R9, R0, 0x1, -R5 ;  /* 0x0000000100097824 */ /* 0x004fc600078e0a05 */
[----:B------:R-:W-:Y:S02]  /*0120*/  LEA.HI.X.SX32 R5, R5, RZ, 0x1, P0 ;  /* 0x000000ff05057211 */ /* 0x000fe400000f0eff */
[C---:B------:R-:W-:Y:S01]  /*0130*/  LEA R4, P0, R8.reuse, UR4, 0x2 ;  /* 0x0000000408047c11 */ /* 0x040fe2000f8010ff */
[----:B---3--:R-:W-:Y:S01]  /*0140*/  IMAD.WIDE R10, R13, 0x4, R10 ;  /* 0x000000040d0a7825 */ /* 0x008fe200078e020a */
[----:B------:R-:W-:Y:S02]  /*0150*/  SHF.R.S32.HI R7, RZ, 0x1f, R9 ;  /* 0x0000001fff077819 */ /* 0x000fe40000011409 */
[----:B------:R-:W-:Y:S02]  /*0160*/  IADD3 R15, P1, PT, -R9, R46, RZ ;  /* 0x0000002e090f7210 */ /* 0x000fe40007f3e1ff */
[----:B------:R-:W-:Y:S01]  /*0170*/  LEA.HI.X R5, R8, UR5, R5, 0x2, P0 ;  /* 0x0000000508057c11 */ /* 0x000fe200080f1405 */
[----:B------:R-:W-:Y:S01]  /*0180*/  VIADD R8, R46, 0x600 ;  /* 0x000006002e087836 */ /* 0x000fe20000000000 */
[-C--:B------:R-:W-:Y:S01]  /*0190*/  ISETP.GE.AND P3, PT, R6, R9.reuse, PT ;  /* 0x000000090600720c */ /* 0x080fe20003f66270 */
[----:B------:R-:W-:Y:S01]  /*01a0*/  IMAD.X R7, RZ, RZ, ~R7, P1 ;  /* 0x000000ffff077224 */ /* 0x000fe200008e0e07 */
[----:B------:R-:W-:-:S02]  /*01b0*/  ISETP.GE.AND P4, PT, R46, R9, PT ;  /* 0x000000092e00720c */ /* 0x000fc40003f86270 */
[----:B------:R-:W-:Y:S02]  /*01c0*/  LOP3.LUT R0, R46, 0x400, RZ, 0xfc, !PT ;  /* 0x000004002e007812 */ /* 0x000fe400078efcff */
[C---:B------:R-:W-:Y:S02]  /*01d0*/  LEA R6, P0, R15.reuse, R10, 0x2 ;  /* 0x0000000a0f067211 */ /* 0x040fe400078010ff */
[-C--:B------:R-:W-:Y:S02]  /*01e0*/  ISETP.GE.AND P2, PT, R0, R9.reuse, PT ;  /* 0x000000090000720c */ /* 0x080fe40003f46270 */
[----:B------:R-:W-:Y:S02]  /*01f0*/  ISETP.GE.AND P1, PT, R8, R9, PT ;  /* 0x000000090800720c */ /* 0x000fe40003f26270 */
[----:B------:R-:W-:-:S03]  /*0200*/  LEA.HI.X R7, R15, R11, R7, 0x2, P0 ;  /* 0x0000000b0f077211 */ /* 0x000fc600000f1407 */
[----:B------:R0:W5:Y:S04]  /*0210*/  @!P4 LDG.E R12, desc[UR6][R4.64] ;  /* 0x00000006040cc981 */ /* 0x000168000c1e1900 */
[----:B------:R0:W5:Y:S04]  /*0220*/  @P3 LDG.E R14, desc[UR6][R6.64+0x800] ;  /* 0x00080006060e3981 */ /* 0x000168000c1e1900 */
[----:B------:R0:W5:Y:S04]  /*0230*/  @P2 LDG.E R16, desc[UR6][R6.64+0x1000] ;  /* 0x0010000606102981 */ /* 0x000168000c1e1900 */
[----:B------:R0:W5:Y:S01]  /*0240*/  @P1 LDG.E R17, desc[UR6][R6.64+0x1800] ;  /* 0x0018000606111981 */ /* 0x000162000c1e1900 */
[C---:B------:R-:W-:Y:S01]  /*0250*/  LOP3.LUT R0, R46.reuse, 0x800, RZ, 0xfc, !PT ;  /* 0x000008002e007812 */ /* 0x040fe200078efcff */
[----:B------:R-:W-:-:S02]  /*0260*/  VIADD R8, R46, 0xa00 ;  /* 0x00000a002e087836 */ /* 0x000fc40000000000 */
[----:B------:R-:W-:Y:S01]  /*0270*/  @P4 IMAD.IADD R15, R46, 0x1, -R9 ;  /* 0x000000012e0f4824 */ /* 0x000fe200078e0a09 */
[-C--:B------:R-:W-:Y:S02]  /*0280*/  ISETP.GE.AND P0, PT, R0, R9.reuse, PT ;  /* 0x000000090000720c */ /* 0x080fe40003f06270 */
[----:B------:R-:W-:Y:S01]  /*0290*/  LOP3.LUT R0, R46, 0xc00, RZ, 0xfc, !PT ;  /* 0x00000c002e007812 */ /* 0x000fe200078efcff */
[----:B------:R-:W-:Y:S01]  /*02a0*/  @P4 IMAD.WIDE R10, R15, 0x4, R10 ;  /* 0x000000040f0a4825 */ /* 0x000fe200078e020a */
[-C--:B------:R-:W-:Y:S02]  /*02b0*/  ISETP.GE.AND P6, PT, R8, R9.reuse, PT ;  /* 0x000000090800720c */ /* 0x080fe40003fc6270 */
[----:B------:R-:W-:Y:S01]  /*02c0*/  ISETP.GE.AND P5, PT, R0, R9, PT ;  /* 0x000000090000720c */ /* 0x000fe20003fa6270 */
[C---:B------:R-:W-:Y:S01]  /*02d0*/  VIADD R8, R46.reuse, 0xe00 ;  /* 0x00000e002e087836 */ /* 0x040fe20000000000 */
[----:B------:R-:W-:-:S05]  /*02e0*/  LOP3.LUT R0, R46, 0x1000, RZ, 0xfc, !PT ;  /* 0x000010002e007812 */ /* 0x000fca00078efcff */
[----:B------:R0:W5:Y:S04]  /*02f0*/  @P0 LDG.E R15, desc[UR6][R6.64+0x2000] ;  /* 0x00200006060f0981 */ /* 0x000168000c1e1900 */
[----:B------:R0:W5:Y:S04]  /*0300*/  @P6 LDG.E R18, desc[UR6][R6.64+0x2800] ;  /* 0x0028000606126981 */ /* 0x000168000c1e1900 */
[----:B------:R0:W5:Y:S01]  /*0310*/  @P4 LDG.E R12, desc[UR6][R10.64] ;  /* 0x000000060a0c4981 */ /* 0x000162000c1e1900 */
[----:B------:R-:W-:-:S03]  /*0320*/  ISETP.GE.AND P4, PT, R8, R9, PT ;  /* 0x000000090800720c */ /* 0x000fc60003f86270 */
        /* <DEDUP_REMOVED lines=12> */
[----:B------:R0:W5:Y:S01]  /*03f0*/  @P1 LDG.E R21, desc[UR6][R6.64+0x5000] ;  /* 0x0050000606151981 */ /* 0x000162000c1e1900 */
[----:B------:R-:W-:-:S03]  /*0400*/  VIADD R0, R46, 0x1600 ;  /* 0x000016002e007836 */ /* 0x000fc60000000000 */
[----:B------:R0:W5:Y:S02]  /*0410*/  @!P0 LDG.E R15, desc[UR6][R4.64+0x2000] ;  /* 0x00200006040f8981 */ /* 0x000164000c1e1900 */
[-C--:B------:R-:W-:Y:S01]  /*0420*/  ISETP.GE.AND P0, PT, R0, R9.reuse, PT ;  /* 0x000000090000720c */ /* 0x080fe20003f06270 */
[C---:B------:R-:W-:Y:S01]  /*0430*/  VIADD R0, R46.reuse, 0x1a00 ;  /* 0x00001a002e007836 */ /* 0x040fe20000000000 */
[----:B------:R-:W-:Y:S01]  /*0440*/  LOP3.LUT R8, R46, 0x1800, RZ, 0xfc, !PT ;  /* 0x000018002e087812 */ /* 0x000fe200078efcff */
[----:B------:R0:W5:Y:S03]  /*0450*/  @!P6 LDG.E R18, desc[UR6][R4.64+0x2800] ;  /* 0x002800060412e981 */ /* 0x000166000c1e1900 */
[----:B------:R-:W-:Y:S02]  /*0460*/  ISETP.GE.AND P6, PT, R8, R9, PT ;  /* 0x000000090800720c */ /* 0x000fe40003fc6270 */
[----:B------:R-:W-:-:S05]  /*0470*/  LOP3.LUT R8, R46, 0x1c00, RZ, 0xfc, !PT ;  /* 0x00001c002e087812 */ /* 0x000fca00078efcff */
[----:B------:R0:W5:Y:S06]  /*0480*/  @P0 LDG.E R22, desc[UR6][R6.64+0x5800] ;  /* 0x0058000606160981 */ /* 0x00016c000c1e1900 */
[----:B------:R0:W5:Y:S04]  /*0490*/  @P6 LDG.E R23, desc[UR6][R6.64+0x6000] ;  /* 0x0060000606176981 */ /* 0x000168000c1e1900 */
[----:B------:R0:W5:Y:S01]  /*04a0*/  @!P5 LDG.E R10, desc[UR6][R4.64+0x3000] ;  /* 0x00300006040ad981 */ /* 0x000162000c1e1900 */
[----:B------:R-:W-:Y:S01]  /*04b0*/  ISETP.GE.AND P5, PT, R0, R9, PT ;  /* 0x000000090000720c */ /* 0x000fe20003fa6270 */
[----:B------:R-:W-:-:S02]  /*04c0*/  VIADD R0, R46, 0x1e00 ;  /* 0x00001e002e007836 */ /* 0x000fc40000000000 */
[----:B------:R0:W5:Y:S03]  /*04d0*/  @!P3 LDG.E R19, desc[UR6][R4.64+0x4000] ;  /* 0x004000060413b981 */ /* 0x000166000c1e1900 */
        /* <DEDUP_REMOVED lines=14> */
[----:B------:R-:W2:Y:S04]  /*05c0*/  LDG.E R8, desc[UR6][R2.64+0xc] ;  /* 0x00000c0602087981 */ /* 0x000ea8000c1e1900 */
[----:B------:R0:W5:Y:S04]  /*05d0*/  @!P6 LDG.E R23, desc[UR6][R4.64+0x6000] ;  /* 0x006000060417e981 */ /* 0x000168000c1e1900 */
[----:B------:R0:W5:Y:S04]  /*05e0*/  @!P0 LDG.E R22, desc[UR6][R4.64+0x5800] ;  /* 0x0058000604168981 */ /* 0x000168000c1e1900 */
[----:B------:R0:W5:Y:S04]  /*05f0*/  @!P5 LDG.E R24, desc[UR6][R4.64+0x6800] ;  /* 0x006800060418d981 */ /* 0x000168000c1e1900 */
[----:B------:R0:W5:Y:S04]  /*0600*/  @!P4 LDG.E R25, desc[UR6][R4.64+0x7000] ;  /* 0x007000060419c981 */ /* 0x000168000c1e1900 */
[----:B------:R0:W5:Y:S04]  /*0610*/  @!P3 LDG.E R26, desc[UR6][R4.64+0x7800] ;  /* 0x00780006041ab981 */ /* 0x000168000c1e1900 */
[----:B------:R0:W5:Y:S04]  /*0620*/  @!P2 LDG.E R27, desc[UR6][R4.64+0x8000] ;  /* 0x00800006041ba981 */ /* 0x000168000c1e1900 */
[----:B------:R0:W5:Y:S01]  /*0630*/  @!P1 LDG.E R28, desc[UR6][R4.64+0x8800] ;  /* 0x00880006041c9981 */ /* 0x000162000c1e1900 */
[----:B--2---:R-:W-:Y:S01]  /*0640*/  IMAD.IADD R8, R8, 0x1, -R13 ;  /* 0x0000000108087824 */ /* 0x004fe200078e0a0d */
[----:B------:R-:W-:-:S03]  /*0650*/  LOP3.LUT R0, R46, 0x2400, RZ, 0xfc, !PT ;  /* 0x000024002e007812 */ /* 0x000fc600078efcff */
[----:B------:R-:W-:-:S05]  /*0660*/  IMAD.IADD R13, R9, 0x1, R8 ;  /* 0x00000001090d7824 */ /* 0x000fca00078e0208 */
[----:B------:R-:W-:Y:S01]  /*0670*/  ISETP.GE.AND P0, PT, R0, R13, PT ;  /* 0x0000000d0000720c */ /* 0x000fe20003f06270 */
[----:B------:R-:W-:-:S12]  /*0680*/  BSSY.RECONVERGENT B0, `(.L_x_255) ;  /* 0x0000005000007945 */ /* 0x000fd80003800200 */
[----:B0-----:R-:W-:Y:S05]  /*0690*/  @P0 BRA `(.L_x_256) ;  /* 0x00000000000c0947 */ /* 0x001fea0003800000 */
[----:B------:R-:W-:-:S13]  /*06a0*/  ISETP.GE.AND P0, PT, R0, R9, PT ;  /* 0x000000090000720c */ /* 0x000fda0003f06270 */
[----:B------:R0:W5:Y:S04]  /*06b0*/  @!P0 LDG.E R0, desc[UR6][R4.64+0x9000] ;  /* 0x0090000604008981 */ /* 0x000168000c1e1900 */
[----:B------:R0:W5:Y:S02]  /*06c0*/  @P0 LDG.E R0, desc[UR6][R6.64+0x9000] ;  /* 0x0090000606000981 */ /* 0x000164000c1e1900 */
.L_x_256:
[----:B------:R-:W-:Y:S05]  /*06d0*/  BSYNC.RECONVERGENT B0 ;  /* 0x0000000000007941 */ /* 0x000fea0003800200 */
.L_x_255:
[----:B------:R-:W1:Y:S01]  /*06e0*/  S2UR UR5, SR_CgaCtaId ;  /* 0x00000000000579c3 */ /* 0x000e620000008800 */
[----:B------:R-:W-:Y:S01]  /*06f0*/  UMOV UR4, 0x400 ;  /* 0x0000040000047882 */ /* 0x000fe20000000000 */
[----:B------:R-:W-:Y:S01]  /*0700*/  IMAD R2, R46, 0x13, RZ ;  /* 0x000000132e027824 */ /* 0x000fe200078e02ff */
[----:B------:R-:W-:Y:S04]  /*0710*/  BSSY.RECONVERGENT B0, `(.L_x_257) ;  /* 0x000002c000007945 */ /* 0x000fe80003800200 */
[----:B------:R-:W-:-:S04]  /*0720*/  VIMNMX R3, PT, PT, R13, R2, PT ;  /* 0x000000020d037248 */ /* 0x000fc80003fe0100 */
[----:B0-----:R-:W-:Y:S01]  /*0730*/  VIMNMX R5, PT, PT, R9, R3, PT ;  /* 0x0000000309057248 */ /* 0x001fe20003fe0100 */
[----:B-1----:R-:W-:-:S06]  /*0740*/  ULEA UR4, UR5, UR4, 0x18 ;  /* 0x0000000405047291 */ /* 0x002fcc000f8ec0ff */
[----:B------:R-:W-:-:S04]  /*0750*/  IMAD.U32 R33, RZ, RZ, UR4 ;  /* 0x00000004ff217e24 */ /* 0x000fc8000f8e00ff */
[----:B------:R-:W-:Y:S02]  /*0760*/  IMAD R7, R46, 0x4, R33 ;  /* 0x000000042e077824 */ /* 0x000fe400078e0221 */
[----:B------:R-:W-:-:S03]  /*0770*/  VIADD R4, R33, 0x800 ;  /* 0x0000080021047836 */ /* 0x000fc60000000000 */
[----:B-----5:R0:W-:Y:S01]  /*0780*/  STS [R7+0x9800], R0 ;  /* 0x0098000007007388 */ /* 0x0201e20000000800 */
[----:B------:R-:W-:-:S03]  /*0790*/  IMAD R2, R9, 0x4, R4 ;  /* 0x0000000409027824 */ /* 0x000fc600078e0204 */
[----:B------:R1:W-:Y:S04]  /*07a0*/  STS [R7+0x800], R12 ;  /* 0x0008000c07007388 */ /* 0x0003e80000000800 */
[----:B------:R1:W-:Y:S01]  /*07b0*/  STS [R7+0x1000], R14 ;  /* 0x0010000e07007388 */ /* 0x0003e20000000800 */
[----:B0-----:R-:W-:-:S03]  /*07c0*/  VIADDMNMX R0, R3, -R8, RZ, !PT ;  /* 0x8000000803007246 */ /* 0x001fc600078001ff */
        /* <DEDUP_REMOVED lines=19> */
.L_x_259:
[----:B------:R-:W-:-:S05]  /*0900*/  IMAD.IADD R6, R5, 0x1, R0 ;  /* 0x0000000105067824 */ /* 0x000fca00078e0200 */
[----:B------:R-:W-:-:S04]  /*0910*/  SHF.R.S32.HI R6, RZ, 0x1, R6 ;  /* 0x00000001ff067819 */ /* 0x000fc80000011406 */
[----:B-1----:R-:W-:Y:S01]  /*0920*/  LOP3.LUT R10, RZ, R6, RZ, 0x33, !PT ;  /* 0x00000006ff0a7212 */ /* 0x002fe200078e33ff */
[----:B------:R-:W-:-:S04]  /*0930*/  IMAD R7, R6, 0x4, R33 ;  /* 0x0000000406077824 */ /* 0x000fc800078e0221 */
[----:B------:R-:W-:Y:S02]  /*0940*/  IMAD.IADD R11, R3, 0x1, R10 ;  /* 0x00000001030b7824 */ /* 0x000fe400078e020a */
[----:B------:R-:W-:Y:S02]  /*0950*/  LDS R7, [R7+0x800] ;  /* 0x0008000007077984 */ /* 0x000fe40000000800 */
[----:B------:R-:W-:-:S05]  /*0960*/  IMAD R11, R11, 0x4, R2 ;  /* 0x000000040b0b7824 */ /* 0x000fca00078e0202 */
[----:B------:R-:W0:Y:S02]  /*0970*/  LDS R10, [R11] ;  /* 0x000000000b0a7984 */ /* 0x000e240000000800 */
[----:B0-----:R-:W-:-:S04]  /*0980*/  ISETP.GE.AND P0, PT, R10, R7, PT ;  /* 0x000000070a00720c */ /* 0x001fc80003f06270 */
[----:B------:R-:W-:-:S09]  /*0990*/  SEL R5, R6, R5, !P0 ;  /* 0x0000000506057207 */ /* 0x000fd20004000000 */
[----:B------:R-:W-:-:S05]  /*09a0*/  @P0 VIADD R0, R6, 0x1 ;  /* 0x0000000106000836 */ /* 0x000fca0000000000 */
[----:B------:R-:W-:-:S13]  /*09b0*/  ISETP.GE.AND P0, PT, R0, R5, PT ;  /* 0x000000050000720c */ /* 0x000fda0003f06270 */
[----:B------:R-:W-:Y:S05]  /*09c0*/  @!P0 BRA `(.L_x_259) ;  /* 0xfffffffc00cc8947 */ /* 0x000fea000383ffff */
.L_x_258:
[----:B------:R-:W-:Y:S05]  /*09d0*/  BSYNC.RECONVERGENT B0 ;  /* 0x0000000000007941 */ /* 0x000fea0003800200 */
.L_x_257:
[----:B------:R-:W-:Y:S01]  /*09e0*/  IMAD.IADD R5, R3, 0x1, -R0 ;  /* 0x0000000103057824 */ /* 0x000fe200078e0a00 */
[----:B------:R-:W-:Y:S01]  /*09f0*/  BSSY.RECONVERGENT B0, `(.L_x_260) ;  /* 0x0000093000007945 */ /* 0x000fe20003800200 */
[----:B------:R-:W-:Y:S02]  /*0a00*/  IMAD.MOV.U32 R6, RZ, RZ, RZ ;  /* 0x000000ffff067224 */ /* 0x000fe400078e00ff */
[----:B------:R-:W-:Y:S01]  /*0a10*/  IMAD R4, R46, 0x4, R4 ;  /* 0x000000042e047824 */ /* 0x000fe200078e0204 */
[----:B------:R-:W-:-:S13]  /*0a20*/  ISETP.GE.AND P0, PT, R5, R8, PT ;  /* 0x000000080500720c */ /* 0x000fda0003f06270 */
[----:B------:R-:W-:Y:S05]  /*0a30*/  @P0 BRA `(.L_x_261) ;  /* 0x0000000800380947 */ /* 0x000fea0003800000 */
[----:B------:R-:W-:Y:S01]  /*0a40*/  ISETP.GE.AND P0, PT, R0, 0x1, PT ;  /* 0x000000010000780c */ /* 0x000fe20003f06270 */
[----:B-1----:R-:W-:Y:S01]  /*0a50*/  IMAD R7, R5, 0x4, R2 ;  /* 0x0000000405077824 */ /* 0x002fe200078e0202 */
[----:B------:R-:W-:Y:S01]  /*0a60*/  BSSY.RECONVERGENT B1, `(.L_x_262) ;  /* 0x0000036000017945 */ /* 0x000fe20003800200 */
[----:B------:R-:W-:-:S03]  /*0a70*/  IMAD.MOV.U32 R10, RZ, RZ, R0 ;  /* 0x000000ffff0a7224 */ /* 0x000fc600078e0000 */
[----:B------:R-:W-:Y:S01]  /*0a80*/  BSSY.RELIABLE B2, `(.L_x_263) ;  /* 0x000002a000027945 */ /* 0x000fe20003800100 */
[----:B------:R-:W-:-:S06]  /*0a90*/  IMAD.MOV.U32 R11, RZ, RZ, RZ ;  /* 0x000000ffff0b7224 */ /* 0x000fcc00078e00ff */
[----:B------:R-:W-:-:S05]  /*0aa0*/  @P0 IMAD R6, R0, 0x1ff, RZ ;  /* 0x000001ff00060824 */ /* 0x000fca00078e02ff */
[----:B------:R-:W-:Y:S02]  /*0ab0*/  @P0 SHF.R.S32.HI R12, RZ, 0x9, R6 ;  /* 0x00000009ff0c0819 */ /* 0x000fe40000011406 */
[----:B------:R-:W-:Y:S03]  /*0ac0*/  LDS R6, [R7] ;  /* 0x0000000007067984 */ /* 0x000fe60000000800 */
[C---:B------:R-:W-:Y:S02]  /*0ad0*/  @P0 IMAD R13, R12.reuse, 0x4, R33 ;  /* 0x000000040c0d0824 */ /* 0x040fe400078e0221 */
        /* <DEDUP_REMOVED lines=23> */
.L_x_264:
        /* <DEDUP_REMOVED lines=10> */
.L_x_265:
[----:B------:R-:W-:-:S13]  /*0cf0*/  ISETP.GE.AND P0, PT, R11, R10, PT ;  /* 0x0000000a0b00720c */ /* 0x000fda0003f06270 */
[----:B------:R-:W-:Y:S05]  /*0d00*/  @P0 BREAK.RELIABLE B2 ;  /* 0x0000000000020942 */ /* 0x000fea0003800100 */
[----:B------:R-:W-:Y:S05]  /*0d10*/  @P0 BRA `(.L_x_266) ;  /* 0x0000000000280947 */ /* 0x000fea0003800000 */
[----:B------:R-:W-:Y:S05]  /*0d20*/  BSYNC.RELIABLE B2 ;  /* 0x0000000000027941 */ /* 0x000fea0003800100 */
.L_x_263:
        /* <DEDUP_REMOVED lines=9> */
.L_x_266:
[----:B------:R-:W-:Y:S05]  /*0dc0*/  BSYNC.RECONVERGENT B1 ;  /* 0x0000000000017941 */ /* 0x000fea0003800200 */
.L_x_262:
        /* <DEDUP_REMOVED lines=31> */
.L_x_269:
        /* <DEDUP_REMOVED lines=10> */
.L_x_270:
[----:B------:R-:W-:-:S13]  /*1060*/  ISETP.GE.AND P0, PT, R10, R13, PT ;  /* 0x0000000d0a00720c */ /* 0x000fda0003f06270 */
[----:B------:R-:W-:Y:S05]  /*1070*/  @P0 BREAK.RELIABLE B2 ;  /* 0x0000000000020942 */ /* 0x000fea0003800100 */
[----:B------:R-:W-:Y:S05]  /*1080*/  @P0 BRA `(.L_x_271) ;  /* 0x0000000000280947 */ /* 0x000fea0003800000 */
[----:B------:R-:W-:Y:S05]  /*1090*/  BSYNC.RELIABLE B2 ;  /* 0x0000000000027941 */ /* 0x000fea0003800100 */
.L_x_268:
        /* <DEDUP_REMOVED lines=9> */
.L_x_271:
[----:B------:R-:W-:Y:S05]  /*1130*/  BSYNC.RECONVERGENT B1 ;  /* 0x0000000000017941 */ /* 0x000fea0003800200 */
.L_x_267:
        /* <DEDUP_REMOVED lines=12> */
.L_x_274:
        /* <DEDUP_REMOVED lines=9> */
.L_x_273:
[----:B------:R-:W-:Y:S05]  /*1290*/  BSYNC.RECONVERGENT B1 ;  /* 0x0000000000017941 */ /* 0x000fea0003800200 */
.L_x_272:
[----:B------:R-:W-:-:S05]  /*12a0*/  IMAD.IADD R5, R14, 0x1, R5 ;  /* 0x000000010e057824 */ /* 0x000fca00078e0205 */
[CC--:B------:R-:W-:Y:S02]  /*12b0*/  VIMNMX R0, PT, PT, R16.reuse, R5.reuse, PT ;  /* 0x0000000510007248 */ /* 0x0c0fe40003fe0100 */
[----:B------:R-:W-:-:S03]  /*12c0*/  ISETP.GE.AND P0, PT, R16, R5, PT ;  /* 0x000000051000720c */ /* 0x000fc60003f06270 */
[----:B------:R-:W-:Y:S02]  /*12d0*/  IMAD.IADD R6, R15, 0x1, -R0 ;  /* 0x000000010f067824 */ /* 0x000fe400078e0a00 */
[----:B------:R-:W-:Y:S02]  /*12e0*/  VIADD R5, R0, 0x1 ;  /* 0x0000000100057836 */ /* 0x000fe40000000000 */
[----:B------:R-:W-:-:S03]  /*12f0*/  IMAD.IADD R0, R6, 0x1, R11 ;  /* 0x0000000106007824 */ /* 0x000fc600078e020b */
[----:B------:R-:W-:-:S04]  /*1300*/  ISETP.EQ.AND P0, PT, R6, R5, !P0 ;  /* 0x000000050600720c */ /* 0x000fc80004702270 */
[----:B------:R-:W-:-:S09]  /*1310*/  SEL R6, RZ, 0x1, !P0 ;  /* 0x00000001ff067807 */ /* 0x000fd20004000000 */
.L_x_261:
[----:B------:R-:W-:Y:S05]  /*1320*/  BSYNC.RECONVERGENT B0 ;  /* 0x0000000000007941 */ /* 0x000fea0003800200 */
.L_x_260:
[----:B------:R-:W-:Y:S05]  /*1330*/  WARPSYNC.ALL ;  /* 0x0000000000007948 */ /* 0x000fea0003800000 */
[----:B------:R-:W-:Y:S01]  /*1340*/  ISETP.NE.AND P0, PT, R46, RZ, PT ;  /* 0x000000ff2e00720c */ /* 0x000fe20003f05270 */
[----:B------:R-:W-:Y:S01]  /*1350*/  IMAD.U32 R5, R9, 0x10000, RZ ;  /* 0x0001000009057824 */ /* 0x000fe200078e00ff */
[----:B------:R-:W-:Y:S01]  /*1360*/  IADD3 R6, PT, PT, R6, R3, -R0 ;  /* 0x0000000306067210 */ /* 0x000fe20007ffe800 */
[----:B-1----:R-:W-:Y:S01]  /*1370*/  VIADD R7, R46, 0xffffffff ;  /* 0xffffffff2e077836 */ /* 0x002fe20000000000 */
[----:B------:R-:W-:Y:S01]  /*1380*/  LOP3.LUT R44, R44, 0xfffffff7, RZ, 0xc0, !PT ;  /* 0xfffffff72c2c7812 */ /* 0x000fe200078ec0ff */
[----:B------:R-:W-:Y:S01]  /*1390*/  IMAD.U32 R3, R0, 0x10000, RZ ;  /* 0x0001000000037824 */ /* 0x000fe200078e00ff */
[----:B------:R-:W-:Y:S01]  /*13a0*/  LOP3.LUT R5, R5, R8, RZ, 0xfc, !PT ;  /* 0x0000000805057212 */ /* 0x000fe200078efcff */
[----:B------:R-:W-:Y:S01]  /*13b0*/  IMAD R2, R6, 0x4, R2 ;  /* 0x0000000406027824 */ /* 0x000fe200078e0202 */
[----:B------:R-:W-:Y:S01]  /*13c0*/  SEL R8, R7, 0x1ff, P0 ;  /* 0x000001ff07087807 */ /* 0x000fe20000000000 */
[----:B------:R-:W-:Y:S01]  /*13d0*/  IMAD.IADD R47, R9, 0x1, R6 ;  /* 0x00000001092f7824 */ /* 0x000fe200078e0206 */
[----:B------:R-:W-:Y:S01]  /*13e0*/  LOP3.LUT R44, R44, 0xffff7fff, RZ, 0xc0, !PT ;  /* 0xffff7fff2c2c7812 */ /* 0x000fe200078ec0ff */
[----:B------:R-:W-:Y:S02]  /*13f0*/  BSSY.RECONVERGENT B0, `(.L_x_275) ;  /* 0x0000308000007945 */ /* 0x000fe40003800200 */
[----:B------:R-:W-:Y:S01]  /*1400*/  @P0 LOP3.LUT R5, R6, R3, RZ, 0xfc, !PT ;  /* 0x0000000306050212 */ /* 0x000fe200078efcff */
[----:B------:R-:W-:-:S02]  /*1410*/  IMAD R10, R8, 0x4, R33 ;  /* 0x00000004080a7824 */ /* 0x000fc400078e0221 */
[----:B------:R-:W-:-:S03]  /*1420*/  IMAD R3, R0, 0x4, R33 ;  /* 0x0000000400037824 */ /* 0x000fc600078e0221 */
[----:B------:R-:W-:Y:S01]  /*1430*/  STS [R10], R5 ;  /* 0x000000050a007388 */ /* 0x000fe20000000800 */
[----:B------:R-:W-:Y:S06]  /*1440*/  BAR.SYNC.DEFER_BLOCKING 0x0 ;  /* 0x0000000000007b1d */ /* 0x000fec0000010000 */
[----:B------:R-:W0:Y:S04]  /*1450*/  LDS R4, [R4+-0x800] ;  /* 0xfff8000004047984 */ /* 0x000e280000000800 */
[----:B------:R-:W1:Y:S04]  /*1460*/  LDS R31, [R2] ;  /* 0x00000000021f7984 */ /* 0x000e680000000800 */
[----:B------:R-:W2:Y:S01]  /*1470*/  LDS R30, [R3+0x800] ;  /* 0x00080000031e7984 */ /* 0x000ea20000000800 */
[----:B0-----:R-:W-:-:S02]  /*1480*/  LOP3.LUT R8, R4, 0xffff, RZ, 0xc0, !PT ;  /* 0x0000ffff04087812 */ /* 0x001fc400078ec0ff */
[----:B------:R-:W-:Y:S01]  /*1490*/  SHF.R.S32.HI R49, RZ, 0x10, R4 ;  /* 0x00000010ff317819 */ /* 0x000fe20000011404 */
[----:B-1----:R-:W-:Y:S02]  /*14a0*/  IMAD.MOV.U32 R42, RZ, RZ, R31 ;  /* 0x000000ffff2a7224 */ /* 0x002fe400078e001f */
[----:B------:R-:W-:Y:S01]  /*14b0*/  IMAD.IADD R8, R9, 0x1, R8 ;  /* 0x0000000109087824 */ /* 0x000fe200078e0208 */
[C---:B------:R-:W-:Y:S01]  /*14c0*/  ISETP.GE.AND P2, PT, R0.reuse, R49, PT ;  /* 0x000000310000720c */ /* 0x040fe20003f46270 */
[----:B--2---:R-:W-:Y:S02]  /*14d0*/  IMAD.MOV.U32 R43, RZ, RZ, R30 ;  /* 0x000000ffff2b7224 */ /* 0x004fe400078e001e */
[----:B------:R-:W-:Y:S01]  /*14e0*/  IMAD.IADD R9, R0, 0x1, R47 ;  /* 0x0000000100097824 */ /* 0x000fe200078e022f */
[----:B------:R-:W-:Y:S01]  /*14f0*/  ISETP.GE.AND P0, PT, R47, R8, PT ;  /* 0x000000082f00720c */ /* 0x000fe20003f06270 */
[----:B------:R-:W-:-:S03]  /*1500*/  IMAD.IADD R48, R49, 0x1, R8 ;  /* 0x0000000131307824 */ /* 0x000fc600078e0208 */
        /* <DEDUP_REMOVED lines=22> */
[C---:B------:R-:W-:Y:S01]  /*1670*/  @!P3 IMAD R2, R47.reuse, 0x4, R33 ;  /* 0x000000042f02b824 */ /* 0x040fe200078e0221 */
        /* <DEDUP_REMOVED lines=17> */
[----:B------:R-:W-:-:S04]  /*1790*/  @!P1 ISETP.LT.AND P0, PT, R40, R41, PT ;  /* 0x000000292800920c */ /* 0x000fc80003f01270 */
[----:B------:R-:W-:-:S07]  /*17a0*/  P2R R10, PR, RZ, 0x1 ;  /* 0x00000001ff0a7803 */ /* 0x000fce0000000000 */
[C-C-:B------:R-:W-:Y:S01]  /*17b0*/  @!P3 IMAD R5, R47.reuse, 0x4, R33.reuse ;  /* 0x000000042f05b824 */ /* 0x140fe200078e0221 */
[----:B------:R-:W-:Y:S01]  /*17c0*/  @P3 LOP3.LUT R44, R44, 0x2000, RZ, 0xfc, !PT ;  /* 0x000020002c2c3812 */ /* 0x000fe200078efcff */
[C---:B------:R-:W-:Y:S02]  /*17d0*/  @!P0 IMAD R3, R0.reuse, 0x4, R33 ;  /* 0x0000000400038824 */ /* 0x040fe400078e0221 */
[----:B------:R-:W-:Y:S01]  /*17e0*/  @!P3 VIADD R4, R47, 0x1 ;  /* 0x000000012f04b836 */ /* 0x000fe20000000000 */
[----:B------:R-:W0:Y:S01]  /*17f0*/  @!P3 LDS R38, [R5+0x804] ;  /* 0x000804000526b984 */ /* 0x000e220000000800 */
[----:B------:R-:W-:Y:S01]  /*1800*/  @!P0 VIADD R2, R0, 0x1 ;  /* 0x0000000100028836 */ /* 0x000fe20000000000 */
[----:B------:R-:W-:Y:S01]  /*1810*/  LOP3.LUT R44, R44, 0xffffffef, RZ, 0xc0, !PT ;  /* 0xffffffef2c2c7812 */ /* 0x000fe200078ec0ff */
        /* <DEDUP_REMOVED lines=35> */
[C---:B------:R-:W-:Y:S01]  /*1a50*/  @!P3 IMAD R5, R47.reuse, 0x4, R33 ;  /* 0x000000042f05b824 */ /* 0x040fe200078e0221 */
[----:B------:R-:W-:Y:S01]  /*1a60*/  @P3 LOP3.LUT R44, R44, 0x800, RZ, 0xfc, !PT ;  /* 0x000008002c2c3812 */ /* 0x000fe200078efcff */
[----:B------:R-:W-:Y:S01]  /*1a70*/  @!P3 VIADD R4, R47, 0x1 ;  /* 0x000000012f04b836 */ /* 0x000fe20000000000 */
[----:B------:R0:W-:Y:S01]  /*1a80*/  @!P0 LDS R35, [R3+0x804] ;  /* 0x0008040003238984 */ /* 0x0001e20000000800 */
[----:B------:R-:W-:Y:S01]  /*1a90*/  @!P0 VIADD R2, R0, 0x1 ;  /* 0x0000000100028836 */ /* 0x000fe20000000000 */
[----:B------:R-:W-:Y:S01]  /*1aa0*/  @P0 LOP3.LUT R44, R44, 0x20, RZ, 0xfc, !PT ;  /* 0x000000202c2c0812 */ /* 0x000fe200078efcff */
[----:B------:R-:W-:Y:S01]  /*1ab0*/  @!P3 IMAD.MOV.U32 R47, RZ, RZ, R4 ;  /* 0x000000ffff2fb224 */ /* 0x000fe200078e0004 */
[----:B------:R-:W1:Y:S01]  /*1ac0*/  @!P3 LDS R34, [R5+0x804] ;  /* 0x000804000522b984 */ /* 0x000e620000000800 */
[----:B------:R-:W-:Y:S01]  /*1ad0*/  @!P0 IMAD.MOV.U32 R0, RZ, RZ, R2 ;  /* 0x000000ffff008224 */ /* 0x000fe200078e0002 */
[----:B------:R-:W-:-:S02]  /*1ae0*/  LOP3.LUT R44, R44, 0xfffffbff, RZ, 0xc0, !PT ;  /* 0xfffffbff2c2c7812 */ /* 0x000fc400078ec0ff */
[----:B------:R-:W-:Y:S01]  /*1af0*/  ISETP.GE.AND P4, PT, R47, R8, PT ;  /* 0x000000082f00720c */ /* 0x000fe20003f86270 */
[C---:B0-----:R-:W-:Y:S01]  /*1b00*/  IMAD.IADD R3, R0.reuse, 0x1, R47 ;  /* 0x0000000100037824 */ /* 0x041fe200078e022f */
[CC--:B------:R-:W-:Y:S02]  /*1b10*/  ISETP.GE.AND P5, PT, R0.reuse, R49.reuse, PT ;  /* 0x000000310000720c */ /* 0x0c0fe40003fa6270 */
[CC--:B------:R-:W-:Y:S02]  /*1b20*/  ISETP.GE.OR P1, PT, R0.reuse, R49.reuse, P4 ;  /* 0x000000310000720c */ /* 0x0c0fe40002726670 */
[----:B------:R-:W-:-:S11]  /*1b30*/  ISETP.LT.AND P4, PT, R0, R49, P4 ;  /* 0x000000310000720c */ /* 0x000fd60002781270 */
[----:B-1----:R-:W-:Y:S02]  /*1b40*/  @!P1 ISETP.LT.AND P5, PT, R34, R35, PT ;  /* 0x000000232200920c */ /* 0x002fe40003fa1270 */
[----:B------:R-:W-:-:S04]  /*1b50*/  @!P1 ISETP.LT.AND P4, PT, R35, R34, PT ;  /* 0x000000222300920c */ /* 0x000fc80003f81270 */
[----:B------:R-:W-:-:S07]  /*1b60*/  SEL R29, R35, R34, P4 ;  /* 0x00000022231d7207 */ /* 0x000fce0002000000 */
[C-C-:B------:R-:W-:Y:S02]  /*1b70*/  @!P5 IMAD R4, R0.reuse, 0x4, R33.reuse ;  /* 0x000000040004d824 */ /* 0x140fe400078e0221 */
        /* <DEDUP_REMOVED lines=8> */
[----:B------:R-:W-:Y:S01]  /*1c00*/  ISETP.GE.AND P1, PT, R47, R8, PT ;  /* 0x000000082f00720c */ /* 0x000fe20003f26270 */
[C---:B------:R-:W-:Y:S01]  /*1c10*/  IMAD.IADD R5, R0.reuse, 0x1, R47 ;  /* 0x0000000100057824 */ /* 0x040fe200078e022f */
        /* <DEDUP_REMOVED lines=8> */
[----:B------:R-:W-:-:S09]  /*1ca0*/  P2R R13, PR, RZ, 0x2 ;  /* 0x00000002ff0d7803 */ /* 0x000fd20000000000 */
[--C-:B------:R-:W-:Y:S02]  /*1cb0*/  @!P1 IMAD R4, R0, 0x4, R33.reuse ;  /* 0x0000000400049824 */ /* 0x100fe400078e0221 */
[C---:B------:R-:W-:Y:S01]  /*1cc0*/  @!P0 IMAD R11, R47.reuse, 0x4, R33 ;  /* 0x000000042f0b8824 */ /* 0x040fe200078e0221 */
[----:B------:R-:W-:Y:S01]  /*1cd0*/  @P0 LOP3.LUT R44, R44, 0x400, RZ, 0xfc, !PT ;  /* 0x000004002c2c0812 */ /* 0x000fe200078efcff */
[----:B------:R-:W-:Y:S01]  /*1ce0*/  @!P0 VIADD R6, R47, 0x1 ;  /* 0x000000012f068836 */ /* 0x000fe20000000000 */
[----:B------:R-:W-:Y:S01]  /*1cf0*/  @!P1 LDS R28, [R4+0x804] ;  /* 0x00080400041c9984 */ /* 0x000fe20000000800 */
[----:B------:R-:W-:Y:S02]  /*1d00*/  @!P1 VIADD R2, R0, 0x1 ;  /* 0x0000000100029836 */ /* 0x000fe40000000000 */
[----:B------:R-:W-:Y:S01]  /*1d10*/  @!P0 IMAD.MOV.U32 R47, RZ, RZ, R6 ;  /* 0x000000ffff2f8224 */ /* 0x000fe200078e0006 */
[----:B------:R0:W1:Y:S01]  /*1d20*/  @!P0 LDS R27, [R11+0x804] ;  /* 0x000804000b1b8984 */ /* 0x0000620000000800 */
[----:B------:R-:W-:-:S03]  /*1d30*/  @!P1 IMAD.MOV.U32 R0, RZ, RZ, R2 ;  /* 0x000000ffff009224 */ /* 0x000fc600078e0002 */
[----:B------:R-:W-:Y:S02]  /*1d40*/  ISETP.GE.AND P2, PT, R47, R8, PT ;  /* 0x000000082f00720c */ /* 0x000fe40003f46270 */
[CC--:B------:R-:W-:Y:S02]  /*1d50*/  ISETP.GE.AND P3, PT, R0.reuse, R49.reuse, PT ;  /* 0x000000310000720c */ /* 0x0c0fe40003f66270 */
[CC--:B------:R-:W-:Y:S01]  /*1d60*/  ISETP.GE.OR P6, PT, R0.reuse, R49.reuse, P2 ;  /* 0x000000310000720c */ /* 0x0c0fe200017c6670 */
[C---:B0-----:R-:W-:Y:S01]  /*1d70*/  IMAD.IADD R11, R0.reuse, 0x1, R47 ;  /* 0x00000001000b7824 */ /* 0x041fe200078e022f */
[----:B------:R-:W-:-:S11]  /*1d80*/  ISETP.LT.AND P2, PT, R0, R49, P2 ;  /* 0x000000310000720c */ /* 0x000fd60001741270 */
[----:B-1----:R-:W-:Y:S02]  /*1d90*/  @!P6 ISETP.LT.AND P3, PT, R27, R28, PT ;  /* 0x0000001c1b00e20c */ /* 0x002fe40003f61270 */
[----:B------:R-:W-:-:S04]  /*1da0*/  @!P6 ISETP.LT.AND P2, PT, R28, R27, PT ;  /* 0x0000001b1c00e20c */ /* 0x000fc80003f41270 */
[----:B------:R-:W-:Y:S02]  /*1db0*/  SEL R26, R28, R27, P2 ;  /* 0x0000001b1c1a7207 */ /* 0x000fe40001000000 */
[----:B------:R-:W-:-:S05]  /*1dc0*/  P2R R14, PR, RZ, 0x4 ;  /* 0x00000004ff0e7803 */ /* 0x000fca0000000000 */
        /* <DEDUP_REMOVED lines=8> */
[----:B------:R-:W-:-:S02]  /*1e50*/  LOP3.LUT P2, RZ, R44, 0x400, RZ, 0xc0, !PT ;  /* 0x000004002cff7812 */ /* 0x000fc4000784c0ff */
[----:B------:R-:W-:Y:S02]  /*1e60*/  ISETP.GE.AND P4, PT, R47, R8, PT ;  /* 0x000000082f00720c */ /* 0x000fe40003f86270 */
[----:B------:R-:W-:Y:S02]  /*1e70*/  LOP3.LUT R44, R44, 0xfffffdff, RZ, 0xc0, !PT ;  /* 0xfffffdff2c2c7812 */ /* 0x000fe400078ec0ff */
        /* <DEDUP_REMOVED lines=10> */
[--C-:B------:R-:W-:Y:S02]  /*1f20*/  @!P4 IMAD R4, R0, 0x4, R33.reuse ;  /* 0x000000040004c824 */ /* 0x100fe400078e0221 */
[C---:B------:R-:W-:Y:S01]  /*1f30*/  @!P0 IMAD R12, R47.reuse, 0x4, R33 ;  /* 0x000000042f0c8824 */ /* 0x040fe200078e0221 */
        /* <DEDUP_REMOVED lines=13> */
[CC--:B0-----:R-:W-:Y:S02]  /*2010*/  @!P1 ISETP.LT.AND P5, PT, R25.reuse, R24.reuse, PT ;  /* 0x000000181900920c */ /* 0x0c1fe40003fa1270 */
[----:B------:R-:W-:Y:S02]  /*2020*/  @!P1 ISETP.LT.AND P6, PT, R24, R25, PT ;  /* 0x000000191800920c */ /* 0x000fe40003fc1270 */
[----:B------:R-:W-:Y:S02]  /*2030*/  SEL R23, R25, R24, P5 ;  /* 0x0000001819177207 */ /* 0x000fe40002800000 */
[----:B------:R-:W-:-:S04]  /*2040*/  ISETP.NE.AND P1, PT, R13, RZ, PT ;  /* 0x000000ff0d00720c */ /* 0x000fc80003f25270 */
[----:B------:R-:W-:Y:S02]  /*2050*/  PLOP3.LUT P1, PT, P1, P2, PT, 0x28, 0x82 ;  /* 0x000000000082781c */ /* 0x000fe40000f24570 */
[----:B------:R-:W-:Y:S01]  /*2060*/  ISETP.NE.AND P2, PT, R14, RZ, PT ;  /* 0x000000ff0e00720c */ /* 0x000fe20003f45270 */
[--C-:B------:R-:W-:Y:S01]  /*2070*/  @!P5 IMAD R12, R47, 0x4, R33.reuse ;  /* 0x000000042f0cd824 */ /* 0x100fe200078e0221 */
[----:B------:R-:W-:Y:S01]  /*2080*/  SEL R50, RZ, 0x40, !P1 ;  /* 0x00000040ff327807 */ /* 0x000fe20004800000 */
[C---:B------:R-:W-:Y:S01]  /*2090*/  @!P6 IMAD R4, R0.reuse, 0x4, R33 ;  /* 0x000000040004e824 */ /* 0x040fe200078e0221 */
[----:B------:R-:W-:Y:S01]  /*20a0*/  ISETP.GE.AND P1, PT, R5, R48, PT ;  /* 0x000000300500720c */ /* 0x000fe20003f26270 */
[----:B------:R-:W-:Y:S01]  /*20b0*/  @!P5 VIADD R6, R47, 0x1 ;  /* 0x000000012f06d836 */ /* 0x000fe20000000000 */
[----:B------:R-:W0:Y:S01]  /*20c0*/  @!P5 LDS R24, [R12+0x804] ;  /* 0x000804000c18d984 */ /* 0x000e220000000800 */
[C---:B------:R-:W-:Y:S01]  /*20d0*/  IMAD.IADD R5, R0.reuse, 0x1, R47 ;  /* 0x0000000100057824 */ /* 0x040fe200078e022f */
[----:B------:R-:W-:Y:S01]  /*20e0*/  PLOP3.LUT P2, PT, P3, P2, PT, 0x28, 0x82 ;  /* 0x000000000082781c */ /* 0x000fe20001f44570 */
[----:B------:R-:W-:Y:S01]  /*20f0*/  @!P6 VIADD R2, R0, 0x1 ;  /* 0x000000010002e836 */ /* 0x000fe20000000000 */
[----:B------:R-:W1:Y:S01]  /*2100*/  @!P6 LDS R25, [R4+0x804] ;  /* 0x000804000419e984 */ /* 0x000e620000000800 */
[----:B------:R-:W-:Y:S01]  /*2110*/  @!P5 IMAD.MOV.U32 R47, RZ, RZ, R6 ;  /* 0x000000ffff2fd224 */ /* 0x000fe200078e0006 */
[----:B------:R-:W-:Y:S01]  /*2120*/  SEL R18, RZ, 0x80, !P2 ;  /* 0x00000080ff127807 */ /* 0x000fe20005000000 */
[----:B------:R-:W-:Y:S01]  /*2130*/  @!P6 IMAD.MOV.U32 R0, RZ, RZ, R2 ;  /* 0x000000ffff00e224 */ /* 0x000fe200078e0002 */
[----:B------:R-:W-:-:S02]  /*2140*/  SEL R50, R50, RZ, !P1 ;  /* 0x000000ff32327207 */ /* 0x000fc40004800000 */
[----:B------:R-:W-:Y:S02]  /*2150*/  ISETP.GE.AND P2, PT, R47, R8, PT ;  /* 0x000000082f00720c */ /* 0x000fe40003f46270 */
[----:B------:R-:W-:Y:S02]  /*2160*/  PLOP3.LUT P5, PT, P6, P5, PT, 0x28, 0x82 ;  /* 0x000000000082781c */ /* 0x000fe400037aa570 */
[CC--:B------:R-:W-:Y:S02]  /*2170*/  ISETP.GE.OR P1, PT, R0.reuse, R49.reuse, P2 ;  /* 0x000000310000720c */ /* 0x0c0fe40001726670 */
[CC--:B------:R-:W-:Y:S02]  /*2180*/  ISETP.LT.AND P3, PT, R0.reuse, R49.reuse, P2 ;  /* 0x000000310000720c */ /* 0x0c0fe40001761270 */
[----:B------:R-:W-:Y:S02]  /*2190*/  ISETP.GE.AND P2, PT, R0, R49, PT ;  /* 0x000000310000720c */ /* 0x000fe40003f46270 */
[----:B------:R-:W-:-:S02]  /*21a0*/  SEL R6, RZ, 0x100, !P4 ;  /* 0x00000100ff067807 */ /* 0x000fc40006000000 */
[----:B------:R-:W-:Y:S01]  /*21b0*/  SEL R17, RZ, 0x200, !P5 ;  /* 0x00000200ff117807 */ /* 0x000fe20006800000 */
[----:B0-----:R-:W-:-:S04]  /*21c0*/  IMAD.MOV.U32 R21, RZ, RZ, R24 ;  /* 0x000000ffff157224 */ /* 0x001fc800078e0018 */
[----:B-1----:R-:W-:Y:S01]  /*21d0*/  @!P1 ISETP.LT.AND P3, PT, R25, R24, PT ;  /* 0x000000181900920c */ /* 0x002fe20003f61270 */
[----:B------:R-:W-:Y:S01]  /*21e0*/  IMAD.MOV.U32 R22, RZ, RZ, R25 ;  /* 0x000000ffff167224 */ /* 0x000fe200078e0019 */
[----:B------:R-:W-:Y:S02]  /*21f0*/  @!P1 ISETP.LT.AND P2, PT, R24, R25, PT ;  /* 0x000000191800920c */ /* 0x000fe40003f41270 */
[----:B------:R-:W-:Y:S01]  /*2200*/  ISETP.GE.AND P1, PT, R11, R48, PT ;  /* 0x000000300b00720c */ /* 0x000fe20003f26270 */
[----:B------:R-:W-:-:S03]  /*2210*/  IMAD.IADD R11, R0, 0x1, R47 ;  /* 0x00000001000b7824 */ /* 0x000fc600078e022f */
[----:B------:R-:W-:-:S05]  /*2220*/  SEL R18, R18, RZ, !P1 ;  /* 0x000000ff12127207 */ /* 0x000fca0004800000 */
[----:B------:R-:W-:Y:S02]  /*2230*/  @P3 LOP3.LUT R44, R44, 0x100, RZ, 0xfc, !PT ;  /* 0x000001002c2c3812 */ /* 0x000fe400078efcff */
[----:B------:R-:W-:Y:S02]  /*2240*/  @!P2 IMAD R4, R0, 0x4, R33 ;  /* 0x000000040004a824 */ /* 0x000fe400078e0221 */
[----:B------:R-:W-:Y:S01]  /*2250*/  LOP3.LUT P6, RZ, R44, 0x100, RZ, 0xc0, !PT ;  /* 0x000001002cff7812 */ /* 0x000fe200078cc0ff */
[----:B------:R-:W-:Y:S01]  /*2260*/  @!P2 VIADD R2, R0, 0x1 ;  /* 0x000000010002a836 */ /* 0x000fe20000000000 */
[----:B------:R-:W-:Y:S01]  /*2270*/  LOP3.LUT R44, R44, 0xffffff7f, RZ, 0xc0, !PT ;  /* 0xffffff7f2c2c7812 */ /* 0x000fe200078ec0ff */
[----:B------:R-:W-:Y:S02]  /*2280*/  @!P2 LDS R22, [R4+0x804] ;  /* 0x000804000416a984 */ /* 0x000fe40000000800 */
[----:B------:R-:W-:Y:S01]  /*2290*/  @!P2 IMAD.MOV.U32 R0, RZ, RZ, R2 ;  /* 0x000000ffff00a224 */ /* 0x000fe200078e0002 */
[----:B------:R-:W-:-:S04]  /*22a0*/  PLOP3.LUT P2, PT, P2, P6, PT, 0x28, 0x82 ;  /* 0x000000000082781c */ /* 0x000fc8000174c570 */
[----:B------:R-:W-:-:S03]  /*22b0*/  ISETP.GE.AND P3, PT, R0, R49, PT ;  /* 0x000000310000720c */ /* 0x000fc60003f66270 */
[C---:B------:R-:W-:Y:S02]  /*22c0*/  @!P6 IMAD R13, R47.reuse, 0x4, R33 ;  /* 0x000000042f0de824 */ /* 0x040fe400078e0221 */
[----:B------:R-:W-:-:S03]  /*22d0*/  @!P6 VIADD R12, R47, 0x1 ;  /* 0x000000012f0ce836 */ /* 0x000fc60000000000 */
[----:B------:R-:W0:Y:S01]  /*22e0*/  @!P6 LDS R21, [R13+0x804] ;  /* 0x000804000d15e984 */ /* 0x000e220000000800 */
[----:B------:R-:W-:-:S05]  /*22f0*/  @!P6 IMAD.MOV.U32 R47, RZ, RZ, R12 ;  /* 0x000000ffff2fe224 */ /* 0x000fca00078e000c */
[----:B------:R-:W-:-:S04]  /*2300*/  ISETP.GE.AND P1, PT, R47, R8, PT ;  /* 0x000000082f00720c */ /* 0x000fc80003f26270 */
[CC--:B------:R-:W-:Y:S02]  /*2310*/  ISETP.GE.OR P4, PT, R0.reuse, R49.reuse, P1 ;  /* 0x000000310000720c */ /* 0x0c0fe40000f86670 */
[----:B------:R-:W-:-:S11]  /*2320*/  ISETP.LT.AND P1, PT, R0, R49, P1 ;  /* 0x000000310000720c */ /* 0x000fd60000f21270 */
[----:B0-----:R-:W-:Y:S02]  /*2330*/  @!P4 ISETP.LT.AND P3, PT, R21, R22, PT ;  /* 0x000000161500c20c */ /* 0x001fe40003f61270 */
[-C--:B------:R-:W-:Y:S02]  /*2340*/  @!P4 ISETP.LT.AND P1, PT, R22, R21.reuse, PT ;  /* 0x000000151600c20c */ /* 0x080fe40003f21270 */
[-C--:B------:R-:W-:Y:S01]  /*2350*/  ISETP.GE.AND P4, PT, R3, R48.reuse, PT ;  /* 0x000000300300720c */ /* 0x080fe20003f86270 */
[----:B------:R-:W-:Y:S01]  /*2360*/  IMAD.IADD R3, R0, 0x1, R47 ;  /* 0x0000000100037824 */ /* 0x000fe200078e022f */
[----:B------:R-:W-:Y:S02]  /*2370*/  SEL R20, R22, R21, P1 ;  /* 0x0000001516147207 */ /* 0x000fe40000800000 */
[----:B------:R-:W-:Y:S02]  /*2380*/  SEL R6, R6, RZ, !P4 ;  /* 0x000000ff06067207 */ /* 0x000fe40006000000 */
[----:B------:R-:W-:-:S03]  /*2390*/  ISETP.GE.AND P4, PT, R5, R48, PT ;  /* 0x000000300500720c */ /* 0x000fc60003f86270 */
[C-C-:B------:R-:W-:Y:S01]  /*23a0*/  @!P3 IMAD R4, R0.reuse, 0x4, R33.reuse ;  /* 0x000000040004b824 */ /* 0x140fe200078e0221 */
[----:B------:R-:W-:Y:S01]  /*23b0*/  SEL R17, R17, RZ, !P4 ;  /* 0x000000ff11117207 */ /* 0x000fe20006000000 */
[C---:B------:R-:W-:Y:S02]  /*23c0*/  @!P1 IMAD R12, R47.reuse, 0x4, R33 ;  /* 0x000000042f0c9824 */ /* 0x040fe400078e0221 */
[----:B------:R-:W-:Y:S01]  /*23d0*/  @!P1 VIADD R5, R47, 0x1 ;  /* 0x000000012f059836 */ /* 0x000fe20000000000 */
[----:B------:R0:W1:Y:S01]  /*23e0*/  @!P3 LDS R22, [R4+0x804] ;  /* 0x000804000416b984 */ /* 0x0000620000000800 */
[----:B------:R-:W-:Y:S02]  /*23f0*/  @!P3 VIADD R2, R0, 0x1 ;  /* 0x000000010002b836 */ /* 0x000fe40000000000 */
[----:B------:R-:W-:Y:S01]  /*2400*/  @!P1 IMAD.MOV.U32 R47, RZ, RZ, R5 ;  /* 0x000000ffff2f9224 */ /* 0x000fe200078e0005 */
[----:B------:R-:W2:Y:S01]  /*2410*/  @!P1 LDS R21, [R12+0x804] ;  /* 0x000804000c159984 */ /* 0x000ea20000000800 */
[----:B------:R-:W-:Y:S01]  /*2420*/  @!P3 IMAD.MOV.U32 R0, RZ, RZ, R2 ;  /* 0x000000ffff00b224 */ /* 0x000fe200078e0002 */
[----:B------:R-:W-:-:S02]  /*2430*/  SEL R5, RZ, 0x400, !P2 ;  /* 0x00000400ff057807 */ /* 0x000fc40005000000 */
[----:B------:R-:W-:Y:S02]  /*2440*/  ISETP.GE.AND P5, PT, R47, R8, PT ;  /* 0x000000082f00720c */ /* 0x000fe40003fa6270 */
[----:B------:R-:W-:Y:S01]  /*2450*/  ISETP.GE.AND P2, PT, R11, R48, PT ;  /* 0x000000300b00720c */ /* 0x000fe20003f46270 */
[C---:B------:R-:W-:Y:S01]  /*2460*/  IMAD.IADD R11, R0.reuse, 0x1, R47 ;  /* 0x00000001000b7824 */ /* 0x040fe200078e022f */
[CC--:B------:R-:W-:Y:S02]  /*2470*/  ISETP.GE.OR P4, PT, R0.reuse, R49.reuse, P5 ;  /* 0x000000310000720c */ /* 0x0c0fe40002f86670 */
[CC--:B------:R-:W-:Y:S02]  /*2480*/  ISETP.LT.AND P0, PT, R0.reuse, R49.reuse, P5 ;  /* 0x000000310000720c */ /* 0x0c0fe40002f01270 */
[----:B------:R-:W-:Y:S02]  /*2490*/  ISETP.GE.AND P5, PT, R0, R49, PT ;  /* 0x000000310000720c */ /* 0x000fe40003fa6270 */
[----:B------:R-:W-:-:S02]  /*24a0*/  PLOP3.LUT P1, PT, P3, P1, PT, 0x28, 0x82 ;  /* 0x000000000082781c */ /* 0x000fc40001f22570 */
[----:B------:R-:W-:Y:S02]  /*24b0*/  SEL R5, R5, RZ, !P2 ;  /* 0x000000ff05057207 */ /* 0x000fe40005000000 */
[----:B0-----:R-:W-:Y:S01]  /*24c0*/  SEL R4, RZ, 0x800, !P1 ;  /* 0x00000800ff047807 */ /* 0x001fe20004800000 */
[----:B-1----:R-:W-:Y:S02]  /*24d0*/  IMAD.MOV.U32 R15, RZ, RZ, R22 ;  /* 0x000000ffff0f7224 */ /* 0x002fe400078e0016 */
[----:B--2---:R-:W-:Y:S01]  /*24e0*/  @!P4 ISETP.LT.AND P0, PT, R22, R21, PT ;  /* 0x000000151600c20c */ /* 0x004fe20003f01270 */
[----:B------:R-:W-:Y:S01]  /*24f0*/  IMAD.MOV.U32 R14, RZ, RZ, R21 ;  /* 0x000000ffff0e7224 */ /* 0x000fe200078e0015 */
[----:B------:R-:W-:-:S11]  /*2500*/  @!P4 ISETP.LT.AND P5, PT, R21, R22, PT ;  /* 0x000000161500c20c */ /* 0x000fd60003fa1270 */
[C-C-:B------:R-:W-:Y:S01]  /*2510*/  @!P0 IMAD R13, R47.reuse, 0x4, R33.reuse ;  /* 0x000000042f0d8824 */ /* 0x140fe200078e0221 */
[----:B------:R-:W-:Y:S01]  /*2520*/  @P0 LOP3.LUT R44, R44, 0x80, RZ, 0xfc, !PT ;  /* 0x000000802c2c0812 */ /* 0x000fe200078efcff */
[----:B------:R-:W-:Y:S02]  /*2530*/  @!P5 IMAD R12, R0, 0x4, R33 ;  /* 0x00000004000cd824 */ /* 0x000fe400078e0221 */
[----:B------:R-:W-:Y:S01]  /*2540*/  @!P0 VIADD R2, R47, 0x1 ;  /* 0x000000012f028836 */ /* 0x000fe20000000000 */
[----:B------:R-:W-:Y:S01]  /*2550*/  @!P0 LDS R14, [R13+0x804] ;  /* 0x000804000d0e8984 */ /* 0x000fe20000000800 */
[----:B------:R-:W-:Y:S02]  /*2560*/  LOP3.LUT P4, RZ, R44, 0x1, RZ, 0xc0, !PT ;  /* 0x000000012cff7812 */ /* 0x000fe4000788c0ff */
[----:B------:R-:W-:Y:S01]  /*2570*/  @!P0 IMAD.MOV.U32 R47, RZ, RZ, R2 ;  /* 0x000000ffff2f8224 */ /* 0x000fe200078e0002 */
[----:B------:R-:W0:Y:S01]  /*2580*/  @!P5 LDS R15, [R12+0x804] ;  /* 0x000804000c0fd984 */ /* 0x000e220000000800 */
[----:B------:R-:W-:-:S03]  /*2590*/  @!P5 VIADD R2, R0, 0x1 ;  /* 0x000000010002d836 */ /* 0x000fc60000000000 */
[----:B------:R-:W-:Y:S01]  /*25a0*/  ISETP.GE.AND P3, PT, R47, R8, PT ;  /* 0x000000082f00720c */ /* 0x000fe20003f66270 */
[----:B------:R-:W-:Y:S01]  /*25b0*/  @!P5 IMAD.MOV.U32 R0, RZ, RZ, R2 ;  /* 0x000000ffff00d224 */ /* 0x000fe200078e0002 */
[----:B------:R-:W-:Y:S02]  /*25c0*/  PLOP3.LUT P5, PT, P5, P0, PT, 0x28, 0x82 ;  /* 0x000000000082781c */ /* 0x000fe40002fa0570 */
[----:B------:R-:W-:Y:S01]  /*25d0*/  LOP3.LUT P0, RZ, R44, 0x8000, RZ, 0xc0, !PT ;  /* 0x000080002cff7812 */ /* 0x000fe2000780c0ff */
[C---:B------:R-:W-:Y:S01]  /*25e0*/  IMAD.IADD R55, R0.reuse, 0x1, R47 ;  /* 0x0000000100377824 */ /* 0x040fe200078e022f */
[CC--:B------:R-:W-:Y:S02]  /*25f0*/  ISETP.GE.OR P1, PT, R0.reuse, R49.reuse, P3 ;  /* 0x000000310000720c */ /* 0x0c0fe40001f26670 */
[CC--:B------:R-:W-:Y:S02]  /*2600*/  ISETP.GE.AND P2, PT, R0.reuse, R49.reuse, PT ;  /* 0x000000310000720c */ /* 0x0c0fe40003f46270 */
[----:B------:R-:W-:-:S02]  /*2610*/  ISETP.LT.AND P3, PT, R0, R49, P3 ;  /* 0x000000310000720c */ /* 0x000fc40001f61270 */
[----:B------:R-:W-:Y:S02]  /*2620*/  SEL R16, RZ, 0x1000, !P5 ;  /* 0x00001000ff107807 */ /* 0x000fe40006800000 */
[----:B------:R-:W-:-:S05]  /*2630*/  LOP3.LUT P5, RZ, R44, 0x2000, RZ, 0xc0, !PT ;  /* 0x000020002cff7812 */ /* 0x000fca00078ac0ff */
[----:B0-----:R-:W-:Y:S02]  /*2640*/  @!P1 ISETP.LT.AND P2, PT, R14, R15, PT ;  /* 0x0000000f0e00920c */ /* 0x001fe40003f41270 */
[----:B------:R-:W-:Y:S02]  /*2650*/  @!P1 ISETP.LT.AND P3, PT, R15, R14, PT ;  /* 0x0000000e0f00920c */ /* 0x000fe40003f61270 */
[----:B------:R-:W-:Y:S02]  /*2660*/  ISETP.GE.AND P1, PT, R3, R48, PT ;  /* 0x000000300300720c */ /* 0x000fe40003f26270 */
[----:B------:R-:W-:Y:S02]  /*2670*/  SEL R13, R15, R14, P3 ;  /* 0x0000000e0f0d7207 */ /* 0x000fe40001800000 */
[----:B------:R-:W-:Y:S02]  /*2680*/  SEL R4, R4, RZ, !P1 ;  /* 0x000000ff04047207 */ /* 0x000fe40004800000 */
[----:B------:R-:W-:-:S03]  /*2690*/  ISETP.GE.AND P1, PT, R11, R48, PT ;  /* 0x000000300b00720c */ /* 0x000fc60003f26270 */
[--C-:B------:R-:W-:Y:S01]  /*26a0*/  @!P2 IMAD R3, R0, 0x4, R33.reuse ;  /* 0x000000040003a824 */ /* 0x100fe200078e0221 */
[----:B------:R-:W-:Y:S01]  /*26b0*/  SEL R16, R16, RZ, !P1 ;  /* 0x000000ff10107207 */ /* 0x000fe20004800000 */
[----:B------:R-:W-:Y:S01]  /*26c0*/  @!P3 IMAD R12, R47, 0x4, R33 ;  /* 0x000000042f0cb824 */ /* 0x000fe200078e0221 */
[----:B------:R-:W-:Y:S01]  /*26d0*/  ISETP.GE.AND P1, PT, R55, R48, PT ;  /* 0x000000303700720c */ /* 0x000fe20003f26270 */
[----:B------:R-:W-:Y:S01]  /*26e0*/  @!P2 VIADD R2, R0, 0x1 ;  /* 0x000000010002a836 */ /* 0x000fe20000000000 */
[----:B------:R0:W1:Y:S03]  /*26f0*/  @!P2 LDS R15, [R3+0x804] ;  /* 0x00080400030fa984 */ /* 0x0000660000000800 */
[----:B------:R-:W-:Y:S01]  /*2700*/  @!P2 IMAD.MOV.U32 R0, RZ, RZ, R2 ;  /* 0x000000ffff00a224 */ /* 0x000fe200078e0002 */
[----:B------:R1:W2:Y:S01]  /*2710*/  @!P3 LDS R14, [R12+0x804] ;  /* 0x000804000c0eb984 */ /* 0x0002a20000000800 */
[----:B------:R-:W-:Y:S01]  /*2720*/  @!P3 VIADD R2, R47, 0x1 ;  /* 0x000000012f02b836 */ /* 0x000fe20000000000 */
[----:B------:R-:W-:-:S03]  /*2730*/  PLOP3.LUT P2, PT, P2, P3, PT, 0x28, 0x82 ;  /* 0x000000000082781c */ /* 0x000fc60001746570 */
[----:B------:R-:W-:Y:S01]  /*2740*/  @!P3 IMAD.MOV.U32 R47, RZ, RZ, R2 ;  /* 0x000000ffff2fb224 */ /* 0x000fe200078e0002 */
[----:B0-----:R-:W-:Y:S02]  /*2750*/  SEL R3, RZ, 0x2000, !P2 ;  /* 0x00002000ff037807 */ /* 0x001fe40005000000 */
[CC--:B------:R-:W-:Y:S01]  /*2760*/  ISETP.GE.AND P2, PT, R0.reuse, R49.reuse, PT ;  /* 0x000000310000720c */ /* 0x0c0fe20003f46270 */
[C---:B------:R-:W-:Y:S01]  /*2770*/  IMAD.IADD R11, R0.reuse, 0x1, R47 ;  /* 0x00000001000b7824 */ /* 0x040fe200078e022f */
[----:B------:R-:W-:Y:S02]  /*2780*/  ISETP.GE.AND P3, PT, R47, R8, PT ;  /* 0x000000082f00720c */ /* 0x000fe40003f66270 */
[----:B------:R-:W-:Y:S02]  /*2790*/  SEL R3, R3, RZ, !P1 ;  /* 0x000000ff03037207 */ /* 0x000fe40004800000 */
[CC--:B------:R-:W-:Y:S02]  /*27a0*/  ISETP.GE.OR P1, PT, R0.reuse, R49.reuse, P3 ;  /* 0x000000310000720c */ /* 0x0c0fe40001f26670 */
[----:B------:R-:W-:-:S02]  /*27b0*/  ISETP.LT.AND P6, PT, R0, R49, P3 ;  /* 0x000000310000720c */ /* 0x000fc40001fc1270 */
[C---:B------:R-:W-:Y:S02]  /*27c0*/  LOP3.LUT P3, RZ, R44.reuse, 0x4000, RZ, 0xc0, !PT ;  /* 0x000040002cff7812 */ /* 0x040fe4000786c0ff */
[----:B------:R-:W-:Y:S02]  /*27d0*/  LOP3.LUT R44, R44, 0xfffffffb, RZ, 0xc0, !PT ;  /* 0xfffffffb2c2c7812 */ /* 0x000fe400078ec0ff */
[----:B------:R-:W-:-:S04]  /*27e0*/  PLOP3.LUT P4, PT, P4, P3, PT, 0x28, 0x82 ;  /* 0x000000000082781c */ /* 0x000fc80002786570 */
[----:B------:R-:W-:-:S04]  /*27f0*/  ISETP.LT.AND P4, PT, R53, R48, P4 ;  /* 0x000000303500720c */ /* 0x000fc80002781270 */
[----:B------:R-:W-:Y:S01]  /*2800*/  P2R R56, PR, RZ, 0x10 ;  /* 0x00000010ff387803 */ /* 0x000fe20000000000 */
[----:B-1----:R-:W-:Y:S01]  /*2810*/  IMAD.MOV.U32 R12, RZ, RZ, R15 ;  /* 0x000000ffff0c7224 */ /* 0x002fe200078e000f */
[----:B--2---:R-:W-:Y:S02]  /*2820*/  @!P1 ISETP.LT.AND P2, PT, R14, R15, PT ;  /* 0x0000000f0e00920c */ /* 0x004fe40003f41270 */
[----:B------:R-:W-:Y:S02]  /*2830*/  @!P1 ISETP.LT.AND P6, PT, R15, R14, PT ;  /* 0x0000000e0f00920c */ /* 0x000fe40003fc1270 */
[----:B------:R-:W-:Y:S01]  /*2840*/  ISETP.GE.AND P1, PT, R11, R48, PT ;  /* 0x000000300b00720c */ /* 0x000fe20003f26270 */
[----:B------:R-:W-:-:S08]  /*2850*/  IMAD.MOV.U32 R11, RZ, RZ, R14 ;  /* 0x000000ffff0b7224 */ /* 0x000fd000078e000e */
[--C-:B------:R-:W-:Y:S02]  /*2860*/  @!P2 IMAD R52, R0, 0x4, R33.reuse ;  /* 0x000000040034a824 */ /* 0x100fe400078e0221 */
[C---:B------:R-:W-:Y:S01]  /*2870*/  @!P6 IMAD R54, R47.reuse, 0x4, R33 ;  /* 0x000000042f36e824 */ /* 0x040fe200078e0221 */
[----:B------:R-:W-:Y:S01]  /*2880*/  @P6 LOP3.LUT R44, R44, 0x4, RZ, 0xfc, !PT ;  /* 0x000000042c2c6812 */ /* 0x000fe200078efcff */
[----:B------:R-:W-:Y:S01]  /*2890*/  @!P2 VIADD R2, R0, 0x1 ;  /* 0x000000010002a836 */ /* 0x000fe20000000000 */
[----:B------:R0:W-:Y:S03]  /*28a0*/  @!P2 LDS R12, [R52+0x804] ;  /* 0x00080400340ca984 */ /* 0x0001e60000000800 */
[----:B------:R-:W-:Y:S01]  /*28b0*/  @!P2 IMAD.MOV.U32 R0, RZ, RZ, R2 ;  /* 0x000000ffff00a224 */ /* 0x000fe200078e0002 */
[----:B------:R-:W1:Y:S01]  /*28c0*/  @!P6 LDS R11, [R54+0x804] ;  /* 0x00080400360be984 */ /* 0x000e620000000800 */
[----:B------:R-:W-:Y:S01]  /*28d0*/  PLOP3.LUT P2, PT, P2, P6, PT, 0x28, 0x82 ;  /* 0x000000000082781c */ /* 0x000fe2000174c570 */
[----:B0-----:R-:W-:-:S03]  /*28e0*/  @!P6 VIADD R52, R47, 0x1 ;  /* 0x000000012f34e836 */ /* 0x001fc60000000000 */
[----:B------:R-:W-:Y:S01]  /*28f0*/  SEL R2, RZ, 0x4000, !P2 ;  /* 0x00004000ff027807 */ /* 0x000fe20005000000 */
[----:B------:R-:W-:-:S03]  /*2900*/  @!P6 IMAD.MOV.U32 R47, RZ, RZ, R52 ;  /* 0x000000ffff2fe224 */ /* 0x000fc600078e0034 */
[----:B------:R-:W-:Y:S02]  /*2910*/  SEL R2, R2, RZ, !P1 ;  /* 0x000000ff02027207 */ /* 0x000fe40004800000 */
[----:B------:R-:W-:Y:S02]  /*2920*/  ISETP.GE.AND P6, PT, R0, R49, PT ;  /* 0x000000310000720c */ /* 0x000fe40003fc6270 */
[----:B------:R-:W-:-:S04]  /*2930*/  ISETP.GE.AND P1, PT, R47, R8, PT ;  /* 0x000000082f00720c */ /* 0x000fc80003f26270 */
[CC--:B------:R-:W-:Y:S02]  /*2940*/  ISETP.GE.OR P2, PT, R0.reuse, R49.reuse, P1 ;  /* 0x000000310000720c */ /* 0x0c0fe40000f46670 */
[----:B------:R-:W-:-:S11]  /*2950*/  ISETP.LT.AND P1, PT, R0, R49, P1 ;  /* 0x000000310000720c */ /* 0x000fd60000f21270 */
[----:B-1----:R-:W-:Y:S02]  /*2960*/  @!P2 ISETP.LT.AND P6, PT, R11, R12, PT ;  /* 0x0000000c0b00a20c */ /* 0x002fe40003fc1270 */
[----:B------:R-:W-:Y:S02]  /*2970*/  @!P2 ISETP.LT.AND P1, PT, R12, R11, PT ;  /* 0x0000000b0c00a20c */ /* 0x000fe40003f21270 */
[C---:B------:R-:W-:Y:S02]  /*2980*/  LOP3.LUT P2, RZ, R44.reuse, 0x8, RZ, 0xc0, !PT ;  /* 0x000000082cff7812 */ /* 0x040fe4000784c0ff */
[----:B------:R-:W-:Y:S02]  /*2990*/  LOP3.LUT R44, R44, 0xffffffbf, RZ, 0xc0, !PT ;  /* 0xffffffbf2c2c7812 */ /* 0x000fe400078ec0ff */
[----:B------:R-:W-:Y:S02]  /*29a0*/  PLOP3.LUT P2, PT, P2, P0, PT, 0x28, 0x82 ;  /* 0x000000000082781c */ /* 0x000fe40001740570 */
[----:B------:R-:W-:-:S02]  /*29b0*/  ISETP.NE.AND P0, PT, R10, RZ, PT ;  /* 0x000000ff0a00720c */ /* 0x000fc40003f05270 */
[----:B------:R-:W-:Y:S01]  /*29c0*/  SEL R10, R12, R11, P1 ;  /* 0x0000000b0c0a7207 */ /* 0x000fe20000800000 */
[C-C-:B------:R-:W-:Y:S01]  /*29d0*/  @!P6 IMAD R53, R0.reuse, 0x4, R33.reuse ;  /* 0x000000040035e824 */ /* 0x140fe200078e0221 */
[----:B------:R-:W-:Y:S01]  /*29e0*/  ISETP.LT.AND P2, PT, R9, R48, P2 ;  /* 0x000000300900720c */ /* 0x000fe20001741270 */
[C---:B------:R-:W-:Y:S02]  /*29f0*/  @!P1 IMAD R54, R47.reuse, 0x4, R33 ;  /* 0x000000042f369824 */ /* 0x040fe400078e0221 */
[C---:B------:R-:W-:Y:S01]  /*2a00*/  @!P6 VIADD R52, R0.reuse, 0x1 ;  /* 0x000000010034e836 */ /* 0x040fe20000000000 */
[----:B------:R0:W-:Y:S01]  /*2a10*/  @!P6 LDS R12, [R53+0x804] ;  /* 0x00080400350ce984 */ /* 0x0001e20000000800 */
[----:B------:R-:W-:Y:S02]  /*2a20*/  IMAD.IADD R9, R0, 0x1, R47 ;  /* 0x0000000100097824 */ /* 0x000fe400078e022f */
[----:B------:R-:W-:Y:S01]  /*2a30*/  @!P6 IMAD.MOV.U32 R0, RZ, RZ, R52 ;  /* 0x000000ffff00e224 */ /* 0x000fe200078e0034 */
[----:B------:R-:W1:Y:S01]  /*2a40*/  @!P1 LDS R11, [R54+0x804] ;  /* 0x00080400360b9984 */ /* 0x000e620000000800 */
[----:B------:R-:W-:Y:S01]  /*2a50*/  @!P1 VIADD R52, R47, 0x1 ;  /* 0x000000012f349836 */ /* 0x000fe20000000000 */
[----:B------:R-:W-:-:S03]  /*2a60*/  PLOP3.LUT P6, PT, P6, P1, PT, 0x28, 0x82 ;  /* 0x000000000082781c */ /* 0x000fc600037c2570 */
[----:B------:R-:W-:Y:S01]  /*2a70*/  @!P1 IMAD.MOV.U32 R47, RZ, RZ, R52 ;  /* 0x000000ffff2f9224 */ /* 0x000fe200078e0034 */
[----:B------:R-:W-:Y:S02]  /*2a80*/  @P2 LOP3.LUT R44, R44, 0x40, RZ, 0xfc, !PT ;  /* 0x000000402c2c2812 */ /* 0x000fe400078efcff */
[CC--:B------:R-:W-:Y:S01]  /*2a90*/  ISETP.GE.AND P1, PT, R0.reuse, R49.reuse, PT ;  /* 0x000000310000720c */ /* 0x0c0fe20003f26270 */
[----:B0-----:R-:W-:Y:S01]  /*2aa0*/  IMAD.IADD R53, R0, 0x1, R47 ;  /* 0x0000000100357824 */ /* 0x001fe200078e022f */
[----:B------:R-:W-:Y:S02]  /*2ab0*/  ISETP.GE.AND P3, PT, R47, R8, PT ;  /* 0x000000082f00720c */ /* 0x000fe40003f66270 */
[----:B------:R-:W-:Y:S02]  /*2ac0*/  LOP3.LUT R44, R44, 0xfffffffd, RZ, 0xc0, !PT ;  /* 0xfffffffd2c2c7812 */ /* 0x000fe400078ec0ff */
[CC--:B------:R-:W-:Y:S02]  /*2ad0*/  ISETP.GE.OR P2, PT, R0.reuse, R49.reuse, P3 ;  /* 0x000000310000720c */ /* 0x0c0fe40001f46670 */
[----:B------:R-:W-:-:S11]  /*2ae0*/  ISETP.LT.AND P4, PT, R0, R49, P3 ;  /* 0x000000310000720c */ /* 0x000fd60001f81270 */
[----:B-1----:R-:W-:Y:S01]  /*2af0*/  @!P2 ISETP.LT.AND P1, PT, R11, R12, PT ;  /* 0x0000000c0b00a20c */ /* 0x002fe20003f21270 */
[----:B------:R-:W-:Y:S01]  /*2b00*/  IMAD.MOV.U32 R52, RZ, RZ, R11 ;  /* 0x000000ffff347224 */ /* 0x000fe200078e000b */
[----:B------:R-:W-:Y:S02]  /*2b10*/  @!P2 ISETP.LT.AND P4, PT, R12, R11, PT ;  /* 0x0000000b0c00a20c */ /* 0x000fe40003f81270 */
[----:B------:R-:W-:Y:S02]  /*2b20*/  PLOP3.LUT P2, PT, P0, P5, PT, 0x28, 0x82 ;  /* 0x000000000082781c */ /* 0x000fe4000074a570 */
[-C--:B------:R-:W-:Y:S02]  /*2b30*/  ISETP.GE.AND P0, PT, R9, R48.reuse, PT ;  /* 0x000000300900720c */ /* 0x080fe40003f06270 */
[----:B------:R-:W-:Y:S01]  /*2b40*/  ISETP.LT.AND P2, PT, R51, R48, P2 ;  /* 0x000000303300720c */ /* 0x000fe20001741270 */
[----:B------:R-:W-:Y:S01]  /*2b50*/  IMAD.MOV.U32 R51, RZ, RZ, R12 ;  /* 0x000000ffff337224 */ /* 0x000fe200078e000c */
[----:B------:R-:W-:-:S02]  /*2b60*/  P2R R58, PR, RZ, 0x2 ;  /* 0x00000002ff3a7803 */ /* 0x000fc40000000000 */
[----:B------:R-:W-:Y:S01]  /*2b70*/  P2R R57, PR, RZ, 0x4 ;  /* 0x00000004ff397803 */ /* 0x000fe20000000000 */
[--C-:B------:R-:W-:Y:S02]  /*2b80*/  @!P1 IMAD R54, R0, 0x4, R33.reuse ;  /* 0x0000000400369824 */ /* 0x100fe400078e0221 */
[C---:B------:R-:W-:Y:S01]  /*2b90*/  @!P4 IMAD R55, R47.reuse, 0x4, R33 ;  /* 0x000000042f37c824 */ /* 0x040fe200078e0221 */
[----:B------:R-:W-:Y:S01]  /*2ba0*/  @P4 LOP3.LUT R44, R44, 0x2, RZ, 0xfc, !PT ;  /* 0x000000022c2c4812 */ /* 0x000fe200078efcff */
[----:B------:R-:W-:Y:S01]  /*2bb0*/  @!P1 VIADD R9, R0, 0x1 ;  /* 0x0000000100099836 */ /* 0x000fe20000000000 */
[----:B------:R0:W-:Y:S02]  /*2bc0*/  @!P1 LDS R51, [R54+0x804] ;  /* 0x0008040036339984 */ /* 0x0001e40000000800 */
[----:B------:R-:W-:Y:S01]  /*2bd0*/  LOP3.LUT R44, R44, 0xfffffff7, RZ, 0xc0, !PT ;  /* 0xfffffff72c2c7812 */ /* 0x000fe200078ec0ff */
[----:B------:R-:W-:Y:S01]  /*2be0*/  @!P1 IMAD.MOV.U32 R0, RZ, RZ, R9 ;  /* 0x000000ffff009224 */ /* 0x000fe200078e0009 */
[----:B------:R1:W2:Y:S01]  /*2bf0*/  @!P4 LDS R52, [R55+0x804] ;  /* 0x000804003734c984 */ /* 0x0002a20000000800 */
[----:B------:R-:W-:Y:S01]  /*2c00*/  @!P4 VIADD R9, R47, 0x1 ;  /* 0x000000012f09c836 */ /* 0x000fe20000000000 */
[----:B------:R-:W-:-:S02]  /*2c10*/  @P0 LOP3.LUT R44, R44, 0x8, RZ, 0xfc, !PT ;  /* 0x000000082c2c0812 */ /* 0x000fc400078efcff */
[----:B------:R-:W-:Y:S01]  /*2c20*/  ISETP.GE.AND P3, PT, R0, R49, PT ;  /* 0x000000310000720c */ /* 0x000fe20003f66270 */
[----:B------:R-:W-:Y:S01]  /*2c30*/  @!P4 IMAD.MOV.U32 R47, RZ, RZ, R9 ;  /* 0x000000ffff2fc224 */ /* 0x000fe200078e0009 */
[----:B0-----:R-:W-:Y:S02]  /*2c40*/  SEL R54, RZ, 0x8000, !P6 ;  /* 0x00008000ff367807 */ /* 0x001fe40007000000 */
[----:B------:R-:W-:Y:S01]  /*2c50*/  LOP3.LUT P1, RZ, R44, 0x8, RZ, 0xc0, !PT ;  /* 0x000000082cff7812 */ /* 0x000fe2000782c0ff */
[----:B-1----:R-:W-:Y:S01]  /*2c60*/  IMAD.IADD R55, R0, 0x1, R47 ;  /* 0x0000000100377824 */ /* 0x002fe200078e022f */
[----:B------:R-:W-:-:S04]  /*2c70*/  ISETP.GE.AND P5, PT, R47, R8, PT ;  /* 0x000000082f00720c */ /* 0x000fc80003fa6270 */
[CC--:B------:R-:W-:Y:S02]  /*2c80*/  ISETP.GE.OR P0, PT, R0.reuse, R49.reuse, P5 ;  /* 0x000000310000720c */ /* 0x0c0fe40002f06670 */
[----:B------:R-:W-:-:S11]  /*2c90*/  ISETP.LT.AND P5, PT, R0, R49, P5 ;  /* 0x000000310000720c */ /* 0x000fd60002fa1270 */
[----:B--2---:R-:W-:Y:S02]  /*2ca0*/  @!P0 ISETP.LT.AND P3, PT, R52, R51, PT ;  /* 0x000000333400820c */ /* 0x004fe40003f61270 */
[----:B------:R-:W-:-:S04]  /*2cb0*/  @!P0 ISETP.LT.AND P5, PT, R51, R52, PT ;  /* 0x000000343300820c */ /* 0x000fc80003fa1270 */
[----:B------:R-:W-:-:S07]  /*2cc0*/  SEL R9, R51, R52, P5 ;  /* 0x0000003433097207 */ /* 0x000fce0002800000 */
[C-C-:B------:R-:W-:Y:S02]  /*2cd0*/  @!P3 IMAD R60, R0.reuse, 0x4, R33.reuse ;  /* 0x00000004003cb824 */ /* 0x140fe400078e0221 */
[C---:B------:R-:W-:Y:S02]  /*2ce0*/  @!P5 IMAD R61, R47.reuse, 0x4, R33 ;  /* 0x000000042f3dd824 */ /* 0x040fe400078e0221 */
[----:B------:R-:W-:Y:S01]  /*2cf0*/  @!P3 VIADD R59, R0, 0x1 ;  /* 0x00000001003bb836 */ /* 0x000fe20000000000 */
[----:B------:R-:W-:Y:S03]  /*2d00*/  @!P3 LDS R51, [R60+0x804] ;  /* 0x000804003c33b984 */ /* 0x000fe60000000800 */
[----:B------:R-:W-:Y:S01]  /*2d10*/  @!P3 IMAD.MOV.U32 R0, RZ, RZ, R59 ;  /* 0x000000ffff00b224 */ /* 0x000fe200078e003b */
[----:B------:R-:W0:Y:S01]  /*2d20*/  @!P5 LDS R52, [R61+0x804] ;  /* 0x000804003d34d984 */ /* 0x000e220000000800 */
[----:B------:R-:W-:Y:S01]  /*2d30*/  @!P5 VIADD R59, R47, 0x1 ;  /* 0x000000012f3bd836 */ /* 0x000fe20000000000 */
[----:B------:R-:W-:Y:S03]  /*2d40*/  BAR.SYNC.DEFER_BLOCKING 0x0 ;  /* 0x0000000000007b1d */ /* 0x000fe60000010000 */
[----:B------:R-:W-:Y:S01]  /*2d50*/  @!P5 IMAD.MOV.U32 R47, RZ, RZ, R59 ;  /* 0x000000ffff2fd224 */ /* 0x000fe200078e003b */
[----:B------:R-:W-:-:S02]  /*2d60*/  ISETP.GE.AND P2, PT, R0, R49, PT ;  /* 0x000000310000720c */ /* 0x000fc40003f46270 */
[----:B------:R-:W-:Y:S02]  /*2d70*/  PLOP3.LUT P3, PT, P3, P5, PT, 0x28, 0x82 ;  /* 0x000000000082781c */ /* 0x000fe40001f6a570 */
[C---:B------:R-:W-:Y:S01]  /*2d80*/  ISETP.GE.AND P6, PT, R47.reuse, R8, PT ;  /* 0x000000082f00720c */ /* 0x040fe20003fc6270 */
[----:B------:R-:W-:-:S03]  /*2d90*/  IMAD.IADD R47, R47, 0x1, R0 ;  /* 0x000000012f2f7824 */ /* 0x000fc600078e0200 */
[CC--:B------:R-:W-:Y:S02]  /*2da0*/  ISETP.LT.AND P0, PT, R0.reuse, R49.reuse, P6 ;  /* 0x000000310000720c */ /* 0x0c0fe40003701270 */
[----:B------:R-:W-:Y:S02]  /*2db0*/  ISETP.GE.OR P6, PT, R0, R49, P6 ;  /* 0x000000310000720c */ /* 0x000fe400037c6670 */
[----:B------:R-:W-:Y:S02]  /*2dc0*/  SEL R0, R54, RZ, !P1 ;  /* 0x000000ff36007207 */ /* 0x000fe40004800000 */
[----:B------:R-:W-:Y:S02]  /*2dd0*/  ISETP.NE.AND P1, PT, R58, RZ, PT ;  /* 0x000000ff3a00720c */ /* 0x000fe40003f25270 */
[----:B------:R-:W-:Y:S02]  /*2de0*/  SEL R49, RZ, 0x20000, !P3 ;  /* 0x00020000ff317807 */ /* 0x000fe40005800000 */
[----:B------:R-:W-:-:S02]  /*2df0*/  PLOP3.LUT P5, PT, P1, P4, PT, 0x28, 0x82 ;  /* 0x000000000082781c */ /* 0x000fc40000fa8570 */
[-C--:B------:R-:W-:Y:S02]  /*2e00*/  ISETP.GE.AND P3, PT, R47, R48.reuse, PT ;  /* 0x000000302f00720c */ /* 0x080fe40003f66270 */
[----:B------:R-:W-:Y:S02]  /*2e10*/  ISETP.GE.AND P1, PT, R53, R48, PT ;  /* 0x000000303500720c */ /* 0x000fe40003f26270 */
[----:B------:R-:W-:Y:S02]  /*2e20*/  ISETP.NE.AND P4, PT, R56, RZ, PT ;  /* 0x000000ff3800720c */ /* 0x000fe40003f85270 */
[CC--:B0-----:R-:W-:Y:S02]  /*2e30*/  @!P6 ISETP.LT.AND P0, PT, R51.reuse, R52.reuse, PT ;  /* 0x000000343300e20c */ /* 0x0c1fe40003f01270 */
[----:B------:R-:W-:Y:S02]  /*2e40*/  @!P6 ISETP.LT.AND P2, PT, R52, R51, PT ;  /* 0x000000333400e20c */ /* 0x000fe40003f41270 */
[----:B------:R-:W-:-:S02]  /*2e50*/  SEL R8, R51, R52, P0 ;  /* 0x0000003433087207 */ /* 0x000fc40000000000 */
[----:B------:R-:W-:Y:S02]  /*2e60*/  PLOP3.LUT P0, PT, P2, P0, PT, 0x28, 0x82 ;  /* 0x000000000082781c */ /* 0x000fe40001700570 */
[----:B------:R-:W-:Y:S02]  /*2e70*/  SEL R51, RZ, 0x10000, !P5 ;  /* 0x00010000ff337807 */ /* 0x000fe40006800000 */
[----:B------:R-:W-:Y:S02]  /*2e80*/  ISETP.GE.AND P5, PT, R55, R48, PT ;  /* 0x000000303700720c */ /* 0x000fe40003fa6270 */
[----:B------:R-:W-:Y:S02]  /*2e90*/  SEL R47, RZ, 0x40000, !P0 ;  /* 0x00040000ff2f7807 */ /* 0x000fe40004000000 */
[----:B------:R-:W-:Y:S02]  /*2ea0*/  SEL R51, R51, RZ, !P1 ;  /* 0x000000ff33337207 */ /* 0x000fe40004800000 */
[----:B------:R-:W-:-:S02]  /*2eb0*/  SEL R49, R49, RZ, !P5 ;  /* 0x000000ff31317207 */ /* 0x000fc40006800000 */
[----:B------:R-:W-:Y:S02]  /*2ec0*/  SEL R47, R47, RZ, !P3 ;  /* 0x000000ff2f2f7207 */ /* 0x000fe40005800000 */
[C---:B------:R-:W-:Y:S02]  /*2ed0*/  LOP3.LUT P0, RZ, R44.reuse, 0x20, RZ, 0xc0, !PT ;  /* 0x000000202cff7812 */ /* 0x040fe4000780c0ff */
[C---:B------:R-:W-:Y:S02]  /*2ee0*/  LOP3.LUT P1, RZ, R44.reuse, 0x10, RZ, 0xc0, !PT ;  /* 0x000000102cff7812 */ /* 0x040fe4000782c0ff */
[C---:B------:R-:W-:Y:S02]  /*2ef0*/  LOP3.LUT P5, RZ, R44.reuse, 0x800, RZ, 0xc0, !PT ;  /* 0x000008002cff7812 */ /* 0x040fe400078ac0ff */
[----:B------:R-:W-:Y:S02]  /*2f00*/  LOP3.LUT P3, RZ, R44, 0x1000, RZ, 0xc0, !PT ;  /* 0x000010002cff7812 */ /* 0x000fe4000786c0ff */
[----:B------:R-:W-:-:S02]  /*2f10*/  PLOP3.LUT P0, PT, P0, P5, PT, 0x28, 0x82 ;  /* 0x000000000082781c */ /* 0x000fc4000070a570 */
[----:B------:R-:W-:Y:S02]  /*2f20*/  PLOP3.LUT P1, PT, P1, P3, PT, 0x28, 0x82 ;  /* 0x000000000082781c */ /* 0x000fe40000f26570 */
[----:B------:R-:W-:Y:S02]  /*2f30*/  LOP3.LUT P6, RZ, R44, 0x40, RZ, 0xc0, !PT ;  /* 0x000000402cff7812 */ /* 0x000fe400078cc0ff */
[----:B------:R-:W-:Y:S02]  /*2f40*/  ISETP.NE.AND P2, PT, R57, RZ, PT ;  /* 0x000000ff3900720c */ /* 0x000fe40003f45270 */
[-C--:B------:R-:W-:Y:S02]  /*2f50*/  ISETP.LT.AND P1, PT, R7, R48.reuse, P1 ;  /* 0x000000300700720c */ /* 0x080fe40000f21270 */
[----:B------:R-:W-:Y:S02]  /*2f60*/  ISETP.LT.AND P0, PT, R19, R48, P0 ;  /* 0x000000301300720c */ /* 0x000fe40000701270 */
[----:B------:R-:W-:-:S02]  /*2f70*/  SEL R48, RZ, 0x1, !P6 ;  /* 0x00000001ff307807 */ /* 0x000fc40007000000 */
[----:B------:R-:W-:Y:S02]  /*2f80*/  SEL R19, RZ, 0x2, !P4 ;  /* 0x00000002ff137807 */ /* 0x000fe40006000000 */
[----:B------:R-:W-:Y:S02]  /*2f90*/  SEL R7, RZ, 0x4, !P2 ;  /* 0x00000004ff077807 */ /* 0x000fe40005000000 */
[----:B------:R-:W-:Y:S02]  /*2fa0*/  ISETP.NE.AND P3, PT, R32, RZ, PT ;  /* 0x000000ff2000720c */ /* 0x000fe40003f65270 */
[----:B------:R-:W-:Y:S02]  /*2fb0*/  IADD3 R48, PT, PT, R7, R19, R48 ;  /* 0x0000001307307210 */ /* 0x000fe40007ffe030 */
[----:B------:R-:W-:Y:S02]  /*2fc0*/  SEL R7, RZ, 0x8, !P1 ;  /* 0x00000008ff077807 */ /* 0x000fe40004800000 */
[----:B------:R-:W-:-:S04]  /*2fd0*/  SEL R19, RZ, 0x10, !P0 ;  /* 0x00000010ff137807 */ /* 0x000fc80004000000 */
[----:B------:R-:W-:-:S04]  /*2fe0*/  IADD3 R7, PT, PT, R19, R48, R7 ;  /* 0x0000003013077210 */ /* 0x000fc80007ffe007 */
[----:B------:R-:W-:-:S04]  /*2ff0*/  IADD3 R7, PT, PT, R7, R45, R50 ;  /* 0x0000002d07077210 */ /* 0x000fc80007ffe032 */
[----:B------:R-:W-:-:S04]  /*3000*/  IADD3 R6, PT, PT, R7, R18, R6 ;  /* 0x0000001207067210 */ /* 0x000fc80007ffe006 */
[----:B------:R-:W-:-:S04]  /*3010*/  IADD3 R5, PT, PT, R6, R17, R5 ;  /* 0x0000001106057210 */ /* 0x000fc80007ffe005 */
[----:B------:R-:W-:-:S04]  /*3020*/  IADD3 R4, PT, PT, R5, R4, R16 ;  /* 0x0000000405047210 */ /* 0x000fc80007ffe010 */
[----:B------:R-:W-:-:S04]  /*3030*/  IADD3 R3, PT, PT, R4, R3, R2 ;  /* 0x0000000304037210 */ /* 0x000fc80007ffe002 */
[----:B------:R-:W-:-:S04]  /*3040*/  IADD3 R2, PT, PT, R3, R0, R51 ;  /* 0x0000000003027210 */ /* 0x000fc80007ffe033 */
[----:B------:R-:W-:-:S04]  /*3050*/  IADD3 R0, PT, PT, R2, R49, R47 ;  /* 0x0000003102007210 */ /* 0x000fc80007ffe02f */
[----:B------:R0:W1:Y:S01]  /*3060*/  POPC R47, R0 ;  /* 0x00000000002f7309 */ /* 0x0000620000000000 */
[----:B------:R-:W-:Y:S05]  /*3070*/  @P3 BRA `(.L_x_276) ;  /* 0x0000000400383947 */ /* 0x000fea0003800000 */
[----:B-1----:R-:W1:Y:S01]  /*3080*/  SHFL.UP P3, R16, R47, 0x1, RZ ;  /* 0x042000002f107989 */ /* 0x002e6200000600ff */
[----:B------:R-:W2:Y:S01]  /*3090*/  S2R R45, SR_LANEID ;  /* 0x00000000002d7919 */ /* 0x000ea20000000000 */
[----:B-1----:R-:W-:-:S05]  /*30a0*/  @P3 IMAD.IADD R16, R47, 0x1, R16 ;  /* 0x000000012f103824 */ /* 0x002fca00078e0210 */
[----:B------:R-:W1:Y:S02]  /*30b0*/  SHFL.UP P3, R17, R16, 0x2, RZ ;  /* 0x0440000010117989 */ /* 0x000e6400000600ff */
[----:B-1----:R-:W-:-:S05]  /*30c0*/  @P3 IMAD.IADD R17, R16, 0x1, R17 ;  /* 0x0000000110113824 */ /* 0x002fca00078e0211 */
[----:B------:R-:W1:Y:S02]  /*30d0*/  SHFL.UP P3, R18, R17, 0x4, RZ ;  /* 0x0480000011127989 */ /* 0x000e6400000600ff */
[----:B-1----:R-:W-:-:S05]  /*30e0*/  @P3 IMAD.IADD R18, R17, 0x1, R18 ;  /* 0x0000000111123824 */ /* 0x002fca00078e0212 */
[----:B------:R-:W1:Y:S02]  /*30f0*/  SHFL.UP P3, R19, R18, 0x8, RZ ;  /* 0x0500000012137989 */ /* 0x000e6400000600ff */
[----:B-1----:R-:W-:-:S05]  /*3100*/  @P3 IMAD.IADD R19, R18, 0x1, R19 ;  /* 0x0000000112133824 */ /* 0x002fca00078e0213 */
[----:B------:R-:W1:Y:S02]  /*3110*/  SHFL.UP P3, R48, R19, 0x10, RZ ;  /* 0x0600000013307989 */ /* 0x000e6400000600ff */
[----:B-1----:R-:W-:Y:S01]  /*3120*/  @P3 IMAD.IADD R48, R19, 0x1, R48 ;  /* 0x0000000113303824 */ /* 0x002fe200078e0230 */
[----:B--2---:R-:W-:-:S13]  /*3130*/  ISETP.NE.AND P3, PT, R45, 0x1f, PT ;  /* 0x0000001f2d00780c */ /* 0x004fda0003f65270 */
[----:B------:R-:W-:-:S04]  /*3140*/  @!P3 SHF.R.U32.HI R32, RZ, 0x3, R46 ;  /* 0x00000003ff20b819 */ /* 0x000fc8000001162e */
[----:B------:R-:W-:-:S05]  /*3150*/  @!P3 LOP3.LUT R32, R32, 0x7c, RZ, 0xc0, !PT ;  /* 0x0000007c2020b812 */ /* 0x000fca00078ec0ff */
[----:B------:R-:W-:Y:S02]  /*3160*/  @!P3 IMAD.IADD R49, R33, 0x1, R32 ;  /* 0x000000012131b824 */ /* 0x000fe400078e0220 */
[----:B------:R-:W-:-:S03]  /*3170*/  IMAD.IADD R32, R48, 0x1, -R47 ;  /* 0x0000000130207824 */ /* 0x000fc600078e0a2f */
[----:B------:R-:W-:Y:S01]  /*3180*/  @!P3 STS [R49], R48 ;  /* 0x000000303100b388 */ /* 0x000fe20000000800 */
[----:B------:R-:W-:Y:S01]  /*3190*/  BAR.SYNC.DEFER_BLOCKING 0x0 ;  /* 0x0000000000007b1d */ /* 0x000fe20000010000 */
[----:B------:R-:W-:Y:S02]  /*31a0*/  ISETP.NE.AND P3, PT, R45, RZ, PT ;  /* 0x000000ff2d00720c */ /* 0x000fe40003f65270 */
[----:B------:R-:W-:Y:S02]  /*31b0*/  SHF.R.U32.HI R45, RZ, 0x5, R46 ;  /* 0x00000005ff2d7819 */ /* 0x000fe4000001162e */
[----:B------:R-:W-:Y:S02]  /*31c0*/  SEL R32, R32, RZ, P3 ;  /* 0x000000ff20207207 */ /* 0x000fe40001800000 */
[----:B------:R-:W-:Y:S01]  /*31d0*/  ISETP.NE.AND P3, PT, R45, 0x2, PT ;  /* 0x000000022d00780c */ /* 0x000fe20003f65270 */
[----:B------:R-:W1:Y:S02]  /*31e0*/  LDS.128 R16, [R33] ;  /* 0x0000000021107984 */ /* 0x000e640000000c00 */
[----:B-1----:R-:W-:-:S04]  /*31f0*/  IMAD.IADD R17, R16, 0x1, R17 ;  /* 0x0000000110117824 */ /* 0x002fc800078e0211 */
[----:B------:R-:W-:Y:S01]  /*3200*/  IMAD.IADD R18, R18, 0x1, R17 ;  /* 0x0000000112127824 */ /* 0x000fe200078e0211 */
[----:B------:R-:W-:Y:S02]  /*3210*/  SEL R16, R17, R16, !P3 ;  /* 0x0000001011107207 */ /* 0x000fe40005800000 */
[----:B------:R-:W-:Y:S01]  /*3220*/  ISETP.NE.AND P3, PT, R45, 0x3, PT ;  /* 0x000000032d00780c */ /* 0x000fe20003f65270 */
[----:B------:R-:W-:-:S03]  /*3230*/  IMAD.IADD R47, R19, 0x1, R18 ;  /* 0x00000001132f7824 */ /* 0x000fc600078e0212 */
[----:B------:R-:W-:Y:S02]  /*3240*/  SEL R16, R18, R16, !P3 ;  /* 0x0000001012107207 */ /* 0x000fe40005800000 */
[----:B------:R-:W-:-:S04]  /*3250*/  ISETP.NE.AND P3, PT, R45, 0x4, PT ;  /* 0x000000042d00780c */ /* 0x000fc80003f65270 */
[----:B------:R-:W-:Y:S02]  /*3260*/  SEL R48, R47, R16, !P3 ;  /* 0x000000102f307207 */ /* 0x000fe40005800000 */
[----:B------:R-:W1:Y:S01]  /*3270*/  LDS.128 R16, [R33+0x10] ;  /* 0x0000100021107984 */ /* 0x000e620000000c00 */
[----:B------:R-:W-:Y:S01]  /*3280*/  ISETP.NE.AND P3, PT, R45, 0x5, PT ;  /* 0x000000052d00780c */ /* 0x000fe20003f65270 */
[----:B-1----:R-:W-:-:S04]  /*3290*/  IMAD.IADD R16, R47, 0x1, R16 ;  /* 0x000000012f107824 */ /* 0x002fc800078e0210 */
[----:B------:R-:W-:Y:S01]  /*32a0*/  IMAD.IADD R17, R17, 0x1, R16 ;  /* 0x0000000111117824 */ /* 0x000fe200078e0210 */
[----:B------:R-:W-:Y:S02]  /*32b0*/  SEL R48, R16, R48, !P3 ;  /* 0x0000003010307207 */ /* 0x000fe40005800000 */
[----:B------:R-:W-:Y:S01]  /*32c0*/  ISETP.NE.AND P3, PT, R45, 0x6, PT ;  /* 0x000000062d00780c */ /* 0x000fe20003f65270 */
[----:B------:R-:W-:-:S03]  /*32d0*/  IMAD.IADD R18, R18, 0x1, R17 ;  /* 0x0000000112127824 */ /* 0x000fc600078e0211 */
[----:B------:R-:W-:Y:S01]  /*32e0*/  SEL R48, R17, R48, !P3 ;  /* 0x0000003011307207 */ /* 0x000fe20005800000 */
[----:B------:R-:W-:Y:S01]  /*32f0*/  IMAD.IADD R47, R19, 0x1, R18 ;  /* 0x00000001132f7824 */ /* 0x000fe200078e0212 */
[----:B------:R-:W-:-:S04]  /*3300*/  ISETP.NE.AND P3, PT, R45, 0x7, PT ;  /* 0x000000072d00780c */ /* 0x000fc80003f65270 */
[----:B------:R-:W-:Y:S02]  /*3310*/  SEL R48, R18, R48, !P3 ;  /* 0x0000003012307207 */ /* 0x000fe40005800000 */
[----:B------:R-:W1:Y:S01]  /*3320*/  LDS.128 R16, [R33+0x20] ;  /* 0x0000200021107984 */ /* 0x000e620000000c00 */
[----:B------:R-:W-:-:S04]  /*3330*/  ISETP.NE.AND P3, PT, R45, 0x8, PT ;  /* 0x000000082d00780c */ /* 0x000fc80003f65270 */
[----:B------:R-:W-:Y:S02]  /*3340*/  SEL R48, R47, R48, !P3 ;  /* 0x000000302f307207 */ /* 0x000fe40005800000 */
        /* <DEDUP_REMOVED lines=21> */
[----:B------:R-:W-:Y:S01]  /*34a0*/  ISETP.NE.AND P3, PT, R45, 0xf, PT ;  /* 0x0000000f2d00780c */ /* 0x000fe20003f65270 */
[----:B------:R-:W-:-:S03]  /*34b0*/  IMAD.MOV.U32 R45, RZ, RZ, RZ ;  /* 0x000000ffff2d7224 */ /* 0x000fc600078e00ff */
[----:B------:R-:W-:Y:S02]  /*34c0*/  SEL R48, R18, R48, !P3 ;  /* 0x0000003012307207 */ /* 0x000fe40005800000 */
[----:B------:R-:W-:-:S04]  /*34d0*/  ISETP.GE.U32.AND P3, PT, R46, 0x20, PT ;  /* 0x000000202e00780c */ /* 0x000fc80003f66070 */
[----:B------:R-:W-:Y:S02]  /*34e0*/  SEL R17, R48, RZ, P3 ;  /* 0x000000ff30117207 */ /* 0x000fe40001800000 */
[----:B------:R-:W-:-:S03]  /*34f0*/  ISETP.NE.AND P3, PT, R46, RZ, PT ;  /* 0x000000ff2e00720c */ /* 0x000fc60003f65270 */
[----:B------:R-:W-:-:S10]  /*3500*/  IMAD.IADD R54, R17, 0x1, R32 ;  /* 0x0000000111367824 */ /* 0x000fd400078e0220 */
[----:B------:R-:W-:Y:S05]  /*3510*/  @P3 BRA `(.L_x_277) ;  /* 0x0000000c00d43947 */ /* 0x000fea0003800000 */
[----:B------:R-:W1:Y:S01]  /*3520*/  LDC.64 R16, c[0x0][0x3d0] ;  /* 0x0000f400ff107b82 */ /* 0x000e620000000a00 */
[----:B------:R-:W-:-:S05]  /*3530*/  IMAD.MOV.U32 R18, RZ, RZ, 0x65 ;  /* 0x00000065ff127424 */ /* 0x000fca00078e00ff */
[----:B-1----:R1:W-:Y:S01]  /*3540*/  ST.E.64.STRONG.GPU desc[UR6][R16.64+0x100], R18 ;  /* 0x0001001210007985 */ /* 0x0023e2000c10fb06 */
[----:B------:R-:W-:Y:S05]  /*3550*/  BRA `(.L_x_277) ;  /* 0x0000000c00c47947 */ /* 0x000fea0003800000 */
.L_x_276:
[----:B-1----:R-:W1:Y:S01]  /*3560*/  SHFL.UP P3, R16, R47, 0x1, RZ ;  /* 0x042000002f107989 */ /* 0x002e6200000600ff */
[----:B------:R-:W-:Y:S01]  /*3570*/  SHF.R.U32.HI R49, RZ, 0x5, R46 ;  /* 0x00000005ff317819 */ /* 0x000fe2000001162e */
        /* <DEDUP_REMOVED lines=10> */
[----:B--2---:R-:W-:-:S03]  /*3620*/  ISETP.NE.AND P3, PT, R45, 0x1f, PT ;  /* 0x0000001f2d00780c */ /* 0x004fc60003f65270 */
[----:B------:R-:W-:-:S10]  /*3630*/  IMAD.IADD R47, R48, 0x1, -R47 ;  /* 0x00000001302f7824 */ /* 0x000fd400078e0a2f */
[----:B------:R-:W-:-:S04]  /*3640*/  @!P3 SHF.R.U32.HI R19, RZ, 0x3, R46 ;  /* 0x00000003ff13b819 */ /* 0x000fc8000001162e */
[----:B------:R-:W-:-:S05]  /*3650*/  @!P3 LOP3.LUT R16, R19, 0x7c, RZ, 0xc0, !PT ;  /* 0x0000007c1310b812 */ /* 0x000fca00078ec0ff */
[----:B------:R-:W-:-:S05]  /*3660*/  @!P3 IMAD.IADD R53, R33, 0x1, R16 ;  /* 0x000000012135b824 */ /* 0x000fca00078e0210 */
[----:B------:R-:W-:Y:S01]  /*3670*/  @!P3 STS [R53], R48 ;  /* 0x000000303500b388 */ /* 0x000fe20000000800 */
[----:B------:R-:W-:Y:S01]  /*3680*/  BAR.SYNC.DEFER_BLOCKING 0x0 ;  /* 0x0000000000007b1d */ /* 0x000fe20000010000 */
[----:B------:R-:W-:-:S05]  /*3690*/  ISETP.NE.AND P3, PT, R49, 0x2, PT ;  /* 0x000000023100780c */ /* 0x000fca0003f65270 */
        /* <DEDUP_REMOVED lines=44> */
[----:B------:R-:W-:-:S04]  /*3960*/  ISETP.NE.AND P3, PT, R45, RZ, PT ;  /* 0x000000ff2d00720c */ /* 0x000fc80003f65270 */
[----:B------:R-:W-:Y:S02]  /*3970*/  SEL R51, R47, RZ, P3 ;  /* 0x000000ff2f337207 */ /* 0x000fe40001800000 */
[----:B------:R-:W-:-:S04]  /*3980*/  ISETP.NE.AND P3, PT, R49, 0xf, PT ;  /* 0x0000000f3100780c */ /* 0x000fc80003f65270 */
[----:B------:R-:W-:Y:S02]  /*3990*/  SEL R50, R18, R50, !P3 ;  /* 0x0000003212327207 */ /* 0x000fe40005800000 */
[----:B------:R-:W-:-:S03]  /*39a0*/  ISETP.GE.U32.AND P3, PT, R46, 0x20, PT ;  /* 0x000000202e00780c */ /* 0x000fc60003f66070 */
[----:B------:R-:W-:-:S05]  /*39b0*/  IMAD.IADD R54, R50, 0x1, R51 ;  /* 0x0000000132367824 */ /* 0x000fca00078e0233 */
[----:B------:R-:W-:Y:S02]  /*39c0*/  SEL R48, R47, R54, !P3 ;  /* 0x000000362f307207 */ /* 0x000fe40005800000 */
[----:B------:R-:W-:-:S13]  /*39d0*/  ISETP.GT.U32.AND P3, PT, R46, 0x1f, PT ;  /* 0x0000001f2e00780c */ /* 0x000fda0003f64070 */
[----:B------:R-:W-:Y:S05]  /*39e0*/  @P3 BRA `(.L_x_278) ;  /* 0x0000000800743947 */ /* 0x000fea0003800000 */
[----:B------:R-:W1:Y:S01]  /*39f0*/  LDC.64 R50, c[0x0][0x3d0] ;  /* 0x0000f400ff327b82 */ /* 0x000e620000000a00 */
[----:B------:R-:W-:Y:S01]  /*3a00*/  ISETP.NE.AND P3, PT, R46, RZ, PT ;  /* 0x000000ff2e00720c */ /* 0x000fe20003f65270 */
[----:B------:R-:W2:-:S12]  /*3a10*/  LDCU UR4, c[0x0][0x370] ;  /* 0x00006e00ff0477ac */ /* 0x000e980008000800 */
[----:B------:R-:W-:Y:S01]  /*3a20*/  @!P3 IMAD.MOV.U32 R18, RZ, RZ, 0x64 ;  /* 0x00000064ff12b424 */ /* 0x000fe200078e00ff */
[----:B------:R3:W-:Y:S01]  /*3a30*/  @!P3 STS [R33+0x6c], R19 ;  /* 0x00006c132100b388 */ /* 0x0007e20000000800 */
[----:B--2---:R-:W-:Y:S01]  /*3a40*/  UISETP.GT.U32.AND UP0, UPT, UR4, 0x1f3, UPT ;  /* 0x000001f30400788c */ /* 0x004fe2000bf04070 */
[----:B-1----:R-:W-:-:S05]  /*3a50*/  IMAD.WIDE.U32 R50, R32, 0x8, R50 ;  /* 0x0000000820327825 */ /* 0x002fca00078e0032 */
[----:B------:R3:W-:Y:S03]  /*3a60*/  @!P3 ST.E.64.STRONG.GPU desc[UR6][R50.64+0x100], R18 ;  /* 0x000100123200b985 */ /* 0x0007e6000c10fb06 */
[----:B------:R-:W-:Y:S05]  /*3a70*/  BRA.U UP0, `(.L_x_279) ;  /* 0x0000000100087547 */ /* 0x000fea000b800000 */
[----:B------:R1:W-:Y:S06]  /*3a80*/  MEMBAR.SC.CTA ;  /* 0x0000000000007992 */ /* 0x0003ec0000000000 */
[----:B-1----:R-:W-:Y:S05]  /*3a90*/  BRA `(.L_x_280) ;  /* 0x0000000000087947 */ /* 0x002fea0003800000 */
.L_x_279:
[----:B------:R-:W-:Y:S05]  /*3aa0*/  NANOSLEEP 0x1c2 ;  /* 0x000001c20000795d */ /* 0x000fea0003800000 */
[----:B------:R-:W-:Y:S01]  /*3ab0*/  NOP ;  /* 0x0000000000007918 */ /* 0x000fe20000000000 */
.L_x_280:
[----:B------:R-:W-:-:S03]  /*3ac0*/  IMAD.WIDE.U32 R46, R46, 0x8, RZ ;  /* 0x000000082e2e7825 */ /* 0x000fc600078e00ff */
[----:B---3--:R-:W-:Y:S02]  /*3ad0*/  LOP3.LUT R33, R46, 0xfffffff8, RZ, 0x3c, !PT ;  /* 0xfffffff82e217812 */ /* 0x008fe400078e3cff */
[----:B------:R-:W-:Y:S02]  /*3ae0*/  LOP3.LUT R47, RZ, R47, RZ, 0x33, !PT ;  /* 0x0000002fff2f7212 */ /* 0x000fe400078e33ff */
[----:B------:R-:W-:-:S05]  /*3af0*/  IADD3 R32, P3, PT, R50, R33, RZ ;  /* 0x0000002132207210 */ /* 0x000fca0007f7e0ff */
[----:B------:R-:W-:-:S05]  /*3b00*/  IMAD.X R33, R51, 0x1, R47, P3 ;  /* 0x0000000133217824 */ /* 0x000fca00018e062f */
[----:B------:R-:W2:Y:S01]  /*3b10*/  LD.E.64.STRONG.GPU R16, desc[UR6][R32.64+0x100] ;  /* 0x0001000620107980 */ /* 0x000ea2000c10fb00 */
[----:B------:R-:W1:Y:S01]  /*3b20*/  LDC R46, c[0x0][0x370] ;  /* 0x0000dc00ff2e7b82 */ /* 0x000e620000000800 */
[----:B------:R-:W-:Y:S01]  /*3b30*/  UMOV UR4, 0xffffffff ;  /* 0xffffffff00047882 */ /* 0x000fe20000000000 */
[----:B--2---:R-:W-:Y:S02]  /*3b40*/  ISETP.NE.AND P3, PT, R16, 0x63, PT ;  /* 0x000000631000780c */ /* 0x004fe40003f65270 */
[----:B-1----:R-:W-:Y:S11]  /*3b50*/  BRA.DIV UR4, `(.L_x_281) ;  /* 0x0000007204347947 */ /* 0x002ff6000b800000 */
[----:B------:R-:W-:-:S13]  /*3b60*/  VOTE.ANY P3, !P3 ;  /* 0x0000000000ff7806 */ /* 0x000fda0005860100 */
.L_x_394:
[----:B------:R-:W-:Y:S05]  /*3b70*/  @!P3 BRA `(.L_x_282) ;  /* 0x000000000034b947 */ /* 0x000fea0003800000 */
[----:B------:R-:W-:-:S13]  /*3b80*/  ISETP.GT.U32.AND P5, PT, R46, 0x1f3, PT ;  /* 0x000001f32e00780c */ /* 0x000fda0003fa4070 */
.L_x_286:
[----:B------:R-:W-:Y:S05]  /*3b90*/  YIELD ;  /* 0x0000000000007946 */ /* 0x000fea0003800000 */
[----:B------:R-:W-:Y:S05]  /*3ba0*/  @P5 BRA `(.L_x_283) ;  /* 0x0000000000085947 */ /* 0x000fea0003800000 */
[----:B------:R1:W-:Y:S06]  /*3bb0*/  MEMBAR.SC.CTA ;  /* 0x0000000000007992 */ /* 0x0003ec0000000000 */
[----:B-1----:R-:W-:Y:S05]  /*3bc0*/  BRA `(.L_x_284) ;  /* 0x0000000000087947 */ /* 0x002fea0003800000 */
.L_x_283:
[----:B------:R-:W-:Y:S05]  /*3bd0*/  NANOSLEEP 0x15e ;  /* 0x0000015e0000795d */ /* 0x000fea0003800000 */
[----:B------:R-:W-:Y:S01]  /*3be0*/  NOP ;  /* 0x0000000000007918 */ /* 0x000fe20000000000 */
.L_x_284:
[----:B------:R-:W2:Y:S01]  /*3bf0*/  LD.E.64.STRONG.GPU R16, desc[UR6][R32.64+0x100] ;  /* 0x0001000620107980 */ /* 0x000ea2000c10fb00 */
[----:B------:R-:W-:Y:S01]  /*3c00*/  UMOV UR4, 0xffffffff ;  /* 0xffffffff00047882 */ /* 0x000fe20000000000 */
[----:B--2---:R-:W-:Y:S02]  /*3c10*/  ISETP.NE.AND P3, PT, R16, 0x63, PT ;  /* 0x000000631000780c */ /* 0x004fe40003f65270 */
[----:B------:R-:W-:Y:S11]  /*3c20*/  BRA.DIV UR4, `(.L_x_285) ;  /* 0x0000007204207947 */ /* 0x000ff6000b800000 */
[----:B------:R-:W-:-:S13]  /*3c30*/  VOTE.ANY P3, !P3 ;  /* 0x0000000000ff7806 */ /* 0x000fda0005860100 */
.L_x_397:
[----:B------:R-:W-:Y:S05]  /*3c40*/  @P3 BRA `(.L_x_286) ;  /* 0xfffffffc00d03947 */ /* 0x000fea000383ffff */
.L_x_282:
[----:B------:R-:W-:Y:S01]  /*3c50*/  UMOV UR4, 0xffffffff ;  /* 0xffffffff00047882 */ /* 0x000fe20000000000 */
[----:B------:R-:W-:Y:S02]  /*3c60*/  ISETP.NE.AND P3, PT, R16, 0x65, PT ;  /* 0x000000651000780c */ /* 0x000fe40003f65270 */
[----:B------:R-:W-:Y:S11]  /*3c70*/  BRA.DIV UR4, `(.L_x_287) ;  /* 0x00000072042c7947 */ /* 0x000ff6000b800000 */
[----:B------:R-:W1:Y:S01]  /*3c80*/  S2R R49, SR_GEMASK ;  /* 0x0000000000317919 */ /* 0x000e620000003c00 */
[----:B------:R-:W-:Y:S01]  /*3c90*/  VOTE.ANY R18, PT, !P3 ;  /* 0x0000000000127806 */ /* 0x000fe200058e0100 */
[----:B------:R-:W-:Y:S01]  /*3ca0*/  VIADD R47, R45, 0x2 ;  /* 0x000000022d2f7836 */ /* 0x000fe20000000000 */
[----:B------:R-:W2:Y:S01]  /*3cb0*/  S2UR UR4, SR_CTAID.X ;  /* 0x00000000000479c3 */ /* 0x000ea20000002500 */
[----:B------:R-:W-:Y:S02]  /*3cc0*/  ISETP.NE.AND P5, PT, R16, 0x65, PT ;  /* 0x000000651000780c */ /* 0x000fe40003fa5270 */
[----:B-1----:R-:W-:-:S05]  /*3cd0*/  LOP3.LUT R18, R18, 0x80000000, R49, 0xec, !PT ;  /* 0x8000000012127812 */ /* 0x002fca00078eec31 */
[----:B------:R-:W-:-:S05]  /*3ce0*/  VIADD R33, R18, 0xffffffff ;  /* 0xffffffff12217836 */ /* 0x000fca0000000000 */
[----:B------:R-:W-:-:S04]  /*3cf0*/  LOP3.LUT R33, R18, R33, RZ, 0xc, !PT ;  /* 0x0000002112217212 */ /* 0x000fc800078e0cff */
[----:B------:R1:W3:Y:S02]  /*3d00*/  POPC R56, R33 ;  /* 0x0000002100387309 */ /* 0x0002e40000000000 */
[C---:B-1----:R-:W-:Y:S01]  /*3d10*/  VIADD R33, R45.reuse, 0x4 ;  /* 0x000000042d217836 */ /* 0x042fe20000000000 */
[----:B---3--:R-:W1:Y:S01]  /*3d20*/  SHFL.DOWN PT, R46, R17, 0x1, R56 ;  /* 0x08200000112e7989 */ /* 0x008e6200000e0038 */
[----:B------:R-:W-:-:S04]  /*3d30*/  ISETP.GE.AND P3, PT, R45, R56, PT ;  /* 0x000000382d00720c */ /* 0x000fc80003f66270 */
[----:B-1----:R-:W-:Y:S02]  /*3d40*/  SEL R46, R46, RZ, !P3 ;  /* 0x000000ff2e2e7207 */ /* 0x002fe40005800000 */
[----:B------:R-:W-:-:S03]  /*3d50*/  ISETP.GT.AND P3, PT, R47, R56, PT ;  /* 0x000000382f00720c */ /* 0x000fc60003f64270 */
[----:B------:R-:W-:-:S05]  /*3d60*/  IMAD.IADD R53, R46, 0x1, R17 ;  /* 0x000000012e357824 */ /* 0x000fca00078e0211 */
[----:B------:R-:W1:Y:S02]  /*3d70*/  SHFL.DOWN PT, R46, R53, 0x2, R56 ;  /* 0x08400000352e7989 */ /* 0x000e6400000e0038 */
[----:B-1----:R-:W-:Y:S02]  /*3d80*/  SEL R46, R46, RZ, !P3 ;  /* 0x000000ff2e2e7207 */ /* 0x002fe40005800000 */
[----:B------:R-:W-:Y:S01]  /*3d90*/  ISETP.GT.AND P3, PT, R33, R56, PT ;  /* 0x000000382100720c */ /* 0x000fe20003f64270 */
[----:B------:R-:W-:Y:S02]  /*3da0*/  VIADD R33, R45, 0x8 ;  /* 0x000000082d217836 */ /* 0x000fe40000000000 */
[----:B------:R-:W-:-:S05]  /*3db0*/  IMAD.IADD R55, R53, 0x1, R46 ;  /* 0x0000000135377824 */ /* 0x000fca00078e022e */
[----:B------:R-:W1:Y:S02]  /*3dc0*/  SHFL.DOWN PT, R46, R55, 0x4, R56 ;  /* 0x08800000372e7989 */ /* 0x000e6400000e0038 */
[----:B-1----:R-:W-:Y:S02]  /*3dd0*/  SEL R46, R46, RZ, !P3 ;  /* 0x000000ff2e2e7207 */ /* 0x002fe40005800000 */
[----:B------:R-:W-:Y:S02]  /*3de0*/  ISETP.GT.AND P3, PT, R33, R56, PT ;  /* 0x000000382100720c */ /* 0x000fe40003f64270 */
[----:B------:R-:W1:Y:S01]  /*3df0*/  LDC.64 R32, c[0x0][0x3d0] ;  /* 0x0000f400ff207b82 */ /* 0x000e620000000a00 */
[----:B------:R-:W-:-:S05]  /*3e00*/  IMAD.IADD R17, R55, 0x1, R46 ;  /* 0x0000000137117824 */ /* 0x000fca00078e022e */
[----:B------:R-:W3:Y:S02]  /*3e10*/  SHFL.DOWN PT, R46, R17, 0x8, R56 ;  /* 0x09000000112e7989 */ /* 0x000ee400000e0038 */
[----:B---3--:R-:W-:Y:S02]  /*3e20*/  SEL R46, R46, RZ, !P3 ;  /* 0x000000ff2e2e7207 */ /* 0x008fe40005800000 */
[----:B-1----:R-:W-:-:S03]  /*3e30*/  IADD3 R54, P3, PT, R32, 0x100, RZ ;  /* 0x0000010020367810 */ /* 0x002fc60007f7e0ff */
[----:B------:R-:W-:Y:S02]  /*3e40*/  IMAD.IADD R53, R17, 0x1, R46 ;  /* 0x0000000111357824 */ /* 0x000fe400078e022e */
[----:B------:R-:W1:Y:S01]  /*3e50*/  S2R R17, SR_TID.X ;  /* 0x0000000000117919 */ /* 0x000e620000002100 */
[----:B------:R-:W-:Y:S02]  /*3e60*/  IMAD.X R55, RZ, RZ, R33, P3 ;  /* 0x000000ffff377224 */ /* 0x000fe400018e0621 */
[----:B------:R-:W-:Y:S01]  /*3e70*/  VIADD R33, R45, 0x10 ;  /* 0x000000102d217836 */ /* 0x000fe20000000000 */
[----:B------:R-:W3:Y:S04]  /*3e80*/  SHFL.DOWN PT, R46, R53, 0x10, R56 ;  /* 0x0a000000352e7989 */ /* 0x000ee800000e0038 */
[----:B------:R-:W-:-:S04]  /*3e90*/  ISETP.GT.AND P3, PT, R33, R56, PT ;  /* 0x000000382100720c */ /* 0x000fc80003f64270 */
[----:B---3--:R-:W-:Y:S02]  /*3ea0*/  SEL R46, R46, RZ, !P3 ;  /* 0x000000ff2e2e7207 */ /* 0x008fe40005800000 */
[----:B------:R-:W-:Y:S02]  /*3eb0*/  VOTE.ALL P3, P5 ;  /* 0x0000000000ff7806 */ /* 0x000fe40002860000 */
[----:B-1----:R-:W-:Y:S01]  /*3ec0*/  LOP3.LUT R16, RZ, R17, RZ, 0x33, !PT ;  /* 0x00000011ff107212 */ /* 0x002fe200078e33ff */
[----:B------:R-:W-:-:S04]  /*3ed0*/  IMAD.IADD R52, R53, 0x1, R46 ;  /* 0x0000000135347824 */ /* 0x000fc800078e022e */
[----:B--2---:R-:W-:-:S07]  /*3ee0*/  VIADD R16, R16, UR4 ;  /* 0x0000000410107c36 */ /* 0x004fce0008000000 */
.L_x_406:
[----:B------:R-:W-:Y:S05]  /*3ef0*/  @!P3 BRA `(.L_x_288) ;  /* 0x0000000000ecb947 */ /* 0x000fea0003800000 */
[----:B------:R-:W-:-:S07]  /*3f00*/  IMAD.MOV.U32 R53, RZ, RZ, R16 ;  /* 0x000000ffff357224 */ /* 0x000fce00078e0010 */
.L_x_296:
[----:B------:R-:W-:-:S05]  /*3f10*/  IMAD.WIDE R32, R53, 0x8, R54 ;  /* 0x0000000835207825 */ /* 0x000fca00078e0236 */
[----:B------:R-:W2:Y:S01]  /*3f20*/  LD.E.64.STRONG.GPU R16, desc[UR6][R32.64+-0x100] ;  /* 0xffff000620107980 */ /* 0x000ea2000c10fb00 */
[----:B------:R-:W-:Y:S05]  /*3f30*/  YIELD ;  /* 0x0000000000007946 */ /* 0x000fea0003800000 */
[----:B------:R-:W-:Y:S01]  /*3f40*/  UMOV UR4, 0xffffffff ;  /* 0xffffffff00047882 */ /* 0x000fe20000000000 */
[----:B--2---:R-:W-:Y:S02]  /*3f50*/  ISETP.NE.AND P3, PT, R16, 0x63, PT ;  /* 0x000000631000780c */ /* 0x004fe40003f65270 */
[----:B------:R-:W-:Y:S11]  /*3f60*/  BRA.DIV UR4, `(.L_x_289) ;  /* 0x00000072048c7947 */ /* 0x000ff6000b800000 */
[----:B------:R-:W-:-:S13]  /*3f70*/  VOTE.ANY P3, !P3 ;  /* 0x0000000000ff7806 */ /* 0x000fda0005860100 */
.L_x_409:
[----:B------:R-:W-:Y:S05]  /*3f80*/  @!P3 BRA `(.L_x_290) ;  /* 0x000000000038b947 */ /* 0x000fea0003800000 */
.L_x_294:
[----:B------:R-:W-:Y:S05]  /*3f90*/  YIELD ;  /* 0x0000000000007946 */ /* 0x000fea0003800000 */
[----:B------:R-:W1:Y:S02]  /*3fa0*/  LDCU UR4, c[0x0][0x370] ;  /* 0x00006e00ff0477ac */ /* 0x000e640008000800 */
[----:B-1----:R-:W-:-:S09]  /*3fb0*/  UISETP.GT.U32.AND UP0, UPT, UR4, 0x1f3, UPT ;  /* 0x000001f30400788c */ /* 0x002fd2000bf04070 */
[----:B------:R-:W-:Y:S05]  /*3fc0*/  BRA.U UP0, `(.L_x_291) ;  /* 0x0000000100087547 */ /* 0x000fea000b800000 */
[----:B------:R1:W-:Y:S06]  /*3fd0*/  MEMBAR.SC.CTA ;  /* 0x0000000000007992 */ /* 0x0003ec0000000000 */
[----:B-1----:R-:W-:Y:S05]  /*3fe0*/  BRA `(.L_x_292) ;  /* 0x0000000000087947 */ /* 0x002fea0003800000 */
.L_x_291:
[----:B------:R-:W-:Y:S05]  /*3ff0*/  NANOSLEEP 0x15e ;  /* 0x0000015e0000795d */ /* 0x000fea0003800000 */
[----:B------:R-:W-:Y:S01]  /*4000*/  NOP ;  /* 0x0000000000007918 */ /* 0x000fe20000000000 */
.L_x_292:
[----:B------:R-:W2:Y:S01]  /*4010*/  LD.E.64.STRONG.GPU R16, desc[UR6][R32.64+-0x100] ;  /* 0xffff000620107980 */ /* 0x000ea2000c10fb00 */
[----:B------:R-:W-:Y:S01]  /*4020*/  UMOV UR4, 0xffffffff ;  /* 0xffffffff00047882 */ /* 0x000fe20000000000 */
[----:B--2---:R-:W-:Y:S02]  /*4030*/  ISETP.NE.AND P3, PT, R16, 0x63, PT ;  /* 0x000000631000780c */ /* 0x004fe40003f65270 */
[----:B------:R-:W-:Y:S11]  /*4040*/  BRA.DIV UR4, `(.L_x_293) ;  /* 0x0000007204747947 */ /* 0x000ff6000b800000 */
[----:B------:R-:W-:-:S13]  /*4050*/  VOTE.ANY P3, !P3 ;  /* 0x0000000000ff7806 */ /* 0x000fda0005860100 */
.L_x_412:
[----:B------:R-:W-:Y:S05]  /*4060*/  @P3 BRA `(.L_x_294) ;  /* 0xfffffffc00c83947 */ /* 0x000fea000383ffff */
.L_x_290:
[----:B------:R-:W-:Y:S01]  /*4070*/  UMOV UR4, 0xffffffff ;  /* 0xffffffff00047882 */ /* 0x000fe20000000000 */
[----:B------:R-:W-:Y:S02]  /*4080*/  ISETP.NE.AND P3, PT, R16, 0x65, PT ;  /* 0x000000651000780c */ /* 0x000fe40003f65270 */
[----:B------:R-:W-:Y:S11]  /*4090*/  BRA.DIV UR4, `(.L_x_295) ;  /* 0x0000007204807947 */ /* 0x000ff6000b800000 */
[----:B------:R-:W-:Y:S01]  /*40a0*/  VOTE.ANY R18, PT, !P3 ;  /* 0x0000000000127806 */ /* 0x000fe200058e0100 */
[----:B------:R-:W-:-:S03]  /*40b0*/  VIADD R53, R53, 0xffffffe0 ;  /* 0xffffffe035357836 */ /* 0x000fc60000000000 */
[----:B------:R-:W-:-:S05]  /*40c0*/  LOP3.LUT R18, R18, 0x80000000, R49, 0xec, !PT ;  /* 0x8000000012127812 */ /* 0x000fca00078eec31 */
[----:B------:R-:W-:-:S05]  /*40d0*/  VIADD R33, R18, 0xffffffff ;  /* 0xffffffff12217836 */ /* 0x000fca0000000000 */
[----:B------:R-:W-:Y:S01]  /*40e0*/  LOP3.LUT R33, R18, R33, RZ, 0xc, !PT ;  /* 0x0000002112217212 */ /* 0x000fe200078e0cff */
[----:B------:R-:W-:-:S05]  /*40f0*/  VIADD R18, R45, 0x2 ;  /* 0x000000022d127836 */ /* 0x000fca0000000000 */
[----:B------:R-:W1:Y:S02]  /*4100*/  POPC R33, R33 ;  /* 0x0000002100217309 */ /* 0x000e640000000000 */
[----:B-1----:R-:W1:Y:S01]  /*4110*/  SHFL.DOWN PT, R46, R17, 0x1, R33 ;  /* 0x08200000112e7989 */ /* 0x002e6200000e0021 */
[----:B------:R-:W-:-:S04]  /*4120*/  ISETP.GE.AND P3, PT, R45, R33, PT ;  /* 0x000000212d00720c */ /* 0x000fc80003f66270 */
[----:B-1----:R-:W-:Y:S02]  /*4130*/  SEL R46, R46, RZ, !P3 ;  /* 0x000000ff2e2e7207 */ /* 0x002fe40005800000 */
[----:B------:R-:W-:Y:S01]  /*4140*/  ISETP.GT.AND P3, PT, R18, R33, PT ;  /* 0x000000211200720c */ /* 0x000fe20003f64270 */
[----:B------:R-:W-:Y:S02]  /*4150*/  VIADD R18, R45, 0x4 ;  /* 0x000000042d127836 */ /* 0x000fe40000000000 */
        /* <DEDUP_REMOVED lines=13> */
[----:B------:R-:W-:-:S03]  /*4230*/  ISETP.GT.AND P3, PT, R18, R33, PT ;  /* 0x000000211200720c */ /* 0x000fc60003f64270 */
[----:B------:R-:W-:-:S05]  /*4240*/  IMAD.IADD R17, R60, 0x1, R17 ;  /* 0x000000013c117824 */ /* 0x000fca00078e0211 */
[----:B------:R-:W1:Y:S02]  /*4250*/  SHFL.DOWN PT, R46, R17, 0x10, R33 ;  /* 0x0a000000112e7989 */ /* 0x000e6400000e0021 */
[----:B-1----:R-:W-:Y:S02]  /*4260*/  SEL R46, R46, RZ, !P3 ;  /* 0x000000ff2e2e7207 */ /* 0x002fe40005800000 */
[----:B------:R-:W-:Y:S02]  /*4270*/  ISETP.NE.AND P3, PT, R16, 0x65, PT ;  /* 0x000000651000780c */ /* 0x000fe40003f65270 */
[----:B------:R-:W-:-:S11]  /*4280*/  IADD3 R52, PT, PT, R17, R46, R52 ;  /* 0x0000002e11347210 */ /* 0x000fd60007ffe034 */
[----:B------:R-:W-:-:S13]  /*4290*/  VOTE.ALL P3, P3 ;  /* 0x0000000000ff7806 */ /* 0x000fda0001860000 */
.L_x_421:
[----:B------:R-:W-:Y:S05]  /*42a0*/  @P3 BRA `(.L_x_296) ;  /* 0xfffffffc00183947 */ /* 0x000fea000383ffff */
.L_x_288:
[----:B------:R-:W1:Y:S01]  /*42b0*/  S2R R46, SR_TID.X ;  /* 0x00000000002e7919 */ /* 0x000e620000002100 */
[----:B------:R-:W-:Y:S01]  /*42c0*/  IMAD.MOV.U32 R54, RZ, RZ, R48 ;  /* 0x000000ffff367224 */ /* 0x000fe200078e0030 */
[----:B-1----:R-:W-:-:S13]  /*42d0*/  ISETP.NE.AND P3, PT, R46, RZ, PT ;  /* 0x000000ff2e00720c */ /* 0x002fda0003f65270 */
[----:B------:R-:W1:Y:S01]  /*42e0*/  @!P3 S2R R17, SR_CgaCtaId ;  /* 0x000000000011b919 */ /* 0x000e620000008800 */
[----:B------:R-:W-:Y:S01]  /*42f0*/  @!P3 MOV R16, 0x400 ;  /* 0x000004000010b802 */ /* 0x000fe20000000f00 */
[----:B------:R-:W-:Y:S02]  /*4300*/  @!P3 IMAD.IADD R19, R19, 0x1, R52 ;  /* 0x000000011313b824 */ /* 0x000fe400078e0234 */
[----:B------:R-:W-:-:S05]  /*4310*/  @!P3 IMAD.MOV.U32 R18, RZ, RZ, 0x65 ;  /* 0x00000065ff12b424 */ /* 0x000fca00078e00ff */
[----:B------:R2:W-:Y:S01]  /*4320*/  @!P3 ST.E.64.STRONG.GPU desc[UR6][R50.64+0x100], R18 ;  /* 0x000100123200b985 */ /* 0x0005e2000c10fb06 */
[----:B-1----:R-:W-:-:S05]  /*4330*/  @!P3 LEA R16, R17, R16, 0x18 ;  /* 0x000000101110b211 */ /* 0x002fca00078ec0ff */
[----:B------:R2:W-:Y:S04]  /*4340*/  @!P3 STS [R16+0x68], R19 ;  /* 0x000068131000b388 */ /* 0x0005e80000000800 */
[----:B------:R2:W-:Y:S01]  /*4350*/  @!P3 STS [R16+0x64], R52 ;  /* 0x000064341000b388 */ /* 0x0005e20000000800 */
[----:B------:R-:W-:-:S13]  /*4360*/  ISETP.NE.AND P3, PT, R45, RZ, PT ;  /* 0x000000ff2d00720c */ /* 0x000fda0003f65270 */
[----:B------:R-:W1:Y:S01]  /*4370*/  @!P3 S2R R32, SR_CgaCtaId ;  /* 0x000000000020b919 */ /* 0x000e620000008800 */
[----:B------:R-:W-:Y:S01]  /*4380*/  @!P3 MOV R17, 0x400 ;  /* 0x000004000011b802 */ /* 0x000fe20000000f00 */
[----:B------:R-:W-:-:S03]  /*4390*/  @!P3 IMAD.MOV.U32 R54, RZ, RZ, R52 ;  /* 0x000000ffff36b224 */ /* 0x000fc600078e0034 */
[----:B-1----:R-:W-:-:S05]  /*43a0*/  @!P3 LEA R17, R32, R17, 0x18 ;  /* 0x000000112011b211 */ /* 0x002fca00078ec0ff */
[----:B------:R2:W-:Y:S02]  /*43b0*/  @!P3 STS [R17+0x50], R52 ;  /* 0x000050341100b388 */ /* 0x0005e40000000800 */
.L_x_278:
[----:B------:R-:W-:Y:S05]  /*43c0*/  WARPSYNC.ALL ;  /* 0x0000000000007948 */ /* 0x000fea0003800000 */
[----:B------:R-:W-:Y:S01]  /*43d0*/  ISETP.NE.AND P3, PT, R46, RZ, PT ;  /* 0x000000ff2e00720c */ /* 0x000fe20003f65270 */
[----:B------:R-:W1:Y:S08]  /*43e0*/  S2UR UR5, SR_CgaCtaId ;  /* 0x00000000000579c3 */ /* 0x000e700000008800 */
[----:B------:R-:W-:Y:S06]  /*43f0*/  BAR.SYNC.DEFER_BLOCKING 0x0 ;  /* 0x0000000000007b1d */ /* 0x000fec0000010000 */
[----:B------:R-:W-:-:S02]  /*4400*/  UMOV UR4, 0x400 ;  /* 0x0000040000047882 */ /* 0x000fc40000000000 */
[----:B-1----:R-:W-:-:S06]  /*4410*/  ULEA UR4, UR5, UR4, 0x18 ;  /* 0x0000000405047291 */ /* 0x002fcc000f8ec0ff */
[----:B------:R-:W-:-:S03]  /*4420*/  IMAD.U32 R33, RZ, RZ, UR4 ;  /* 0x00000004ff217e24 */ /* 0x000fc6000f8e00ff */
[----:B--2---:R-:W1:Y:S04]  /*4430*/  @P3 LDS R17, [UR4+0x50] ;  /* 0x00005004ff113984 */ /* 0x004e680008000800 */
[----:B------:R2:W3:Y:S04]  /*4440*/  LDS R45, [R33+0x64] ;  /* 0x00006400212d7984 */ /* 0x0004e80000000800 */
[----:B------:R2:W4:Y:S02]  /*4450*/  LDS R19, [R33+0x6c] ;  /* 0x00006c0021137984 */ /* 0x0005240000000800 */
[----:B-12---:R-:W-:-:S07]  /*4460*/  @P3 IMAD.IADD R54, R54, 0x1, R17 ;  /* 0x0000000136363824 */ /* 0x006fce00078e0211 */
.L_x_277:
[----:B------:R-:W-:Y:S05]  /*4470*/  BSYNC.RECONVERGENT B0 ;  /* 0x0000000000007941 */ /* 0x000fea0003800200 */
.L_x_275:
[----:B------:R-:W-:Y:S01]  /*4480*/  BAR.SYNC.DEFER_BLOCKING 0x0 ;  /* 0x0000000000007b1d */ /* 0x000fe20000010000 */
[C---:B------:R-:W-:Y:S02]  /*4490*/  LOP3.LUT P3, RZ, R44.reuse, 0x40, RZ, 0xc0, !PT ;  /* 0x000000402cff7812 */ /* 0x040fe4000786c0ff */
[----:B-1----:R-:W-:Y:S02]  /*44a0*/  P2R R16, PR, RZ, 0x4 ;  /* 0x00000004ff107803 */ /* 0x002fe40000000000 */
[C---:B------:R-:W-:Y:S02]  /*44b0*/  LOP3.LUT P2, RZ, R44.reuse, 0x8000, RZ, 0xc0, !PT ;  /* 0x000080002cff7812 */ /* 0x040fe4000784c0ff */
[----:B------:R-:W-:Y:S02]  /*44c0*/  P2R R32, PR, RZ, 0x2 ;  /* 0x00000002ff207803 */ /* 0x000fe40000000000 */
[----:B------:R-:W-:Y:S02]  /*44d0*/  P2R R47, PR, RZ, 0x1 ;  /* 0x00000001ff2f7803 */ /* 0x000fe40000000000 */
[----:B------:R-:W-:-:S02]  /*44e0*/  LOP3.LUT P1, RZ, R44, 0x4000, RZ, 0xc0, !PT ;  /* 0x000040002cff7812 */ /* 0x000fc4000782c0ff */
[----:B------:R-:W-:Y:S02]  /*44f0*/  LOP3.LUT P0, RZ, R44, 0x2000, RZ, 0xc0, !PT ;  /* 0x000020002cff7812 */ /* 0x000fe4000780c0ff */
[----:B------:R-:W-:Y:S02]  /*4500*/  @P3 SEL R18, R30, R31, P2 ;  /* 0x0000001f1e123207 */ /* 0x000fe40001000000 */
[----:B------:R-:W-:Y:S02]  /*4510*/  ISETP.NE.AND P2, PT, R16, RZ, PT ;  /* 0x000000ff1000720c */ /* 0x000fe40003f45270 */
[----:B------:R-:W-:Y:S02]  /*4520*/  @P4 SEL R17, R43, R42, P1 ;  /* 0x0000002a2b114207 */ /* 0x000fe40000800000 */
[----:B------:R-:W-:Y:S02]  /*4530*/  ISETP.NE.AND P1, PT, R32, RZ, PT ;  /* 0x000000ff2000720c */ /* 0x000fe40003f25270 */
[----:B------:R-:W-:-:S02]  /*4540*/  LOP3.LUT P6, RZ, R44, 0x1000, RZ, 0xc0, !PT ;  /* 0x000010002cff7812 */ /* 0x000fc400078cc0ff */
[C---:B------:R-:W-:Y:S02]  /*4550*/  LOP3.LUT P5, RZ, R44.reuse, 0x800, RZ, 0xc0, !PT ;  /* 0x000008002cff7812 */ /* 0x040fe400078ac0ff */
[----:B------:R-:W-:Y:S02]  /*4560*/  P2R R16, PR, RZ, 0x8 ;  /* 0x00000008ff107803 */ /* 0x000fe40000000000 */
[----:B------:R-:W-:Y:S02]  /*4570*/  LOP3.LUT P3, RZ, R44, 0x400, RZ, 0xc0, !PT ;  /* 0x000004002cff7812 */ /* 0x000fe4000786c0ff */
[----:B------:R-:W-:Y:S02]  /*4580*/  @P2 SEL R30, R41, R40, P0 ;  /* 0x00000028291e2207 */ /* 0x000fe40000000000 */
[----:B------:R-:W-:Y:S02]  /*4590*/  ISETP.NE.AND P0, PT, R47, RZ, PT ;  /* 0x000000ff2f00720c */ /* 0x000fe40003f05270 */
[----:B------:R-:W-:-:S11]  /*45a0*/  @P1 SEL R31, R39, R38, P6 ;  /* 0x00000026271f1207 */ /* 0x000fd60003000000 */
        /* <DEDUP_REMOVED lines=13> */
[----:B------:R2:W-:Y:S01]  /*4680*/  @P4 STS [R36+0x800], R17 ;  /* 0x0008001124004388 */ /* 0x0005e20000000800 */
[C---:B------:R-:W-:Y:S02]  /*4690*/  @P2 VIADD R35, R16.reuse, 0x1 ;  /* 0x0000000110232836 */ /* 0x040fe40000000000 */
[----:B------:R-:W-:Y:S02]  /*46a0*/  @P2 IMAD R37, R16, 0x4, R33 ;  /* 0x0000000410252824 */ /* 0x000fe400078e0221 */
[----:B------:R-:W-:-:S03]  /*46b0*/  @P2 IMAD.MOV.U32 R16, RZ, RZ, R35 ;  /* 0x000000ffff102224 */ /* 0x000fc600078e0023 */
[----:B------:R-:W-:Y:S01]  /*46c0*/  @P2 STS [R37+0x800], R30 ;  /* 0x0008001e25002388 */ /* 0x000fe20000000800 */
[C---:B------:R-:W-:Y:S02]  /*46d0*/  @P1 VIADD R35, R16.reuse, 0x1 ;  /* 0x0000000110231836 */ /* 0x040fe40000000000 */
[----:B------:R-:W-:Y:S02]  /*46e0*/  @P1 IMAD R38, R16, 0x4, R33 ;  /* 0x0000000410261824 */ /* 0x000fe400078e0221 */
[----:B------:R-:W-:-:S03]  /*46f0*/  @P1 IMAD.MOV.U32 R16, RZ, RZ, R35 ;  /* 0x000000ffff101224 */ /* 0x000fc600078e0023 */
[----:B------:R3:W-:Y:S01]  /*4700*/  @P1 STS [R38+0x800], R31 ;  /* 0x0008001f26001388 */ /* 0x0007e20000000800 */
[----:B-1----:R-:W-:Y:S01]  /*4710*/  @P0 VIADD R7, R16, 0x1 ;  /* 0x0000000110070836 */ /* 0x002fe20000000000 */
[----:B------:R-:W-:Y:S01]  /*4720*/  LOP3.LUT P1, RZ, R6, 0x80, RZ, 0xc0, !PT ;  /* 0x0000008006ff7812 */ /* 0x000fe2000782c0ff */
        /* <DEDUP_REMOVED lines=8> */
[----:B------:R-:W-:Y:S01]  /*47b0*/  @P6 VIADD R7, R16, 0x1 ;  /* 0x0000000110076836 */ /* 0x000fe20000000000 */
[----:B------:R-:W-:Y:S01]  /*47c0*/  LOP3.LUT P5, RZ, R44, 0x100, RZ, 0xc0, !PT ;  /* 0x000001002cff7812 */ /* 0x000fe200078ac0ff */
[----:B--2---:R-:W-:Y:S02]  /*47d0*/  @P6 IMAD R17, R16, 0x4, R33 ;  /* 0x0000000410116824 */ /* 0x004fe400078e0221 */
[----:B------:R-:W-:Y:S02]  /*47e0*/  @P6 IMAD.MOV.U32 R16, RZ, RZ, R7 ;  /* 0x000000ffff106224 */ /* 0x000fe400078e0007 */
[----:B------:R-:W-:Y:S01]  /*47f0*/  @P0 SEL R6, R28, R27, P3 ;  /* 0x0000001b1c060207 */ /* 0x000fe20001800000 */
[----:B------:R2:W-:Y:S01]  /*4800*/  @P6 STS [R17+0x800], R34 ;  /* 0x0008002211006388 */ /* 0x0005e20000000800 */
[C---:B---3--:R-:W-:Y:S02]  /*4810*/  @P1 IMAD R31, R16.reuse, 0x4, R33 ;  /* 0x00000004101f1824 */ /* 0x048fe400078e0221 */
[----:B------:R-:W-:-:S03]  /*4820*/  @P1 VIADD R7, R16, 0x1 ;  /* 0x0000000110071836 */ /* 0x000fc60000000000 */
[----:B------:R-:W-:Y:S01]  /*4830*/  @P1 STS [R31+0x800], R26 ;  /* 0x0008001a1f001388 */ /* 0x000fe20000000800 */
[----:B------:R-:W-:Y:S01]  /*4840*/  @P1 IMAD.MOV.U32 R16, RZ, RZ, R7 ;  /* 0x000000ffff101224 */ /* 0x000fe200078e0007 */
[----:B------:R-:W-:-:S03]  /*4850*/  R2P PR, R5.B1, 0x6 ;  /* 0x0000000605007804 */ /* 0x000fc60000001000 */
[C---:B------:R-:W-:Y:S02]  /*4860*/  @P0 VIADD R5, R16.reuse, 0x1 ;  /* 0x0000000110050836 */ /* 0x040fe40000000000 */
[----:B------:R-:W-:Y:S01]  /*4870*/  @P0 IMAD R7, R16, 0x4, R33 ;  /* 0x0000000410070824 */ /* 0x000fe200078e0221 */
[----:B------:R-:W-:Y:S01]  /*4880*/  R2P PR, R4.B1, 0x18 ;  /* 0x0000001804007804 */ /* 0x000fe20000001000 */
[----:B------:R-:W-:-:S03]  /*4890*/  @P0 IMAD.MOV.U32 R16, RZ, RZ, R5 ;  /* 0x000000ffff100224 */ /* 0x000fc600078e0005 */
[----:B------:R3:W-:Y:S03]  /*48a0*/  @P0 STS [R7+0x800], R6 ;  /* 0x0008000607000388 */ /* 0x0007e60000000800 */
[C---:B------:R-:W-:Y:S01]  /*48b0*/  @P1 VIADD R5, R16.reuse, 0x1 ;  /* 0x0000000110051836 */ /* 0x040fe20000000000 */
[----:B------:R-:W-:Y:S01]  /*48c0*/  @P2 SEL R4, R25, R24, P5 ;  /* 0x0000001819042207 */ /* 0x000fe20002800000 */
[----:B-1----:R-:W-:Y:S02]  /*48d0*/  @P1 IMAD R18, R16, 0x4, R33 ;  /* 0x0000000410121824 */ /* 0x002fe400078e0221 */
[----:B------:R-:W-:-:S03]  /*48e0*/  @P1 IMAD.MOV.U32 R16, RZ, RZ, R5 ;  /* 0x000000ffff101224 */ /* 0x000fc600078e0005 */
[----:B------:R1:W-:Y:S01]  /*48f0*/  @P1 STS [R18+0x800], R23 ;  /* 0x0008001712001388 */ /* 0x0003e20000000800 */
[----:B------:R-:W-:Y:S01]  /*4900*/  @P2 VIADD R5, R16, 0x1 ;  /* 0x0000000110052836 */ /* 0x000fe20000000000 */
[----:B------:R-:W-:Y:S01]  /*4910*/  LOP3.LUT P1, RZ, R44, 0x4, RZ, 0xc0, !PT ;  /* 0x000000042cff7812 */ /* 0x000fe2000782c0ff */
[----:B--2---:R-:W-:Y:S02]  /*4920*/  @P2 IMAD R17, R16, 0x4, R33 ;  /* 0x0000000410112824 */ /* 0x004fe400078e0221 */
[----:B------:R-:W-:-:S03]  /*4930*/  @P2 IMAD.MOV.U32 R16, RZ, RZ, R5 ;  /* 0x000000ffff102224 */ /* 0x000fc600078e0005 */
[----:B------:R2:W-:Y:S01]  /*4940*/  @P2 STS [R17+0x800], R4 ;  /* 0x0008000411002388 */ /* 0x0005e20000000800 */
[----:B------:R-:W-:Y:S01]  /*4950*/  LOP3.LUT P2, RZ, R44, 0x80, RZ, 0xc0, !PT ;  /* 0x000000802cff7812 */ /* 0x000fe2000784c0ff */
[C---:B------:R-:W-:Y:S02]  /*4960*/  @P3 VIADD R5, R16.reuse, 0x1 ;  /* 0x0000000110053836 */ /* 0x040fe40000000000 */
[----:B---3--:R-:W-:Y:S01]  /*4970*/  @P3 IMAD R7, R16, 0x4, R33 ;  /* 0x0000000410073824 */ /* 0x008fe200078e0221 */
[----:B------:R-:W-:Y:S01]  /*4980*/  R2P PR, R3.B1, 0x60 ;  /* 0x0000006003007804 */ /* 0x000fe20000001000 */
[----:B------:R-:W-:Y:S01]  /*4990*/  @P3 IMAD.MOV.U32 R16, RZ, RZ, R5 ;  /* 0x000000ffff103224 */ /* 0x000fe200078e0005 */
[----:B------:R-:W-:Y:S02]  /*49a0*/  LOP3.LUT P0, RZ, R2, 0x8000, RZ, 0xc0, !PT ;  /* 0x0000800002ff7812 */ /* 0x000fe4000780c0ff */
[----:B------:R3:W-:Y:S01]  /*49b0*/  @P3 STS [R7+0x800], R20 ;  /* 0x0008001407003388 */ /* 0x0007e20000000800 */
[----:B------:R-:W-:Y:S01]  /*49c0*/  @P4 VIADD R3, R16, 0x1 ;  /* 0x0000000110034836 */ /* 0x000fe20000000000 */
[----:B------:R-:W-:Y:S01]  /*49d0*/  LOP3.LUT P3, RZ, R2, 0x10000, RZ, 0xc0, !PT ;  /* 0x0001000002ff7812 */ /* 0x000fe2000786c0ff */
[----:B------:R-:W-:-:S02]  /*49e0*/  @P4 IMAD R6, R16, 0x4, R33 ;  /* 0x0000000410064824 */ /* 0x000fc400078e0221 */
[----:B------:R-:W-:-:S04]  /*49f0*/  @P4 IMAD.MOV.U32 R16, RZ, RZ, R3 ;  /* 0x000000ffff104224 */ /* 0x000fc800078e0003 */
[C---:B------:R-:W-:Y:S01]  /*4a00*/  @P5 VIADD R3, R16.reuse, 0x1 ;  /* 0x0000000110035836 */ /* 0x040fe20000000000 */
[----:B------:R-:W-:Y:S01]  /*4a10*/  @P6 SEL R2, R15, R14, P1 ;  /* 0x0000000e0f026207 */ /* 0x000fe20000800000 */
[----:B-1----:R-:W-:Y:S02]  /*4a20*/  @P5 IMAD R18, R16, 0x4, R33 ;  /* 0x0000000410125824 */ /* 0x002fe400078e0221 */
[----:B------:R-:W-:Y:S01]  /*4a30*/  @P5 IMAD.MOV.U32 R16, RZ, RZ, R3 ;  /* 0x000000ffff105224 */ /* 0x000fe200078e0003 */
[----:B------:R-:W-:-:S03]  /*4a40*/  @P4 SEL R3, R22, R21, P2 ;  /* 0x0000001516034207 */ /* 0x000fc60001000000 */
[C---:B--2---:R-:W-:Y:S02]  /*4a50*/  @P6 VIADD R4, R16.reuse, 0x1 ;  /* 0x0000000110046836 */ /* 0x044fe40000000000 */
[--C-:B------:R-:W-:Y:S01]  /*4a60*/  @P6 IMAD R5, R16, 0x4, R33.reuse ;  /* 0x0000000410056824 */ /* 0x100fe200078e0221 */
[----:B------:R1:W-:Y:S01]  /*4a70*/  @P4 STS [R6+0x800], R3 ;  /* 0x0008000306004388 */ /* 0x0003e20000000800 */
[----:B------:R-:W-:Y:S01]  /*4a80*/  @P6 IMAD.MOV.U32 R16, RZ, RZ, R4 ;  /* 0x000000ffff106224 */ /* 0x000fe200078e0004 */
[----:B------:R-:W-:Y:S02]  /*4a90*/  LOP3.LUT P4, RZ, R44, 0x2, RZ, 0xc0, !PT ;  /* 0x000000022cff7812 */ /* 0x000fe4000788c0ff */
[----:B------:R2:W-:Y:S01]  /*4aa0*/  @P5 STS [R18+0x800], R13 ;  /* 0x0008000d12005388 */ /* 0x0005e20000000800 */
[----:B------:R-:W-:Y:S01]  /*4ab0*/  @P0 VIADD R4, R16, 0x1 ;  /* 0x0000000110040836 */ /* 0x000fe20000000000 */
[----:B------:R-:W-:Y:S01]  /*4ac0*/  R2P PR, R0.B2, 0x6 ;  /* 0x0000000600007804 */ /* 0x000fe20000002000 */
[----:B---3--:R-:W-:Y:S01]  /*4ad0*/  @P0 IMAD R7, R16, 0x4, R33 ;  /* 0x0000000410070824 */ /* 0x008fe200078e0221 */
[----:B------:R-:W-:Y:S01]  /*4ae0*/  @P3 SEL R11, R12, R11, P4 ;  /* 0x0000000b0c0b3207 */ /* 0x000fe20002000000 */
[----:B------:R-:W-:Y:S01]  /*4af0*/  @P0 IMAD.MOV.U32 R16, RZ, RZ, R4 ;  /* 0x000000ffff100224 */ /* 0x000fe200078e0004 */
[----:B------:R2:W-:Y:S01]  /*4b00*/  @P6 STS [R5+0x800], R2 ;  /* 0x0008000205006388 */ /* 0x0005e20000000800 */
[----:B----4-:R-:W-:-:S02]  /*4b10*/  ISETP.GE.AND P4, PT, R46, R19, PT ;  /* 0x000000132e00720c */ /* 0x010fc40003f86270 */
[C---:B0-----:R-:W-:Y:S01]  /*4b20*/  @P3 VIADD R0, R16.reuse, 0x1 ;  /* 0x0000000110003836 */ /* 0x041fe20000000000 */
[----:B------:R2:W-:Y:S01]  /*4b30*/  @P0 STS [R7+0x800], R10 ;  /* 0x0008000a07000388 */ /* 0x0005e20000000800 */
[----:B------:R-:W-:Y:S02]  /*4b40*/  @P3 IMAD R4, R16, 0x4, R33 ;  /* 0x0000000410043824 */ /* 0x000fe400078e0221 */
[----:B------:R-:W-:-:S03]  /*4b50*/  @P3 IMAD.MOV.U32 R16, RZ, RZ, R0 ;  /* 0x000000ffff103224 */ /* 0x000fc600078e0000 */
[----:B------:R2:W-:Y:S01]  /*4b60*/  @P3 STS [R4+0x800], R11 ;  /* 0x0008000b04003388 */ /* 0x0005e20000000800 */
[C---:B------:R-:W-:Y:S02]  /*4b70*/  @P1 VIADD R0, R16.reuse, 0x1 ;  /* 0x0000000110001836 */ /* 0x040fe40000000000 */
[----:B------:R-:W-:Y:S02]  /*4b80*/  @P1 IMAD R14, R16, 0x4, R33 ;  /* 0x00000004100e1824 */ /* 0x000fe400078e0221 */
[----:B------:R-:W-:-:S03]  /*4b90*/  @P1 IMAD.MOV.U32 R16, RZ, RZ, R0 ;  /* 0x000000ffff101224 */ /* 0x000fc600078e0000 */
[----:B------:R2:W-:Y:S01]  /*4ba0*/  @P1 STS [R14+0x800], R9 ;  /* 0x000800090e001388 */ /* 0x0005e20000000800 */
[----:B-1----:R-:W-:-:S05]  /*4bb0*/  @P2 IMAD R3, R16, 0x4, R33 ;  /* 0x0000000410032824 */ /* 0x002fca00078e0221 */
[----:B------:R2:W-:Y:S01]  /*4bc0*/  @P2 STS [R3+0x800], R8 ;  /* 0x0008000803002388 */ /* 0x0005e20000000800 */
[----:B------:R-:W-:Y:S06]  /*4bd0*/  BAR.SYNC.DEFER_BLOCKING 0x0 ;  /* 0x0000000000007b1d */ /* 0x000fec0000010000 */
[----:B------:R-:W-:Y:S05]  /*4be0*/  @P4 EXIT ;  /* 0x000000000000494d */ /* 0x000fea0003800000 */
[----:B------:R-:W-:Y:S01]  /*4bf0*/  LOP3.LUT R0, RZ, R46, RZ, 0x33, !PT ;  /* 0x0000002eff007212 */ /* 0x000fe200078e33ff */
[----:B------:R-:W-:Y:S04]  /*4c00*/  BSSY.RECONVERGENT B0, `(.L_x_297) ;  /* 0x0000018000007945 */ /* 0x000fe80003800200 */
[----:B------:R-:W-:-:S05]  /*4c10*/  IMAD.IADD R0, R0, 0x1, R19 ;  /* 0x0000000100007824 */ /* 0x000fca00078e0213 */
[C---:B--2---:R-:W-:Y:S02]  /*4c20*/  LOP3.LUT R2, R0.reuse, 0x600, RZ, 0xc0, !PT ;  /* 0x0000060000027812 */ /* 0x044fe400078ec0ff */
[----:B------:R-:W-:Y:S02]  /*4c30*/  ISETP.GE.U32.AND P1, PT, R0, 0x600, PT ;  /* 0x000006000000780c */ /* 0x000fe40003f26070 */
[----:B------:R-:W-:-:S13]  /*4c40*/  ISETP.NE.AND P0, PT, R2, 0x600, PT ;  /* 0x000006000200780c */ /* 0x000fda0003f05270 */
[----:B------:R-:W-:Y:S05]  /*4c50*/  @!P0 BRA `(.L_x_298) ;  /* 0x0000000000488947 */ /* 0x000fea0003800000 */
[----:B------:R-:W0:Y:S01]  /*4c60*/  LDC.64 R4, c[0x0][0x3a8] ;  /* 0x0000ea00ff047b82 */ /* 0x000e220000000a00 */
[----:B------:R-:W-:Y:S01]  /*4c70*/  LEA.HI R0, R0, 0x1, RZ, 0x17 ;  /* 0x0000000100007811 */ /* 0x000fe200078fb8ff */
[----:B------:R-:W-:-:S04]  /*4c80*/  IMAD.IADD R7, R46, 0x1, R45 ;  /* 0x000000012e077824 */ /* 0x000fc800078e022d */
[C---:B------:R-:W-:Y:S01]  /*4c90*/  IMAD.SHL.U32 R2, R0.reuse, 0x200, RZ ;  /* 0x0000020000027824 */ /* 0x040fe200078e00ff */
[----:B------:R-:W-:-:S04]  /*4ca0*/  LOP3.LUT R0, R0, 0x3, RZ, 0xc0, !PT ;  /* 0x0000000300007812 */ /* 0x000fc800078ec0ff */
[----:B------:R-:W-:Y:S01]  /*4cb0*/  LOP3.LUT R3, R2, 0x600, RZ, 0xc0, !PT ;  /* 0x0000060002037812 */ /* 0x000fe200078ec0ff */
[C---:B------:R-:W-:Y:S02]  /*4cc0*/  IMAD R2, R46.reuse, 0x4, R33 ;  /* 0x000000042e027824 */ /* 0x040fe400078e0221 */
[----:B------:R-:W-:Y:S02]  /*4cd0*/  IMAD.MOV R0, RZ, RZ, -R0 ;  /* 0x000000ffff007224 */ /* 0x000fe400078e0a00 */
[----:B------:R-:W-:Y:S02]  /*4ce0*/  IMAD.IADD R46, R46, 0x1, R3 ;  /* 0x000000012e2e7824 */ /* 0x000fe400078e0203 */
[----:B------:R-:W-:-:S07]  /*4cf0*/  VIADD R6, R2, 0x800 ;  /* 0x0000080002067836 */ /* 0x000fce0000000000 */
.L_x_299:
[----:B-1----:R1:W2:Y:S01]  /*4d00*/  LDS R9, [R6] ;  /* 0x0000000006097984 */ /* 0x0022a20000000800 */
[----:B0-----:R-:W-:-:S04]  /*4d10*/  IMAD.WIDE R2, R7, 0x4, R4 ;  /* 0x0000000407027825 */ /* 0x001fc800078e0204 */
[----:B------:R-:W-:Y:S02]  /*4d20*/  VIADD R0, R0, 0x1 ;  /* 0x0000000100007836 */ /* 0x000fe40000000000 */
[----:B------:R-:W-:Y:S02]  /*4d30*/  VIADD R7, R7, 0x200 ;  /* 0x0000020007077836 */ /* 0x000fe40000000000 */
[----:B-1----:R-:W-:Y:S01]  /*4d40*/  VIADD R6, R6, 0x800 ;  /* 0x0000080006067836 */ /* 0x002fe20000000000 */
[----:B------:R-:W-:Y:S01]  /*4d50*/  ISETP.NE.AND P0, PT, R0, RZ, PT ;  /* 0x000000ff0000720c */ /* 0x000fe20003f05270 */
[----:B--2---:R1:W-:-:S12]  /*4d60*/  STG.E desc[UR6][R2.64], R9 ;  /* 0x0000000902007986 */ /* 0x0043d8000c101906 */
[----:B------:R-:W-:Y:S05]  /*4d70*/  @P0 BRA `(.L_x_299) ;  /* 0xfffffffc00e00947 */ /* 0x000fea000383ffff */
.L_x_298:
[----:B------:R-:W-:Y:S05]  /*4d80*/  BSYNC.RECONVERGENT B0 ;  /* 0x0000000000007941 */ /* 0x000fea0003800200 */
.L_x_297:
[----:B------:R-:W-:Y:S05]  /*4d90*/  @!P1 EXIT ;  /* 0x000000000000994d */ /* 0x000fea0003800000 */
[----:B------:R-:W0:Y:S01]  /*4da0*/  LDCU.64 UR4, c[0x0][0x3a8] ;  /* 0x00007500ff0477ac */ /* 0x000e220008000a00 */
[----:B------:R-:W-:Y:S01]  /*4db0*/  IMAD.IADD R0, R19, 0x1, -R46 ;  /* 0x0000000113007824 */ /* 0x000fe200078e0a2e */
[----:B------:R-:W-:Y:S01]  /*4dc0*/  BSSY.RECONVERGENT B0, `(.L_x_300) ;  /* 0x0000039000007945 */ /* 0x000fe20003800200 */
[----:B------:R-:W-:Y:S01]  /*4dd0*/  IMAD.IADD R45, R46, 0x1, R45 ;  /* 0x000000012e2d7824 */ /* 0x000fe200078e022d */
[----:B------:R-:W-:Y:S02]  /*4de0*/  PLOP3.LUT P0, PT, PT, PT, PT, 0x80, 0x8 ;  /* 0x000000000008781c */ /* 0x000fe40003f0f070 */
[----:B------:R-:W-:Y:S01]  /*4df0*/  ISETP.GT.AND P1, PT, R0, 0x1800, PT ;  /* 0x000018000000780c */ /* 0x000fe20003f24270 */
[----:B------:R-:W-:-:S04]  /*4e00*/  IMAD R0, R46, 0x4, R33 ;  /* 0x000000042e007824 */ /* 0x000fc800078e0221 */
[----:B------:R-:W-:Y:S01]  /*4e10*/  VIADD R0, R0, 0x2000 ;  /* 0x0000200000007836 */ /* 0x000fe20000000000 */
[----:B0-----:R-:W-:-:S04]  /*4e20*/  UIADD3 UR4, UP0, UPT, UR4, 0x1000, URZ ;  /* 0x0000100004047890 */ /* 0x001fc8000ff1e0ff */
[----:B------:R-:W-:Y:S02]  /*4e30*/  UIADD3.X UR5, UPT, UPT, URZ, UR5, URZ, UP0, !UPT ;  /* 0x00000005ff057290 */ /* 0x000fe400087fe4ff */
[----:B-1----:R-:W-:-:S04]  /*4e40*/  IMAD.U32 R2, RZ, RZ, UR4 ;  /* 0x00000004ff027e24 */ /* 0x002fc8000f8e00ff */
[----:B------:R-:W-:Y:S01]  /*4e50*/  IMAD.U32 R3, RZ, RZ, UR5 ;  /* 0x00000005ff037e24 */ /* 0x000fe2000f8e00ff */
[----:B------:R-:W-:Y:S06]  /*4e60*/  @!P1 BRA `(.L_x_301) ;  /* 0x0000000000b89947 */ /* 0x000fec0003800000 */
[----:B------:R-:W-:Y:S01]  /*4e70*/  PLOP3.LUT P0, PT, PT, PT, PT, 0x8, 0x80 ;  /* 0x000000000080781c */ /* 0x000fe20003f0e170 */
[----:B------:R-:W-:-:S12]  /*4e80*/  VIADD R49, R19, 0xffffe800 ;  /* 0xffffe80013317836 */ /* 0x000fd80000000000 */
.L_x_302:
[----:B-1----:R-:W0:Y:S01]  /*4e90*/  LDS R11, [R0+-0x1800] ;  /* 0xffe80000000b7984 */ /* 0x002e220000000800 */
[----:B------:R-:W-:-:S03]  /*4ea0*/  IMAD.WIDE R4, R45, 0x4, R2 ;  /* 0x000000042d047825 */ /* 0x000fc600078e0202 */
[----:B------:R-:W1:Y:S01]  /*4eb0*/  LDS R13, [R0+-0x1000] ;  /* 0xfff00000000d7984 */ /* 0x000e620000000800 */
[C---:B------:R-:W-:Y:S02]  /*4ec0*/  VIADD R7, R45.reuse, 0x800 ;  /* 0x000008002d077836 */ /* 0x040fe40000000000 */
[C---:B------:R-:W-:Y:S01]  /*4ed0*/  VIADD R9, R45.reuse, 0x1000 ;  /* 0x000010002d097836 */ /* 0x040fe20000000000 */
[----:B------:R-:W2:Y:S01]  /*4ee0*/  LDS R15, [R0+-0x800] ;  /* 0xfff80000000f7984 */ /* 0x000ea20000000800 */
[----:B------:R-:W-:Y:S02]  /*4ef0*/  VIADD R37, R45, 0x1800 ;  /* 0x000018002d257836 */ /* 0x000fe40000000000 */
[--C-:B------:R-:W-:Y:S01]  /*4f00*/  IMAD.WIDE R6, R7, 0x4, R2.reuse ;  /* 0x0000000407067825 */ /* 0x100fe200078e0202 */
[----:B------:R-:W3:Y:S03]  /*4f10*/  LDS R17, [R0] ;  /* 0x0000000000117984 */ /* 0x000ee60000000800 */
[----:B------:R-:W-:Y:S01]  /*4f20*/  IMAD.WIDE R8, R9, 0x4, R2 ;  /* 0x0000000409087825 */ /* 0x000fe200078e0202 */
[----:B------:R-:W4:Y:S03]  /*4f30*/  LDS R21, [R0+0x800] ;  /* 0x0008000000157984 */ /* 0x000f260000000800 */
[----:B------:R-:W-:Y:S01]  /*4f40*/  VIADD R46, R46, 0x2000 ;  /* 0x000020002e2e7836 */ /* 0x000fe20000000000 */
[----:B------:R-:W5:Y:S01]  /*4f50*/  LDS R23, [R0+0x1000] ;  /* 0x0010000000177984 */ /* 0x000f620000000800 */
[----:B------:R-:W-:-:S03]  /*4f60*/  VIADD R45, R45, 0x2000 ;  /* 0x000020002d2d7836 */ /* 0x000fc60000000000 */
[----:B------:R-:W5:Y:S01]  /*4f70*/  LDS R25, [R0+0x1800] ;  /* 0x0018000000197984 */ /* 0x000f620000000800 */
[----:B------:R-:W-:-:S03]  /*4f80*/  ISETP.GE.AND P1, PT, R46, R49, PT ;  /* 0x000000312e00720c */ /* 0x000fc60003f26270 */
        /* <DEDUP_REMOVED lines=10> */
[----:B-1----:R1:W-:Y:S01]  /*5030*/  STG.E desc[UR6][R4.64+-0x800], R13 ;  /* 0xfff8000d04007986 */ /* 0x0023e2000c101906 */
[----:B--2---:R-:W-:-:S03]  /*5040*/  VIADD R0, R0, 0x8000 ;  /* 0x0000800000007836 */ /* 0x004fc60000000000 */
[----:B------:R1:W-:Y:S01]  /*5050*/  STG.E desc[UR6][R4.64], R15 ;  /* 0x0000000f04007986 */ /* 0x0003e2000c101906 */
[----:B0-----:R-:W-:-:S03]  /*5060*/  IMAD.WIDE R10, R37, 0x4, R2 ;  /* 0x00000004250a7825 */ /* 0x001fc600078e0202 */
[----:B---3--:R1:W-:Y:S04]  /*5070*/  STG.E desc[UR6][R4.64+0x800], R17 ;  /* 0x0008001104007986 */ /* 0x0083e8000c101906 */
[----:B----4-:R1:W-:Y:S04]  /*5080*/  STG.E desc[UR6][R6.64+-0x1000], R21 ;  /* 0xfff0001506007986 */ /* 0x0103e8000c101906 */
[----:B-----5:R1:W-:Y:S04]  /*5090*/  STG.E desc[UR6][R6.64+-0x800], R23 ;  /* 0xfff8001706007986 */ /* 0x0203e8000c101906 */
[----:B------:R1:W-:Y:S04]  /*50a0*/  STG.E desc[UR6][R6.64], R25 ;  /* 0x0000001906007986 */ /* 0x0003e8000c101906 */
        /* <DEDUP_REMOVED lines=8> */
[----:B------:R1:W-:Y:S01]  /*5130*/  STG.E desc[UR6][R10.64+0x800], R47 ;  /* 0x0008002f0a007986 */ /* 0x0003e2000c101906 */
[----:B------:R-:W-:Y:S05]  /*5140*/  @!P1 BRA `(.L_x_302) ;  /* 0xfffffffc00509947 */ /* 0x000fea000383ffff */
.L_x_301:
[----:B------:R-:W-:Y:S05]  /*5150*/  BSYNC.RECONVERGENT B0 ;  /* 0x0000000000007941 */ /* 0x000fea0003800200 */
.L_x_300:
[----:B-1----:R-:W-:Y:S01]  /*5160*/  IMAD.IADD R4, R19, 0x1, -R46 ;  /* 0x0000000113047824 */ /* 0x002fe200078e0a2e */
[----:B------:R-:W-:Y:S04]  /*5170*/  BSSY.RECONVERGENT B0, `(.L_x_303) ;  /* 0x000001a000007945 */ /* 0x000fe80003800200 */
[----:B------:R-:W-:-:S13]  /*5180*/  ISETP.GT.AND P1, PT, R4, 0x800, PT ;  /* 0x000008000400780c */ /* 0x000fda0003f24270 */
[----:B------:R-:W-:Y:S05]  /*5190*/  @!P1 BRA `(.L_x_304) ;  /* 0x00000000005c9947 */ /* 0x000fea0003800000 */
[----:B------:R-:W0:Y:S01]  /*51a0*/  LDS R9, [R0+-0x1800] ;  /* 0xffe8000000097984 */ /* 0x000e220000000800 */
[C---:B------:R-:W-:Y:S01]  /*51b0*/  VIADD R7, R45.reuse, 0x800 ;  /* 0x000008002d077836 */ /* 0x040fe20000000000 */
[----:B------:R-:W-:Y:S01]  /*51c0*/  PLOP3.LUT P0, PT, PT, PT, PT, 0x8, 0x80 ;  /* 0x000000000080781c */ /* 0x000fe20003f0e170 */
[--C-:B------:R-:W-:Y:S01]  /*51d0*/  IMAD.WIDE R4, R45, 0x4, R2.reuse ;  /* 0x000000042d047825 */ /* 0x100fe200078e0202 */
[----:B------:R-:W1:Y:S03]  /*51e0*/  LDS R11, [R0+-0x1000] ;  /* 0xfff00000000b7984 */ /* 0x000e660000000800 */
[----:B------:R-:W-:Y:S01]  /*51f0*/  IMAD.WIDE R6, R7, 0x4, R2 ;  /* 0x0000000407067825 */ /* 0x000fe200078e0202 */
[----:B------:R-:W2:Y:S03]  /*5200*/  LDS R13, [R0+-0x800] ;  /* 0xfff80000000d7984 */ /* 0x000ea60000000800 */
[----:B------:R-:W-:Y:S01]  /*5210*/  VIADD R46, R46, 0x1000 ;  /* 0x000010002e2e7836 */ /* 0x000fe20000000000 */
[----:B------:R-:W3:Y:S01]  /*5220*/  LDS R15, [R0] ;  /* 0x00000000000f7984 */ /* 0x000ee20000000800 */
[----:B------:R-:W-:-:S03]  /*5230*/  VIADD R45, R45, 0x1000 ;  /* 0x000010002d2d7836 */ /* 0x000fc60000000000 */
[----:B------:R-:W4:Y:S04]  /*5240*/  LDS R17, [R0+0x800] ;  /* 0x0008000000117984 */ /* 0x000f280000000800 */
[----:B------:R-:W5:Y:S04]  /*5250*/  LDS R21, [R0+0x1000] ;  /* 0x0010000000157984 */ /* 0x000f680000000800 */
[----:B------:R-:W5:Y:S04]  /*5260*/  LDS R23, [R0+0x1800] ;  /* 0x0018000000177984 */ /* 0x000f680000000800 */
[----:B------:R0:W5:Y:S02]  /*5270*/  LDS R25, [R0+0x2000] ;  /* 0x0020000000197984 */ /* 0x0001640000000800 */
[----:B0-----:R-:W-:-:S02]  /*5280*/  VIADD R0, R0, 0x4000 ;  /* 0x0000400000007836 */ /* 0x001fc40000000000 */
[----:B------:R0:W-:Y:S04]  /*5290*/  STG.E desc[UR6][R4.64+-0x1000], R9 ;  /* 0xfff0000904007986 */ /* 0x0001e8000c101906 */
[----:B-1----:R0:W-:Y:S04]  /*52a0*/  STG.E desc[UR6][R4.64+-0x800], R11 ;  /* 0xfff8000b04007986 */ /* 0x0021e8000c101906 */
[----:B--2---:R0:W-:Y:S04]  /*52b0*/  STG.E desc[UR6][R4.64], R13 ;  /* 0x0000000d04007986 */ /* 0x0041e8000c101906 */
[----:B---3--:R0:W-:Y:S04]  /*52c0*/  STG.E desc[UR6][R4.64+0x800], R15 ;  /* 0x0008000f04007986 */ /* 0x0081e8000c101906 */
[----:B----4-:R0:W-:Y:S04]  /*52d0*/  STG.E desc[UR6][R6.64+-0x1000], R17 ;  /* 0xfff0001106007986 */ /* 0x0101e8000c101906 */
[----:B-----5:R0:W-:Y:S04]  /*52e0*/  STG.E desc[UR6][R6.64+-0x800], R21 ;  /* 0xfff8001506007986 */ /* 0x0201e8000c101906 */
[----:B------:R0:W-:Y:S04]  /*52f0*/  STG.E desc[UR6][R6.64], R23 ;  /* 0x0000001706007986 */ /* 0x0001e8000c101906 */
[----:B------:R0:W-:Y:S02]  /*5300*/  STG.E desc[UR6][R6.64+0x800], R25 ;  /* 0x0008001906007986 */ /* 0x0001e4000c101906 */
.L_x_304:
[----:B------:R-:W-:Y:S05]  /*5310*/  BSYNC.RECONVERGENT B0 ;  /* 0x0000000000007941 */ /* 0x000fea0003800200 */
.L_x_303:
[----:B------:R-:W-:-:S13]  /*5320*/  ISETP.LT.OR P0, PT, R46, R19, P0 ;  /* 0x000000132e00720c */ /* 0x000fda0000701670 */
[----:B------:R-:W-:Y:S05]  /*5330*/  @!P0 EXIT ;  /* 0x000000000000894d */ /* 0x000fea0003800000 */
[----:B0-----:R-:W0:Y:S01]  /*5340*/  LDS R5, [R0+-0x1800] ;  /* 0xffe8000000057984 */ /* 0x001e220000000800 */
[----:B------:R-:W-:-:S03]  /*5350*/  IMAD.WIDE R2, R45, 0x4, R2 ;  /* 0x000000042d027825 */ /* 0x000fc600078e0202 */
[----:B------:R-:W1:Y:S04]  /*5360*/  LDS R7, [R0+-0x1000] ;  /* 0xfff0000000077984 */ /* 0x000e680000000800 */
[----:B------:R-:W2:Y:S04]  /*5370*/  LDS R9, [R0+-0x800] ;  /* 0xfff8000000097984 */ /* 0x000ea80000000800 */
[----:B------:R-:W3:Y:S04]  /*5380*/  LDS R11, [R0] ;  /* 0x00000000000b7984 */ /* 0x000ee80000000800 */
[----:B0-----:R-:W-:Y:S04]  /*5390*/  STG.E desc[UR6][R2.64+-0x1000], R5 ;  /* 0xfff0000502007986 */ /* 0x001fe8000c101906 */
[----:B-1----:R-:W-:Y:S04]  /*53a0*/  STG.E desc[UR6][R2.64+-0x800], R7 ;  /* 0xfff8000702007986 */ /* 0x002fe8000c101906 */
[----:B--2---:R-:W-:Y:S04]  /*53b0*/  STG.E desc[UR6][R2.64], R9 ;  /* 0x0000000902007986 */ /* 0x004fe8000c101906 */
[----:B---3--:R-:W-:Y:S01]  /*53c0*/  STG.E desc[UR6][R2.64+0x800], R11 ;  /* 0x0008000b02007986 */ /* 0x008fe2000c101906 */
[----:B------:R-:W-:Y:S05]  /*53d0*/  EXIT ;  /* 0x000000000000794d */ /* 0x000fea0003800000 */
.L_x_254:
[----:B------:R-:W0:Y:S01]  /*53e0*/  LDC.64 R2, c[0x0][0x3c0] ;  /* 0x0000f000ff027b82 */ /* 0x000e220000000a00 */
[----:B------:R-:W1:Y:S01]  /*53f0*/  S2R R18, SR_TID.X ;  /* 0x0000000000127919 */ /* 0x000e620000002100 */
[----:B------:R-:W2:Y:S01]  /*5400*/  LDCU.64 UR4, c[0x0][0x380] ;  /* 0x00007000ff0477ac */ /* 0x000ea20008000a00 */
[----:B0-----:R-:W-:-:S05]  /*5410*/  IMAD.WIDE.U32 R6, R32, 0x8, R2 ;  /* 0x0000000820067825 */ /* 0x001fca00078e0002 */
[----:B------:R-:W3:Y:S04]  /*5420*/  LDG.E R5, desc[UR6][R6.64] ;  /* 0x0000000606057981 */ /* 0x000ee8000c1e1900 */
[----:B------:R-:W4:Y:S04]  /*5430*/  LDG.E R8, desc[UR6][R6.64+0x4] ;  /* 0x0000040606087981 */ /* 0x000f28000c1e1900 */
[----:B------:R-:W3:Y:S04]  /*5440*/  LDG.E R0, desc[UR6][R6.64+0x8] ;  /* 0x0000080606007981 */ /* 0x000ee8000c1e1900 */
[----:B------:R-:W5:Y:S01]  /*5450*/  LDG.E R9, desc[UR6][R6.64+0xc] ;  /* 0x00000c0606097981 */ /* 0x000f62000c1e1900 */
[----:B------:R-:W-:Y:S01]  /*5460*/  BSSY.RECONVERGENT B0, `(.L_x_305) ;  /* 0x0000014000007945 */ /* 0x000fe20003800200 */
[--C-:B----4-:R-:W-:Y:S01]  /*5470*/  SHF.R.S32.HI R10, RZ, 0x1f, R8.reuse ;  /* 0x0000001fff0a7819 */ /* 0x110fe20000011408 */
[----:B---3--:R-:W-:Y:S01]  /*5480*/  IMAD.IADD R3, R0, 0x1, -R5 ;  /* 0x0000000100037824 */ /* 0x008fe200078e0a05 */
[----:B-1----:R-:W-:Y:S01]  /*5490*/  IADD3 R0, P0, PT, R5, R18, RZ ;  /* 0x0000001205007210 */ /* 0x002fe20007f1e0ff */
[----:B-----5:R-:W-:-:S03]  /*54a0*/  IMAD.IADD R2, R9, 0x1, -R8 ;  /* 0x0000000109027824 */ /* 0x020fc600078e0a08 */
[----:B------:R-:W-:Y:S02]  /*54b0*/  LEA.HI.X.SX32 R5, R5, RZ, 0x1, P0 ;  /* 0x000000ff05057211 */ /* 0x000fe400000f0eff */
[----:B--2---:R-:W-:Y:S01]  /*54c0*/  LEA R4, P1, R0, UR4, 0x2 ;  /* 0x0000000400047c11 */ /* 0x004fe2000f8210ff */
[----:B------:R-:W-:-:S03]  /*54d0*/  IMAD.IADD R9, R3, 0x1, R2 ;  /* 0x0000000103097824 */ /* 0x000fc600078e0202 */
[----:B------:R-:W-:Y:S02]  /*54e0*/  LEA.HI.X R5, R0, UR5, R5, 0x2, P1 ;  /* 0x0000000500057c11 */ /* 0x000fe400088f1405 */
[----:B------:R-:W-:-:S13]  /*54f0*/  ISETP.GE.AND P0, PT, R18, R9, PT ;  /* 0x000000091200720c */ /* 0x000fda0003f06270 */
[----:B------:R-:W-:Y:S05]  /*5500*/  @P0 BRA `(.L_x_306) ;  /* 0x0000000000240947 */ /* 0x000fea0003800000 */
[----:B------:R-:W-:-:S13]  /*5510*/  ISETP.GE.AND P0, PT, R18, R3, PT ;  /* 0x000000031200720c */ /* 0x000fda0003f06270 */
[----:B------:R0:W5:Y:S01]  /*5520*/  @!P0 LDG.E R0, desc[UR6][R4.64] ;  /* 0x0000000604008981 */ /* 0x000162000c1e1900 */
[----:B------:R-:W1:Y:S01]  /*5530*/  @P0 LDC.64 R14, c[0x0][0x388] ;  /* 0x0000e200ff0e0b82 */ /* 0x000e620000000a00 */
[----:B------:R-:W-:-:S05]  /*5540*/  @P0 IMAD.IADD R7, R18, 0x1, -R3 ;  /* 0x0000000112070824 */ /* 0x000fca00078e0a03 */
[----:B------:R-:W-:-:S04]  /*5550*/  @P0 IADD3 R11, P1, PT, R8, R7, RZ ;  /* 0x00000007080b0210 */ /* 0x000fc80007f3e0ff */
[----:B------:R-:W-:Y:S02]  /*5560*/  @P0 LEA.HI.X.SX32 R12, R7, R10, 0x1, P1 ;  /* 0x0000000a070c0211 */ /* 0x000fe400008f0eff */
[----:B-1----:R-:W-:-:S04]  /*5570*/  @P0 LEA R6, P1, R11, R14, 0x2 ;  /* 0x0000000e0b060211 */ /* 0x002fc800078210ff */
[----:B------:R-:W-:-:S05]  /*5580*/  @P0 LEA.HI.X R7, R11, R15, R12, 0x2, P1 ;  /* 0x0000000f0b070211 */ /* 0x000fca00008f140c */
[----:B------:R0:W5:Y:S04]  /*5590*/  @P0 LDG.E R0, desc[UR6][R6.64] ;  /* 0x0000000606000981 */ /* 0x000168000c1e1900 */
.L_x_306:
[----:B------:R-:W-:Y:S05]  /*55a0*/  BSYNC.RECONVERGENT B0 ;  /* 0x0000000000007941 */ /* 0x000fea0003800200 */
.L_x_305:
[----:B------:R-:W1:Y:S01]  /*55b0*/  LDCU.64 UR4, c[0x0][0x388] ;  /* 0x00007100ff0477ac */ /* 0x000e620008000a00 */
[--C-:B------:R-:W-:Y:S01]  /*55c0*/  IADD3 R8, P0, P1, R8, R18, -R3.reuse ;  /* 0x0000001208087210 */ /* 0x100fe2000791e803 */
[C---:B------:R-:W-:Y:S01]  /*55d0*/  VIADD R12, R18.reuse, 0x200 ;  /* 0x00000200120c7836 */ /* 0x040fe20000000000 */
[----:B0-----:R-:W-:Y:S01]  /*55e0*/  SHF.R.S32.HI R7, RZ, 0x1f, R3 ;  /* 0x0000001fff077819 */ /* 0x001fe20000011403 */
[C---:B------:R-:W-:Y:S01]  /*55f0*/  VIADD R14, R18.reuse, 0x600 ;  /* 0x00000600120e7836 */ /* 0x040fe20000000000 */
[----:B------:R-:W-:Y:S01]  /*5600*/  LOP3.LUT R16, R18, 0x800, RZ, 0xfc, !PT ;  /* 0x0000080012107812 */ /* 0x000fe200078efcff */
[----:B------:R-:W-:Y:S01]  /*5610*/  BSSY.RECONVERGENT B0, `(.L_x_307) ;  /* 0x000000f000007945 */ /* 0x000fe20003800200 */
[----:B------:R-:W-:Y:S01]  /*5620*/  IADD3.X R7, PT, PT, R10, RZ, ~R7, P0, P1 ;  /* 0x000000ff0a077210 */ /* 0x000fe200007e2c07 */
[----:B------:R-:W-:Y:S01]  /*5630*/  VIADD R20, R18, 0xa00 ;  /* 0x00000a0012147836 */ /* 0x000fe20000000000 */
[----:B------:R-:W-:Y:S02]  /*5640*/  ISETP.GE.AND P1, PT, R12, R9, PT ;  /* 0x000000090c00720c */ /* 0x000fe40003f26270 */
[----:B------:R-:W-:-:S02]  /*5650*/  LOP3.LUT R10, R18, 0x400, RZ, 0xfc, !PT ;  /* 0x00000400120a7812 */ /* 0x000fc400078efcff */
[-C--:B------:R-:W-:Y:S02]  /*5660*/  ISETP.GE.AND P3, PT, R14, R9.reuse, PT ;  /* 0x000000090e00720c */ /* 0x080fe40003f66270 */
[-C--:B------:R-:W-:Y:S02]  /*5670*/  ISETP.GE.AND P2, PT, R10, R9.reuse, PT ;  /* 0x000000090a00720c */ /* 0x080fe40003f46270 */
[----:B------:R-:W-:Y:S02]  /*5680*/  ISETP.GE.AND P0, PT, R16, R9, PT ;  /* 0x000000091000720c */ /* 0x000fe40003f06270 */
[----:B-1----:R-:W-:Y:S02]  /*5690*/  LEA R6, P4, R8, UR4, 0x2 ;  /* 0x0000000408067c11 */ /* 0x002fe4000f8810ff */
[----:B------:R-:W-:Y:S02]  /*56a0*/  LOP3.LUT R22, R18, 0xc00, RZ, 0xfc, !PT ;  /* 0x00000c0012167812 */ /* 0x000fe400078efcff */
[----:B------:R-:W-:Y:S01]  /*56b0*/  LEA.HI.X R7, R8, UR5, R7, 0x2, P4 ;  /* 0x0000000508077c11 */ /* 0x000fe2000a0f1407 */
[----:B------:R-:W-:Y:S08]  /*56c0*/  @P1 BRA `(.L_x_308) ;  /* 0x00000000000c1947 */ /* 0x000ff00003800000 */
[----:B------:R-:W-:-:S13]  /*56d0*/  ISETP.GE.AND P1, PT, R12, R3, PT ;  /* 0x000000030c00720c */ /* 0x000fda0003f26270 */
[----:B------:R0:W5:Y:S04]  /*56e0*/  @P1 LDG.E R8, desc[UR6][R6.64+0x800] ;  /* 0x0008000606081981 */ /* 0x000168000c1e1900 */
[----:B------:R0:W5:Y:S02]  /*56f0*/  @!P1 LDG.E R8, desc[UR6][R4.64+0x800] ;  /* 0x0008000604089981 */ /* 0x000164000c1e1900 */
.L_x_308:
[----:B------:R-:W-:Y:S05]  /*5700*/  BSYNC.RECONVERGENT B0 ;  /* 0x0000000000007941 */ /* 0x000fea0003800200 */
.L_x_307:
[----:B------:R-:W-:Y:S04]  /*5710*/  BSSY.RECONVERGENT B0, `(.L_x_309) ;  /* 0x0000005000007945 */ /* 0x000fe80003800200 */
[----:B------:R-:W-:Y:S05]  /*5720*/  @P2 BRA `(.L_x_310) ;  /* 0x00000000000c2947 */ /* 0x000fea0003800000 */
[----:B------:R-:W-:-:S13]  /*5730*/  ISETP.GE.AND P1, PT, R10, R3, PT ;  /* 0x000000030a00720c */ /* 0x000fda0003f26270 */
[----:B------:R1:W5:Y:S04]  /*5740*/  @P1 LDG.E R10, desc[UR6][R6.64+0x1000] ;  /* 0x00100006060a1981 */ /* 0x000368000c1e1900 */
[----:B------:R1:W5:Y:S02]  /*5750*/  @!P1 LDG.E R10, desc[UR6][R4.64+0x1000] ;  /* 0x00100006040a9981 */ /* 0x000364000c1e1900 */
.L_x_310:
[----:B------:R-:W-:Y:S05]  /*5760*/  BSYNC.RECONVERGENT B0 ;  /* 0x0000000000007941 */ /* 0x000fea0003800200 */
.L_x_309:
[----:B------:R-:W-:Y:S04]  /*5770*/  BSSY.RECONVERGENT B0, `(.L_x_311) ;  /* 0x0000005000007945 */ /* 0x000fe80003800200 */
[----:B------:R-:W-:Y:S05]  /*5780*/  @P3 BRA `(.L_x_312) ;  /* 0x00000000000c3947 */ /* 0x000fea0003800000 */
[----:B------:R-:W-:-:S13]  /*5790*/  ISETP.GE.AND P1, PT, R14, R3, PT ;  /* 0x000000030e00720c */ /* 0x000fda0003f26270 */
[----:B------:R2:W5:Y:S04]  /*57a0*/  @P1 LDG.E R11, desc[UR6][R6.64+0x1800] ;  /* 0x00180006060b1981 */ /* 0x000568000c1e1900 */
[----:B------:R2:W5:Y:S02]  /*57b0*/  @!P1 LDG.E R11, desc[UR6][R4.64+0x1800] ;  /* 0x00180006040b9981 */ /* 0x000564000c1e1900 */
.L_x_312:
[----:B------:R-:W-:Y:S05]  /*57c0*/  BSYNC.RECONVERGENT B0 ;  /* 0x0000000000007941 */ /* 0x000fea0003800200 */
.L_x_311:
[----:B------:R-:W-:Y:S04]  /*57d0*/  BSSY.RECONVERGENT B0, `(.L_x_313) ;  /* 0x0000005000007945 */ /* 0x000fe80003800200 */
[----:B------:R-:W-:Y:S05]  /*57e0*/  @P0 BRA `(.L_x_314) ;  /* 0x00000000000c0947 */ /* 0x000fea0003800000 */
[----:B------:R-:W-:-:S13]  /*57f0*/  ISETP.GE.AND P0, PT, R16, R3, PT ;  /* 0x000000031000720c */ /* 0x000fda0003f06270 */
[----:B------:R3:W5:Y:S04]  /*5800*/  @P0 LDG.E R12, desc[UR6][R6.64+0x2000] ;  /* 0x00200006060c0981 */ /* 0x000768000c1e1900 */
[----:B------:R3:W5:Y:S02]  /*5810*/  @!P0 LDG.E R12, desc[UR6][R4.64+0x2000] ;  /* 0x00200006040c8981 */ /* 0x000764000c1e1900 */
.L_x_314:
[----:B------:R-:W-:Y:S05]  /*5820*/  BSYNC.RECONVERGENT B0 ;  /* 0x0000000000007941 */ /* 0x000fea0003800200 */
.L_x_313:
        /* <DEDUP_REMOVED lines=19> */
.L_x_316:
[----:B------:R-:W-:Y:S05]  /*5960*/  BSYNC.RECONVERGENT B0 ;  /* 0x0000000000007941 */ /* 0x000fea0003800200 */
.L_x_315:
[----:B------:R-:W-:Y:S04]  /*5970*/  BSSY.RECONVERGENT B0, `(.L_x_317) ;  /* 0x0000005000007945 */ /* 0x000fe80003800200 */
[----:B------:R-:W-:Y:S05]  /*5980*/  @P0 BRA `(.L_x_318) ;  /* 0x00000000000c0947 */ /* 0x000fea0003800000 */
[----:B------:R-:W-:-:S13]  /*5990*/  ISETP.GE.AND P0, PT, R22, R3, PT ;  /* 0x000000031600720c */ /* 0x000fda0003f06270 */
[----:B------:R0:W5:Y:S04]  /*59a0*/  @P0 LDG.E R14, desc[UR6][R6.64+0x3000] ;  /* 0x00300006060e0981 */ /* 0x000168000c1e1900 */
[----:B------:R0:W5:Y:S02]  /*59b0*/  @!P0 LDG.E R14, desc[UR6][R4.64+0x3000] ;  /* 0x00300006040e8981 */ /* 0x000164000c1e1900 */
.L_x_318:
[----:B------:R-:W-:Y:S05]  /*59c0*/  BSYNC.RECONVERGENT B0 ;  /* 0x0000000000007941 */ /* 0x000fea0003800200 */
.L_x_317:
[----:B------:R-:W-:Y:S04]  /*59d0*/  BSSY.RECONVERGENT B0, `(.L_x_319) ;  /* 0x0000005000007945 */ /* 0x000fe80003800200 */
[----:B------:R-:W-:Y:S05]  /*59e0*/  @P1 BRA `(.L_x_320) ;  /* 0x00000000000c1947 */ /* 0x000fea0003800000 */
[----:B------:R-:W-:-:S13]  /*59f0*/  ISETP.GE.AND P0, PT, R16, R3, PT ;  /* 0x000000031000720c */ /* 0x000fda0003f06270 */
[----:B------:R0:W5:Y:S04]  /*5a00*/  @P0 LDG.E R15, desc[UR6][R6.64+0x3800] ;  /* 0x00380006060f0981 */ /* 0x000168000c1e1900 */
[----:B------:R0:W5:Y:S02]  /*5a10*/  @!P0 LDG.E R15, desc[UR6][R4.64+0x3800] ;  /* 0x00380006040f8981 */ /* 0x000164000c1e1900 */
.L_x_320:
[----:B------:R-:W-:Y:S05]  /*5a20*/  BSYNC.RECONVERGENT B0 ;  /* 0x0000000000007941 */ /* 0x000fea0003800200 */
.L_x_319:
[----:B------:R-:W-:Y:S04]  /*5a30*/  BSSY.RECONVERGENT B0, `(.L_x_321) ;  /* 0x0000005000007945 */ /* 0x000fe80003800200 */
[----:B------:R-:W-:Y:S05]  /*5a40*/  @P2 BRA `(.L_x_322) ;  /* 0x00000000000c2947 */ /* 0x000fea0003800000 */
[----:B------:R-:W-:-:S13]  /*5a50*/  ISETP.GE.AND P0, PT, R24, R3, PT ;  /* 0x000000031800720c */ /* 0x000fda0003f06270 */
[----:B------:R0:W5:Y:S04]  /*5a60*/  @P0 LDG.E R16, desc[UR6][R6.64+0x4000] ;  /* 0x0040000606100981 */ /* 0x000168000c1e1900 */
[----:B------:R0:W5:Y:S02]  /*5a70*/  @!P0 LDG.E R16, desc[UR6][R4.64+0x4000] ;  /* 0x0040000604108981 */ /* 0x000164000c1e1900 */
.L_x_322:
[----:B------:R-:W-:Y:S05]  /*5a80*/  BSYNC.RECONVERGENT B0 ;  /* 0x0000000000007941 */ /* 0x000fea0003800200 */
.L_x_321:
[----:B------:R-:W-:Y:S04]  /*5a90*/  BSSY.RECONVERGENT B0, `(.L_x_323) ;  /* 0x0000005000007945 */ /* 0x000fe80003800200 */
[----:B------:R-:W-:Y:S05]  /*5aa0*/  @P3 BRA `(.L_x_324) ;  /* 0x00000000000c3947 */ /* 0x000fea0003800000 */
[----:B------:R-:W-:-:S13]  /*5ab0*/  ISETP.GE.AND P0, PT, R26, R3, PT ;  /* 0x000000031a00720c */ /* 0x000fda0003f06270 */
[----:B------:R0:W5:Y:S04]  /*5ac0*/  @P0 LDG.E R17, desc[UR6][R6.64+0x4800] ;  /* 0x0048000606110981 */ /* 0x000168000c1e1900 */
[----:B------:R0:W5:Y:S02]  /*5ad0*/  @!P0 LDG.E R17, desc[UR6][R4.64+0x4800] ;  /* 0x0048000604118981 */ /* 0x000164000c1e1900 */
.L_x_324:
[----:B------:R-:W-:Y:S05]  /*5ae0*/  BSYNC.RECONVERGENT B0 ;  /* 0x0000000000007941 */ /* 0x000fea0003800200 */
.L_x_323:
[----:B------:R-:W-:Y:S04]  /*5af0*/  BSSY.RECONVERGENT B0, `(.L_x_325) ;  /* 0x0000005000007945 */ /* 0x000fe80003800200 */
[----:B------:R-:W-:Y:S05]  /*5b00*/  @P4 BRA `(.L_x_326) ;  /* 0x00000000000c4947 */ /* 0x000fea0003800000 */
[----:B------:R-:W-:-:S13]  /*5b10*/  ISETP.GE.AND P0, PT, R28, R3, PT ;  /* 0x000000031c00720c */ /* 0x000fda0003f06270 */
[----:B------:R0:W5:Y:S04]  /*5b20*/  @P0 LDG.E R19, desc[UR6][R6.64+0x5000] ;  /* 0x0050000606130981 */ /* 0x000168000c1e1900 */
[----:B------:R0:W5:Y:S02]  /*5b30*/  @!P0 LDG.E R19, desc[UR6][R4.64+0x5000] ;  /* 0x0050000604138981 */ /* 0x000164000c1e1900 */
.L_x_326:
[----:B------:R-:W-:Y:S05]  /*5b40*/  BSYNC.RECONVERGENT B0 ;  /* 0x0000000000007941 */ /* 0x000fea0003800200 */
.L_x_325:
[----:B------:R-:W-:Y:S04]  /*5b50*/  BSSY.RECONVERGENT B0, `(.L_x_327) ;  /* 0x0000005000007945 */ /* 0x000fe80003800200 */
[----:B------:R-:W-:Y:S05]  /*5b60*/  @P5 BRA `(.L_x_328) ;  /* 0x00000000000c5947 */ /* 0x000fea0003800000 */
[----:B------:R-:W-:-:S13]  /*5b70*/  ISETP.GE.AND P0, PT, R30, R3, PT ;  /* 0x000000031e00720c */ /* 0x000fda0003f06270 */
[----:B------:R0:W5:Y:S04]  /*5b80*/  @P0 LDG.E R20, desc[UR6][R6.64+0x5800] ;  /* 0x0058000606140981 */ /* 0x000168000c1e1900 */
[----:B------:R0:W5:Y:S02]  /*5b90*/  @!P0 LDG.E R20, desc[UR6][R4.64+0x5800] ;  /* 0x0058000604148981 */ /* 0x000164000c1e1900 */
.L_x_328:
[----:B------:R-:W-:Y:S05]  /*5ba0*/  BSYNC.RECONVERGENT B0 ;  /* 0x0000000000007941 */ /* 0x000fea0003800200 */
.L_x_327:
        /* <DEDUP_REMOVED lines=17> */
.L_x_330:
[----:B------:R-:W-:Y:S05]  /*5cc0*/  BSYNC.RECONVERGENT B0 ;  /* 0x0000000000007941 */ /* 0x000fea0003800200 */
.L_x_329:
[----:B------:R-:W-:Y:S04]  /*5cd0*/  BSSY.RECONVERGENT B0, `(.L_x_331) ;  /* 0x0000005000007945 */ /* 0x000fe80003800200 */
[----:B------:R-:W-:Y:S05]  /*5ce0*/  @P0 BRA `(.L_x_332) ;  /* 0x00000000000c0947 */ /* 0x000fea0003800000 */
[----:B------:R-:W-:-:S13]  /*5cf0*/  ISETP.GE.AND P0, PT, R36, R3, PT ;  /* 0x000000032400720c */ /* 0x000fda0003f06270 */
[----:B------:R0:W5:Y:S04]  /*5d00*/  @P0 LDG.E R22, desc[UR6][R6.64+0x6800] ;  /* 0x0068000606160981 */ /* 0x000168000c1e1900 */
[----:B------:R0:W5:Y:S02]  /*5d10*/  @!P0 LDG.E R22, desc[UR6][R4.64+0x6800] ;  /* 0x0068000604168981 */ /* 0x000164000c1e1900 */
.L_x_332:
[----:B------:R-:W-:Y:S05]  /*5d20*/  BSYNC.RECONVERGENT B0 ;  /* 0x0000000000007941 */ /* 0x000fea0003800200 */
.L_x_331:
[----:B------:R-:W-:Y:S04]  /*5d30*/  BSSY.RECONVERGENT B0, `(.L_x_333) ;  /* 0x0000005000007945 */ /* 0x000fe80003800200 */
[----:B------:R-:W-:Y:S05]  /*5d40*/  @P1 BRA `(.L_x_334) ;  /* 0x00000000000c1947 */ /* 0x000fea0003800000 */
[----:B------:R-:W-:-:S13]  /*5d50*/  ISETP.GE.AND P0, PT, R24, R3, PT ;  /* 0x000000031800720c */ /* 0x000fda0003f06270 */
[----:B------:R0:W5:Y:S04]  /*5d60*/  @P0 LDG.E R23, desc[UR6][R6.64+0x7000] ;  /* 0x0070000606170981 */ /* 0x000168000c1e1900 */
[----:B------:R0:W5:Y:S02]  /*5d70*/  @!P0 LDG.E R23, desc[UR6][R4.64+0x7000] ;  /* 0x0070000604178981 */ /* 0x000164000c1e1900 */
.L_x_334:
[----:B------:R-:W-:Y:S05]  /*5d80*/  BSYNC.RECONVERGENT B0 ;  /* 0x0000000000007941 */ /* 0x000fea0003800200 */
.L_x_333:
[----:B------:R-:W-:Y:S04]  /*5d90*/  BSSY.RECONVERGENT B0, `(.L_x_335) ;  /* 0x0000005000007945 */ /* 0x000fe80003800200 */
[----:B------:R-:W-:Y:S05]  /*5da0*/  @P2 BRA `(.L_x_336) ;  /* 0x00000000000c2947 */ /* 0x000fea0003800000 */
[----:B------:R-:W-:-:S13]  /*5db0*/  ISETP.GE.AND P0, PT, R26, R3, PT ;  /* 0x000000031a00720c */ /* 0x000fda0003f06270 */
[----:B------:R0:W5:Y:S04]  /*5dc0*/  @P0 LDG.E R24, desc[UR6][R6.64+0x7800] ;  /* 0x0078000606180981 */ /* 0x000168000c1e1900 */
[----:B------:R0:W5:Y:S02]  /*5dd0*/  @!P0 LDG.E R24, desc[UR6][R4.64+0x7800] ;  /* 0x0078000604188981 */ /* 0x000164000c1e1900 */
.L_x_336:
[----:B------:R-:W-:Y:S05]  /*5de0*/  BSYNC.RECONVERGENT B0 ;  /* 0x0000000000007941 */ /* 0x000fea0003800200 */
.L_x_335:
[----:B------:R-:W-:Y:S04]  /*5df0*/  BSSY.RECONVERGENT B0, `(.L_x_337) ;  /* 0x0000005000007945 */ /* 0x000fe80003800200 */
[----:B------:R-:W-:Y:S05]  /*5e00*/  @P3 BRA `(.L_x_338) ;  /* 0x00000000000c3947 */ /* 0x000fea0003800000 */
[----:B------:R-:W-:-:S13]  /*5e10*/  ISETP.GE.AND P0, PT, R28, R3, PT ;  /* 0x000000031c00720c */ /* 0x000fda0003f06270 */
[----:B------:R0:W5:Y:S04]  /*5e20*/  @P0 LDG.E R25, desc[UR6][R6.64+0x8000] ;  /* 0x0080000606190981 */ /* 0x000168000c1e1900 */
[----:B------:R0:W5:Y:S02]  /*5e30*/  @!P0 LDG.E R25, desc[UR6][R4.64+0x8000] ;  /* 0x0080000604198981 */ /* 0x000164000c1e1900 */
.L_x_338:
[----:B------:R-:W-:Y:S05]  /*5e40*/  BSYNC.RECONVERGENT B0 ;  /* 0x0000000000007941 */ /* 0x000fea0003800200 */
.L_x_337:
[----:B------:R-:W-:Y:S04]  /*5e50*/  BSSY.RECONVERGENT B0, `(.L_x_339) ;  /* 0x0000005000007945 */ /* 0x000fe80003800200 */
[----:B------:R-:W-:Y:S05]  /*5e60*/  @P4 BRA `(.L_x_340) ;  /* 0x00000000000c4947 */ /* 0x000fea0003800000 */
[----:B------:R-:W-:-:S13]  /*5e70*/  ISETP.GE.AND P0, PT, R30, R3, PT ;  /* 0x000000031e00720c */ /* 0x000fda0003f06270 */
[----:B------:R0:W5:Y:S04]  /*5e80*/  @P0 LDG.E R26, desc[UR6][R6.64+0x8800] ;  /* 0x00880006061a0981 */ /* 0x000168000c1e1900 */
[----:B------:R0:W5:Y:S02]  /*5e90*/  @!P0 LDG.E R26, desc[UR6][R4.64+0x8800] ;  /* 0x00880006041a8981 */ /* 0x000164000c1e1900 */
.L_x_340:
[----:B------:R-:W-:Y:S05]  /*5ea0*/  BSYNC.RECONVERGENT B0 ;  /* 0x0000000000007941 */ /* 0x000fea0003800200 */
.L_x_339:
[----:B------:R-:W-:Y:S04]  /*5eb0*/  BSSY.RECONVERGENT B0, `(.L_x_341) ;  /* 0x0000005000007945 */ /* 0x000fe80003800200 */
[----:B------:R-:W-:Y:S05]  /*5ec0*/  @P5 BRA `(.L_x_342) ;  /* 0x00000000000c5947 */ /* 0x000fea0003800000 */
[----:B------:R-:W-:-:S13]  /*5ed0*/  ISETP.GE.AND P0, PT, R38, R3, PT ;  /* 0x000000032600720c */ /* 0x000fda0003f06270 */
[----:B------:R0:W5:Y:S04]  /*5ee0*/  @P0 LDG.E R27, desc[UR6][R6.64+0x9000] ;  /* 0x00900006061b0981 */ /* 0x000168000c1e1900 */
[----:B------:R0:W5:Y:S02]  /*5ef0*/  @!P0 LDG.E R27, desc[UR6][R4.64+0x9000] ;  /* 0x00900006041b8981 */ /* 0x000164000c1e1900 */
.L_x_342:
[----:B------:R-:W-:Y:S05]  /*5f00*/  BSYNC.RECONVERGENT B0 ;  /* 0x0000000000007941 */ /* 0x000fea0003800200 */
.L_x_341:
[----:B------:R-:W0:Y:S01]  /*5f10*/  S2UR UR5, SR_CgaCtaId ;  /* 0x00000000000579c3 */ /* 0x000e220000008800 */
[----:B------:R-:W-:Y:S01]  /*5f20*/  UMOV UR4, 0x400 ;  /* 0x0000040000047882 */ /* 0x000fe20000000000 */
[----:B01234-:R-:W-:Y:S01]  /*5f30*/  IMAD R4, R18, 0x13, RZ ;  /* 0x0000001312047824 */ /* 0x01ffe200078e02ff */
[----:B------:R-:W-:Y:S04]  /*5f40*/  BSSY.RECONVERGENT B0, `(.L_x_343) ;  /* 0x000002c000007945 */ /* 0x000fe80003800200 */
[----:B------:R-:W-:-:S04]  /*5f50*/  VIMNMX R5, PT, PT, R4, R9, PT ;  /* 0x0000000904057248 */ /* 0x000fc80003fe0100 */
[----:B------:R-:W-:Y:S01]  /*5f60*/  VIMNMX R7, PT, PT, R3, R5, PT ;  /* 0x0000000503077248 */ /* 0x000fe20003fe0100 */
[----:B------:R-:W-:-:S06]  /*5f70*/  ULEA UR4, UR5, UR4, 0x18 ;  /* 0x0000000405047291 */ /* 0x000fcc000f8ec0ff */
[----:B------:R-:W-:-:S04]  /*5f80*/  IMAD.U32 R33, RZ, RZ, UR4 ;  /* 0x00000004ff217e24 */ /* 0x000fc8000f8e00ff */
[----:B------:R-:W-:-:S05]  /*5f90*/  IMAD R29, R18, 0x4, R33 ;  /* 0x00000004121d7824 */ /* 0x000fca00078e0221 */
[----:B-----5:R0:W-:Y:S04]  /*5fa0*/  STS [R29+0x800], R0 ;  /* 0x000800001d007388 */ /* 0x0201e80000000800 */
[----:B------:R1:W-:Y:S04]  /*5fb0*/  STS [R29+0x1800], R10 ;  /* 0x0018000a1d007388 */ /* 0x0003e80000000800 */
[----:B------:R2:W-:Y:S01]  /*5fc0*/  STS [R29+0x1000], R8 ;  /* 0x001000081d007388 */ /* 0x0005e20000000800 */
[----:B0-----:R-:W-:-:S03]  /*5fd0*/  VIADDMNMX R0, R5, -R2, RZ, !PT ;  /* 0x8000000205007246 */ /* 0x001fc600078001ff */
[----:B------:R2:W-:Y:S01]  /*5fe0*/  STS [R29+0x2000], R11 ;  /* 0x0020000b1d007388 */ /* 0x0005e20000000800 */
[----:B------:R-:W-:Y:S01]  /*5ff0*/  ISETP.GE.AND P0, PT, R0, R7, PT ;  /* 0x000000070000720c */ /* 0x000fe20003f06270 */
[----:B-1----:R-:W-:Y:S02]  /*6000*/  VIADD R10, R33, 0x800 ;  /* 0x00000800210a7836 */ /* 0x002fe40000000000 */
[----:B------:R2:W-:Y:S02]  /*6010*/  STS [R29+0x2800], R12 ;  /* 0x0028000c1d007388 */ /* 0x0005e40000000800 */
[----:B------:R-:W-:Y:S02]  /*6020*/  IMAD R4, R3, 0x4, R10 ;  /* 0x0000000403047824 */ /* 0x000fe400078e020a */
        /* <DEDUP_REMOVED lines=16> */
.L_x_345:
[----:B------:R-:W-:-:S05]  /*6130*/  IMAD.IADD R6, R7, 0x1, R0 ;  /* 0x0000000107067824 */ /* 0x000fca00078e0200 */
[----:B------:R-:W-:-:S04]  /*6140*/  SHF.R.S32.HI R6, RZ, 0x1, R6 ;  /* 0x00000001ff067819 */ /* 0x000fc80000011406 */
[----:B--2---:R-:W-:-:S05]  /*6150*/  LOP3.LUT R8, RZ, R6, RZ, 0x33, !PT ;  /* 0x00000006ff087212 */ /* 0x004fca00078e33ff */
[----:B------:R-:W-:Y:S02]  /*6160*/  IMAD.IADD R9, R5, 0x1, R8 ;  /* 0x0000000105097824 */ /* 0x000fe400078e0208 */
        /* <DEDUP_REMOVED lines=9> */
.L_x_344:
[----:B------:R-:W-:Y:S05]  /*6200*/  BSYNC.RECONVERGENT B0 ;  /* 0x0000000000007941 */ /* 0x000fea0003800200 */
.L_x_343:
[----:B------:R-:W-:Y:S01]  /*6210*/  IMAD.IADD R7, R5, 0x1, -R0 ;  /* 0x0000000105077824 */ /* 0x000fe200078e0a00 */
[----:B------:R-:W-:Y:S01]  /*6220*/  BSSY.RECONVERGENT B0, `(.L_x_346) ;  /* 0x0000093000007945 */ /* 0x000fe20003800200 */
[----:B--2---:R-:W-:Y:S02]  /*6230*/  IMAD.MOV.U32 R8, RZ, RZ, RZ ;  /* 0x000000ffff087224 */ /* 0x004fe400078e00ff */
[----:B------:R-:W-:Y:S01]  /*6240*/  IMAD R6, R18, 0x4, R10 ;  /* 0x0000000412067824 */ /* 0x000fe200078e020a */
[----:B------:R-:W-:-:S13]  /*6250*/  ISETP.GE.AND P0, PT, R7, R2, PT ;  /* 0x000000020700720c */ /* 0x000fda0003f06270 */
[----:B------:R-:W-:Y:S05]  /*6260*/  @P0 BRA `(.L_x_347) ;  /* 0x0000000800380947 */ /* 0x000fea0003800000 */
[----:B------:R-:W-:Y:S01]  /*6270*/  ISETP.GE.AND P0, PT, R0, 0x1, PT ;  /* 0x000000010000780c */ /* 0x000fe20003f06270 */
[----:B------:R-:W-:Y:S01]  /*6280*/  IMAD R9, R7, 0x4, R4 ;  /* 0x0000000407097824 */ /* 0x000fe200078e0204 */
        /* <DEDUP_REMOVED lines=31> */
.L_x_350:
        /* <DEDUP_REMOVED lines=10> */
.L_x_351:
[----:B------:R-:W-:-:S13]  /*6520*/  ISETP.GE.AND P0, PT, R11, R10, PT ;  /* 0x0000000a0b00720c */ /* 0x000fda0003f06270 */
[----:B------:R-:W-:Y:S05]  /*6530*/  @P0 BREAK.RELIABLE B2 ;  /* 0x0000000000020942 */ /* 0x000fea0003800100 */
[----:B------:R-:W-:Y:S05]  /*6540*/  @P0 BRA `(.L_x_352) ;  /* 0x0000000000280947 */ /* 0x000fea0003800000 */
[----:B------:R-:W-:Y:S05]  /*6550*/  BSYNC.RELIABLE B2 ;  /* 0x0000000000027941 */ /* 0x000fea0003800100 */
.L_x_349:
        /* <DEDUP_REMOVED lines=9> */
.L_x_352:
[----:B------:R-:W-:Y:S05]  /*65f0*/  BSYNC.RECONVERGENT B1 ;  /* 0x0000000000017941 */ /* 0x000fea0003800200 */
.L_x_348:
        /* <DEDUP_REMOVED lines=31> */
.L_x_355:
        /* <DEDUP_REMOVED lines=10> */
.L_x_356:
[----:B------:R-:W-:-:S13]  /*6890*/  ISETP.GE.AND P0, PT, R10, R13, PT ;  /* 0x0000000d0a00720c */ /* 0x000fda0003f06270 */
[----:B------:R-:W-:Y:S05]  /*68a0*/  @P0 BREAK.RELIABLE B2 ;  /* 0x0000000000020942 */ /* 0x000fea0003800100 */
[----:B------:R-:W-:Y:S05]  /*68b0*/  @P0 BRA `(.L_x_357) ;  /* 0x0000000000280947 */ /* 0x000fea0003800000 */
[----:B------:R-:W-:Y:S05]  /*68c0*/  BSYNC.RELIABLE B2 ;  /* 0x0000000000027941 */ /* 0x000fea0003800100 */
.L_x_354:
        /* <DEDUP_REMOVED lines=9> */
.L_x_357:
[----:B------:R-:W-:Y:S05]  /*6960*/  BSYNC.RECONVERGENT B1 ;  /* 0x0000000000017941 */ /* 0x000fea0003800200 */
.L_x_353:
        /* <DEDUP_REMOVED lines=12> */
.L_x_360:
        /* <DEDUP_REMOVED lines=9> */
.L_x_359:
[----:B------:R-:W-:Y:S05]  /*6ac0*/  BSYNC.RECONVERGENT B1 ;  /* 0x0000000000017941 */ /* 0x000fea0003800200 */
.L_x_358:
        /* <DEDUP_REMOVED lines=8> */
.L_x_347:
[----:B------:R-:W-:Y:S05]  /*6b50*/  BSYNC.RECONVERGENT B0 ;  /* 0x0000000000007941 */ /* 0x000fea0003800200 */
.L_x_346:
[----:B------:R-:W-:Y:S05]  /*6b60*/  WARPSYNC.ALL ;  /* 0x0000000000007948 */ /* 0x000fea0003800000 */
[C---:B------:R-:W-:Y:S01]  /*6b70*/  ISETP.NE.AND P0, PT, R18.reuse, RZ, PT ;  /* 0x000000ff1200720c */ /* 0x040fe20003f05270 */
[----:B------:R-:W-:Y:S01]  /*6b80*/  VIADD R9, R18, 0xffffffff ;  /* 0xffffffff12097836 */ /* 0x000fe20000000000 */
[----:B------:R-:W-:Y:S01]  /*6b90*/  IADD3 R8, PT, PT, R8, R5, -R0 ;  /* 0x0000000508087210 */ /* 0x000fe20007ffe800 */
[----:B------:R-:W-:Y:S01]  /*6ba0*/  IMAD.U32 R7, R3, 0x10000, RZ ;  /* 0x0001000003077824 */ /* 0x000fe200078e00ff */
[----:B------:R-:W-:Y:S01]  /*6bb0*/  LOP3.LUT R44, R44, 0xfffffff7, RZ, 0xc0, !PT ;  /* 0xfffffff72c2c7812 */ /* 0x000fe200078ec0ff */
[C---:B------:R-:W-:Y:S01]  /*6bc0*/  IMAD.U32 R5, R0.reuse, 0x10000, RZ ;  /* 0x0001000000057824 */ /* 0x040fe200078e00ff */
[----:B------:R-:W-:Y:S01]  /*6bd0*/  SEL R10, R9, 0x1ff, P0 ;  /* 0x000001ff090a7807 */ /* 0x000fe20000000000 */
[----:B------:R-:W-:Y:S01]  /*6be0*/  IMAD.IADD R49, R3, 0x1, R8 ;  /* 0x0000000103317824 */ /* 0x000fe200078e0208 */
[----:B------:R-:W-:Y:S01]  /*6bf0*/  LOP3.LUT R2, R7, R2, RZ, 0xfc, !PT ;  /* 0x0000000207027212 */ /* 0x000fe200078efcff */
[--C-:B------:R-:W-:Y:S01]  /*6c00*/  IMAD R7, R0, 0x4, R33.reuse ;  /* 0x0000000400077824 */ /* 0x100fe200078e0221 */
[----:B------:R-:W-:Y:S01]  /*6c10*/  LOP3.LUT R44, R44, 0xffff7fff, RZ, 0xc0, !PT ;  /* 0xffff7fff2c2c7812 */ /* 0x000fe200078ec0ff */
[----:B------:R-:W-:-:S02]  /*6c20*/  IMAD R9, R10, 0x4, R33 ;  /* 0x000000040a097824 */ /* 0x000fc400078e0221 */
[C---:B------:R-:W-:Y:S01]  /*6c30*/  @P0 LOP3.LUT R2, R8.reuse, R5, RZ, 0xfc, !PT ;  /* 0x0000000508020212 */ /* 0x040fe200078efcff */
[----:B------:R-:W-:-:S04]  /*6c40*/  IMAD R5, R8, 0x4, R4 ;  /* 0x0000000408057824 */ /* 0x000fc800078e0204 */
[----:B------:R0:W-:Y:S01]  /*6c50*/  STS [R9], R2 ;  /* 0x0000000209007388 */ /* 0x0001e20000000800 */
[----:B------:R-:W-:Y:S01]  /*6c60*/  BAR.SYNC.DEFER_BLOCKING 0x0 ;  /* 0x0000000000007b1d */ /* 0x000fe20000010000 */
[----:B0-----:R-:W-:-:S05]  /*6c70*/  IMAD.IADD R9, R0, 0x1, R49 ;  /* 0x0000000100097824 */ /* 0x001fca00078e0231 */
[----:B------:R-:W0:Y:S04]  /*6c80*/  LDS R6, [R6+-0x800] ;  /* 0xfff8000006067984 */ /* 0x000e280000000800 */
[----:B------:R-:W1:Y:S04]  /*6c90*/  LDS R31, [R5] ;  /* 0x00000000051f7984 */ /* 0x000e680000000800 */
[----:B------:R-:W2:Y:S01]  /*6ca0*/  LDS R30, [R7+0x800] ;  /* 0x00080000071e7984 */ /* 0x000ea20000000800 */
[----:B0-----:R-:W-:Y:S02]  /*6cb0*/  LOP3.LUT R4, R6, 0xffff, RZ, 0xc0, !PT ;  /* 0x0000ffff06047812 */ /* 0x001fe400078ec0ff */
[----:B------:R-:W-:Y:S01]  /*6cc0*/  SHF.R.S32.HI R51, RZ, 0x10, R6 ;  /* 0x00000010ff337819 */ /* 0x000fe20000011406 */
[----:B-1----:R-:W-:-:S02]  /*6cd0*/  IMAD.MOV.U32 R42, RZ, RZ, R31 ;  /* 0x000000ffff2a7224 */ /* 0x002fc400078e001f */
        /* <DEDUP_REMOVED lines=206> */
[----:B------:R-:W-:Y:S01]  /*79c0*/  SEL R6, RZ, 0x100, !P4 ;  /* 0x00000100ff067807 */ /* 0x000fe20006000000 */
[----:B0-----:R-:W-:-:S06]  /*79d0*/  IMAD.MOV.U32 R22, RZ, RZ, R25 ;  /* 0x000000ffff167224 */ /* 0x001fcc00078e0019 */
        /* <DEDUP_REMOVED lines=17> */
[----:B------:R0:W1:Y:S01]  /*7af0*/  @!P6 LDS R22, [R13+0x804] ;  /* 0x000804000d16e984 */ /* 0x0000620000000800 */
[----:B------:R-:W-:-:S05]  /*7b00*/  @!P6 IMAD.MOV.U32 R49, RZ, RZ, R12 ;  /* 0x000000ffff31e224 */ /* 0x000fca00078e000c */
[----:B------:R-:W-:Y:S02]  /*7b10*/  ISETP.GE.AND P1, PT, R49, R8, PT ;  /* 0x000000083100720c */ /* 0x000fe40003f26270 */
[----:B0-----:R-:W-:Y:S02]  /*7b20*/  SEL R13, RZ, 0x200, !P5 ;  /* 0x00000200ff0d7807 */ /* 0x001fe40006800000 */
[CC--:B------:R-:W-:Y:S02]  /*7b30*/  ISETP.GE.OR P4, PT, R0.reuse, R51.reuse, P1 ;  /* 0x000000330000720c */ /* 0x0c0fe40000f86670 */
[----:B------:R-:W-:-:S11]  /*7b40*/  ISETP.LT.AND P1, PT, R0, R51, P1 ;  /* 0x000000330000720c */ /* 0x000fd60000f21270 */
[----:B-1----:R-:W-:Y:S02]  /*7b50*/  @!P4 ISETP.LT.AND P3, PT, R22, R23, PT ;  /* 0x000000171600c20c */ /* 0x002fe40003f61270 */
[----:B------:R-:W-:Y:S02]  /*7b60*/  @!P4 ISETP.LT.AND P1, PT, R23, R22, PT ;  /* 0x000000161700c20c */ /* 0x000fe40003f21270 */
[----:B------:R-:W-:Y:S01]  /*7b70*/  ISETP.GE.AND P4, PT, R3, R46, PT ;  /* 0x0000002e0300720c */ /* 0x000fe20003f86270 */
        /* <DEDUP_REMOVED lines=34> */
[----:B------:R0:W1:Y:S01]  /*7da0*/  @!P5 LDS R20, [R12+0x804] ;  /* 0x000804000c14d984 */ /* 0x0000620000000800 */
        /* <DEDUP_REMOVED lines=9> */
[----:B0-----:R-:W-:Y:S02]  /*7e40*/  SEL R12, RZ, 0x1000, !P5 ;  /* 0x00001000ff0c7807 */ /* 0x001fe40006800000 */
[----:B------:R-:W-:-:S05]  /*7e50*/  LOP3.LUT P5, RZ, R44, 0x2000, RZ, 0xc0, !PT ;  /* 0x000020002cff7812 */ /* 0x000fca00078ac0ff */
[----:B-1----:R-:W-:Y:S02]  /*7e60*/  @!P1 ISETP.LT.AND P2, PT, R19, R20, PT ;  /* 0x000000141300920c */ /* 0x002fe40003f41270 */
[CC--:B------:R-:W-:Y:S02]  /*7e70*/  @!P1 ISETP.LT.AND P3, PT, R20.reuse, R19.reuse, PT ;  /* 0x000000131400920c */ /* 0x0c0fe40003f61270 */
[-C--:B------:R-:W-:Y:S02]  /*7e80*/  ISETP.GE.AND P1, PT, R3, R46.reuse, PT ;  /* 0x0000002e0300720c */ /* 0x080fe40003f26270 */
        /* <DEDUP_REMOVED lines=55> */
[-C--:B------:R-:W-:Y:S01]  /*8200*/  ISETP.LT.AND P2, PT, R9, R46.reuse, P2 ;  /* 0x0000002e0900720c */ /* 0x080fe20001741270 */
[----:B------:R-:W-:Y:S01]  /*8210*/  @!P1 IMAD R55, R49, 0x4, R33 ;  /* 0x0000000431379824 */ /* 0x000fe200078e0221 */
[----:B------:R-:W-:Y:S01]  /*8220*/  PLOP3.LUT P0, PT, P0, P5, PT, 0x28, 0x82 ;  /* 0x000000000082781c */ /* 0x000fe2000070a570 */
[C---:B------:R-:W-:Y:S01]  /*8230*/  @!P6 VIADD R50, R0.reuse, 0x1 ;  /* 0x000000010032e836 */ /* 0x040fe20000000000 */
[----:B------:R-:W0:Y:S01]  /*8240*/  @!P6 LDS R16, [R52+0x804] ;  /* 0x000804003410e984 */ /* 0x000e220000000800 */
[----:B------:R-:W-:Y:S01]  /*8250*/  IMAD.IADD R9, R0, 0x1, R49 ;  /* 0x0000000100097824 */ /* 0x000fe200078e0231 */
[----:B------:R-:W-:Y:S01]  /*8260*/  ISETP.LT.AND P0, PT, R53, R46, P0 ;  /* 0x0000002e3500720c */ /* 0x000fe20000701270 */
[----:B------:R-:W-:Y:S01]  /*8270*/  @!P6 IMAD.MOV.U32 R0, RZ, RZ, R50 ;  /* 0x000000ffff00e224 */ /* 0x000fe200078e0032 */
[----:B------:R-:W1:Y:S01]  /*8280*/  @!P1 LDS R11, [R55+0x804] ;  /* 0x00080400370b9984 */ /* 0x000e620000000800 */
[----:B------:R-:W-:Y:S01]  /*8290*/  @!P1 VIADD R50, R49, 0x1 ;  /* 0x0000000131329836 */ /* 0x000fe20000000000 */
[----:B------:R-:W-:-:S02]  /*82a0*/  PLOP3.LUT P6, PT, P6, P1, PT, 0x28, 0x82 ;  /* 0x000000000082781c */ /* 0x000fc400037c2570 */
[----:B------:R-:W-:Y:S01]  /*82b0*/  P2R R56, PR, RZ, 0x1 ;  /* 0x00000001ff387803 */ /* 0x000fe20000000000 */
[----:B------:R-:W-:Y:S01]  /*82c0*/  @!P1 IMAD.MOV.U32 R49, RZ, RZ, R50 ;  /* 0x000000ffff319224 */ /* 0x000fe200078e0032 */
[----:B------:R-:W-:Y:S02]  /*82d0*/  @P2 LOP3.LUT R44, R44, 0x40, RZ, 0xfc, !PT ;  /* 0x000000402c2c2812 */ /* 0x000fe400078efcff */
[CC--:B------:R-:W-:Y:S01]  /*82e0*/  ISETP.GE.AND P1, PT, R0.reuse, R51.reuse, PT ;  /* 0x000000330000720c */ /* 0x0c0fe20003f26270 */
[C---:B------:R-:W-:Y:S01]  /*82f0*/  IMAD.IADD R53, R0.reuse, 0x1, R49 ;  /* 0x0000000100357824 */ /* 0x040fe200078e0231 */
[----:B------:R-:W-:Y:S02]  /*8300*/  ISETP.GE.AND P3, PT, R49, R8, PT ;  /* 0x000000083100720c */ /* 0x000fe40003f66270 */
[----:B------:R-:W-:Y:S02]  /*8310*/  ISETP.GE.AND P0, PT, R9, R46, PT ;  /* 0x0000002e0900720c */ /* 0x000fe40003f06270 */
[----:B------:R-:W-:-:S02]  /*8320*/  ISETP.GE.OR P2, PT, R0, R51, P3 ;  /* 0x000000330000720c */ /* 0x000fc40001f46670 */
[----:B------:R-:W-:Y:S02]  /*8330*/  ISETP.LT.AND P4, PT, R0, R51, P3 ;  /* 0x000000330000720c */ /* 0x000fe40001f81270 */
[----:B------:R-:W-:Y:S01]  /*8340*/  LOP3.LUT R44, R44, 0xfffffffd, RZ, 0xc0, !PT ;  /* 0xfffffffd2c2c7812 */ /* 0x000fe200078ec0ff */
        /* <DEDUP_REMOVED lines=42> */
[----:B------:R-:W-:-:S04]  /*85f0*/  ISETP.NE.AND P1, PT, R58, RZ, PT ;  /* 0x000000ff3a00720c */ /* 0x000fc80003f25270 */
[----:B------:R-:W-:Y:S02]  /*8600*/  PLOP3.LUT P5, PT, P1, P4, PT, 0x28, 0x82 ;  /* 0x000000000082781c */ /* 0x000fe40000fa8570 */
[-C--:B------:R-:W-:Y:S02]  /*8610*/  ISETP.GE.AND P1, PT, R53, R46.reuse, PT ;  /* 0x0000002e3500720c */ /* 0x080fe40003f26270 */
[----:B------:R-:W-:Y:S02]  /*8620*/  SEL R51, RZ, 0x10000, !P5 ;  /* 0x00010000ff337807 */ /* 0x000fe40006800000 */
[----:B------:R-:W-:Y:S02]  /*8630*/  ISETP.GE.AND P5, PT, R55, R46, PT ;  /* 0x0000002e3700720c */ /* 0x000fe40003fa6270 */
[----:B------:R-:W-:Y:S02]  /*8640*/  SEL R51, R51, RZ, !P1 ;  /* 0x000000ff33337207 */ /* 0x000fe40004800000 */
[----:B------:R-:W-:-:S02]  /*8650*/  LOP3.LUT P1, RZ, R44, 0x10, RZ, 0xc0, !PT ;  /* 0x000000102cff7812 */ /* 0x000fc4000782c0ff */
[----:B------:R-:W-:Y:S02]  /*8660*/  ISETP.NE.AND P4, PT, R54, RZ, PT ;  /* 0x000000ff3600720c */ /* 0x000fe40003f85270 */
[CC--:B0-----:R-:W-:Y:S02]  /*8670*/  @!P6 ISETP.LT.AND P2, PT, R50.reuse, R57.reuse, PT ;  /* 0x000000393200e20c */ /* 0x0c1fe40003f41270 */
[----:B------:R-:W-:Y:S02]  /*8680*/  @!P6 ISETP.LT.AND P0, PT, R57, R50, PT ;  /* 0x000000323900e20c */ /* 0x000fe40003f01270 */
[----:B------:R-:W-:Y:S02]  /*8690*/  SEL R8, R50, R57, P2 ;  /* 0x0000003932087207 */ /* 0x000fe40001000000 */
[----:B------:R-:W-:Y:S02]  /*86a0*/  PLOP3.LUT P2, PT, P0, P2, PT, 0x28, 0x82 ;  /* 0x000000000082781c */ /* 0x000fe40000744570 */
[----:B------:R-:W-:-:S02]  /*86b0*/  SEL R50, RZ, 0x20000, !P3 ;  /* 0x00020000ff327807 */ /* 0x000fc40005800000 */
[----:B------:R-:W-:Y:S02]  /*86c0*/  ISETP.GE.AND P3, PT, R49, R46, PT ;  /* 0x0000002e3100720c */ /* 0x000fe40003f66270 */
[----:B------:R-:W-:Y:S02]  /*86d0*/  SEL R49, RZ, 0x40000, !P2 ;  /* 0x00040000ff317807 */ /* 0x000fe40005000000 */
[----:B------:R-:W-:Y:S02]  /*86e0*/  SEL R50, R50, RZ, !P5 ;  /* 0x000000ff32327207 */ /* 0x000fe40006800000 */
[----:B------:R-:W-:Y:S02]  /*86f0*/  SEL R49, R49, RZ, !P3 ;  /* 0x000000ff31317207 */ /* 0x000fe40005800000 */
[C---:B------:R-:W-:Y:S02]  /*8700*/  LOP3.LUT P2, RZ, R44.reuse, 0x20, RZ, 0xc0, !PT ;  /* 0x000000202cff7812 */ /* 0x040fe4000784c0ff */
[----:B------:R-:W-:-:S02]  /*8710*/  LOP3.LUT P5, RZ, R44, 0x800, RZ, 0xc0, !PT ;  /* 0x000008002cff7812 */ /* 0x000fc400078ac0ff */
[C---:B------:R-:W-:Y:S02]  /*8720*/  LOP3.LUT P3, RZ, R44.reuse, 0x1000, RZ, 0xc0, !PT ;  /* 0x000010002cff7812 */ /* 0x040fe4000786c0ff */
[----:B------:R-:W-:Y:S02]  /*8730*/  PLOP3.LUT P2, PT, P2, P5, PT, 0x28, 0x82 ;  /* 0x000000000082781c */ /* 0x000fe4000174a570 */
[----:B------:R-:W-:Y:S02]  /*8740*/  PLOP3.LUT P1, PT, P1, P3, PT, 0x28, 0x82 ;  /* 0x000000000082781c */ /* 0x000fe40000f26570 */
[----:B------:R-:W-:Y:S02]  /*8750*/  LOP3.LUT P6, RZ, R44, 0x40, RZ, 0xc0, !PT ;  /* 0x000000402cff7812 */ /* 0x000fe400078cc0ff */
[----:B------:R-:W-:Y:S02]  /*8760*/  ISETP.NE.AND P0, PT, R56, RZ, PT ;  /* 0x000000ff3800720c */ /* 0x000fe40003f05270 */
[----:B------:R-:W-:-:S02]  /*8770*/  ISETP.LT.AND P1, PT, R7, R46, P1 ;  /* 0x0000002e0700720c */ /* 0x000fc40000f21270 */
[----:B------:R-:W-:Y:S02]  /*8780*/  ISETP.LT.AND P2, PT, R15, R46, P2 ;  /* 0x0000002e0f00720c */ /* 0x000fe40001741270 */
[----:B------:R-:W-:Y:S02]  /*8790*/  SEL R46, RZ, 0x1, !P6 ;  /* 0x00000001ff2e7807 */ /* 0x000fe40007000000 */
[----:B------:R-:W-:Y:S02]  /*87a0*/  SEL R15, RZ, 0x2, !P4 ;  /* 0x00000002ff0f7807 */ /* 0x000fe40006000000 */
[----:B------:R-:W-:Y:S02]  /*87b0*/  SEL R7, RZ, 0x4, !P0 ;  /* 0x00000004ff077807 */ /* 0x000fe40004000000 */
[----:B------:R-:W-:Y:S02]  /*87c0*/  ISETP.NE.AND P3, PT, R32, RZ, PT ;  /* 0x000000ff2000720c */ /* 0x000fe40003f65270 */
[----:B------:R-:W-:-:S02]  /*87d0*/  IADD3 R46, PT, PT, R7, R15, R46 ;  /* 0x0000000f072e7210 */ /* 0x000fc40007ffe02e */
        /* <DEDUP_REMOVED lines=27> */
[----:B------:R-:W-:Y:S01]  /*8990*/  IMAD.IADD R32, R47, 0x1, -R46 ;  /* 0x000000012f207824 */ /* 0x000fe200078e0a2e */
[----:B------:R-:W-:Y:S02]  /*89a0*/  SHF.R.U32.HI R46, RZ, 0x5, R18 ;  /* 0x00000005ff2e7819 */ /* 0x000fe40000011612 */
[----:B------:R-:W-:Y:S01]  /*89b0*/  @!P3 STS [R50], R47 ;  /* 0x0000002f3200b388 */ /* 0x000fe20000000800 */
[----:B------:R-:W-:Y:S01]  /*89c0*/  BAR.SYNC.DEFER_BLOCKING 0x0 ;  /* 0x0000000000007b1d */ /* 0x000fe20000010000 */
[----:B------:R-:W-:-:S04]  /*89d0*/  ISETP.NE.AND P3, PT, R48, RZ, PT ;  /* 0x000000ff3000720c */ /* 0x000fc80003f65270 */
        /* <DEDUP_REMOVED lines=10> */
[C---:B------:R-:W-:Y:S02]  /*8a80*/  SEL R48, R47.reuse, R12, !P3 ;  /* 0x0000000c2f307207 */ /* 0x040fe40005800000 */
        /* <DEDUP_REMOVED lines=13> */
[C---:B------:R-:W-:Y:S02]  /*8b60*/  SEL R48, R47.reuse, R48, !P3 ;  /* 0x000000302f307207 */ /* 0x040fe40005800000 */
        /* <DEDUP_REMOVED lines=16> */
[----:B------:R-:W-:Y:S01]  /*8c70*/  SEL R48, R12, R48, !P3 ;  /* 0x000000300c307207 */ /* 0x000fe20005800000 */
[----:B------:R-:W-:Y:S01]  /*8c80*/  IMAD.MOV.U32 R12, RZ, RZ, RZ ;  /* 0x000000ffff0c7224 */ /* 0x000fe200078e00ff */
[----:B------:R-:W-:Y:S01]  /*8c90*/  ISETP.NE.AND P3, PT, R46, 0xe, PT ;  /* 0x0000000e2e00780c */ /* 0x000fe20003f65270 */
[----:B------:R-:W-:-:S03]  /*8ca0*/  IMAD.IADD R14, R14, 0x1, R13 ;  /* 0x000000010e0e7824 */ /* 0x000fc600078e020d */
[----:B------:R-:W-:Y:S01]  /*8cb0*/  SEL R48, R13, R48, !P3 ;  /* 0x000000300d307207 */ /* 0x000fe20005800000 */
[----:B------:R-:W-:Y:S01]  /*8cc0*/  IMAD.IADD R15, R15, 0x1, R14 ;  /* 0x000000010f0f7824 */ /* 0x000fe200078e020e */
[----:B------:R-:W-:-:S04]  /*8cd0*/  ISETP.NE.AND P3, PT, R46, 0xf, PT ;  /* 0x0000000f2e00780c */ /* 0x000fc80003f65270 */
[----:B------:R-:W-:Y:S02]  /*8ce0*/  SEL R48, R14, R48, !P3 ;  /* 0x000000300e307207 */ /* 0x000fe40005800000 */
[----:B------:R-:W-:-:S04]  /*8cf0*/  ISETP.GE.U32.AND P3, PT, R18, 0x20, PT ;  /* 0x000000201200780c */ /* 0x000fc80003f66070 */
[----:B------:R-:W-:-:S05]  /*8d00*/  SEL R13, R48, RZ, P3 ;  /* 0x000000ff300d7207 */ /* 0x000fca0001800000 */
[----:B------:R-:W-:Y:S01]  /*8d10*/  IMAD.IADD R13, R13, 0x1, R32 ;  /* 0x000000010d0d7824 */ /* 0x000fe200078e0220 */
[----:B------:R-:W-:Y:S06]  /*8d20*/  BRA `(.L_x_362) ;  /* 0x0000000c00c47947 */ /* 0x000fec0003800000 */
.L_x_361:
        /* <DEDUP_REMOVED lines=84> */
.L_x_364:
[----:B------:R-:W-:Y:S05]  /*9270*/  NANOSLEEP 0x1c2 ;  /* 0x000001c20000795d */ /* 0x000fea0003800000 */
[----:B------:R-:W-:Y:S01]  /*9280*/  NOP ;  /* 0x0000000000007918 */ /* 0x000fe20000000000 */
.L_x_365:
        /* <DEDUP_REMOVED lines=11> */
.L_x_424:
[----:B------:R-:W-:Y:S05]  /*9340*/  @!P3 BRA `(.L_x_367) ;  /* 0x000000000034b947 */ /* 0x000fea0003800000 */
[----:B------:R-:W-:-:S13]  /*9350*/  ISETP.GT.U32.AND P5, PT, R14, 0x1f3, PT ;  /* 0x000001f30e00780c */ /* 0x000fda0003fa4070 */
.L_x_371:
[----:B------:R-:W-:Y:S05]  /*9360*/  YIELD ;  /* 0x0000000000007946 */ /* 0x000fea0003800000 */
[----:B------:R-:W-:Y:S05]  /*9370*/  @P5 BRA `(.L_x_368) ;  /* 0x0000000000085947 */ /* 0x000fea0003800000 */
[----:B------:R1:W-:Y:S06]  /*9380*/  MEMBAR.SC.CTA ;  /* 0x0000000000007992 */ /* 0x0003ec0000000000 */
[----:B-1----:R-:W-:Y:S05]  /*9390*/  BRA `(.L_x_369) ;  /* 0x0000000000087947 */ /* 0x002fea0003800000 */
.L_x_368:
[----:B------:R-:W-:Y:S05]  /*93a0*/  NANOSLEEP 0x15e ;  /* 0x0000015e0000795d */ /* 0x000fea0003800000 */
[----:B------:R-:W-:Y:S01]  /*93b0*/  NOP ;  /* 0x0000000000007918 */ /* 0x000fe20000000000 */
.L_x_369:
[----:B------:R-:W2:Y:S01]  /*93c0*/  LD.E.64.STRONG.GPU R12, desc[UR6][R32.64+0x100] ;  /* 0x00010006200c7980 */ /* 0x000ea2000c10fb00 */
[----:B------:R-:W-:Y:S01]  /*93d0*/  UMOV UR4, 0xffffffff ;  /* 0xffffffff00047882 */ /* 0x000fe20000000000 */
[----:B--2---:R-:W-:Y:S02]  /*93e0*/  ISETP.NE.AND P3, PT, R12, 0x63, PT ;  /* 0x000000630c00780c */ /* 0x004fe40003f65270 */
[----:B------:R-:W-:Y:S11]  /*93f0*/  BRA.DIV UR4, `(.L_x_370) ;  /* 0x0000002204c07947 */ /* 0x000ff6000b800000 */
[----:B------:R-:W-:-:S13]  /*9400*/  VOTE.ANY P3, !P3 ;  /* 0x0000000000ff7806 */ /* 0x000fda0005860100 */
.L_x_427:
[----:B------:R-:W-:Y:S05]  /*9410*/  @P3 BRA `(.L_x_371) ;  /* 0xfffffffc00d03947 */ /* 0x000fea000383ffff */
.L_x_367:
[----:B------:R-:W-:Y:S01]  /*9420*/  UMOV UR4, 0xffffffff ;  /* 0xffffffff00047882 */ /* 0x000fe20000000000 */
[----:B------:R-:W-:Y:S02]  /*9430*/  ISETP.NE.AND P3, PT, R12, 0x65, PT ;  /* 0x000000650c00780c */ /* 0x000fe40003f65270 */
[----:B------:R-:W-:Y:S11]  /*9440*/  BRA.DIV UR4, `(.L_x_372) ;  /* 0x0000002204cc7947 */ /* 0x000ff6000b800000 */
[----:B------:R-:W1:Y:S01]  /*9450*/  S2R R14, SR_GEMASK ;  /* 0x00000000000e7919 */ /* 0x000e620000003c00 */
[----:B------:R-:W-:Y:S01]  /*9460*/  VOTE.ANY R18, PT, !P3 ;  /* 0x0000000000127806 */ /* 0x000fe200058e0100 */
[----:B------:R-:W2:Y:S01]  /*9470*/  S2UR UR4, SR_CTAID.X ;  /* 0x00000000000479c3 */ /* 0x000ea20000002500 */
[----:B------:R-:W-:Y:S02]  /*9480*/  ISETP.NE.AND P5, PT, R12, 0x65, PT ;  /* 0x000000650c00780c */ /* 0x000fe40003fa5270 */
[----:B-1----:R-:W-:-:S05]  /*9490*/  LOP3.LUT R18, R18, 0x80000000, R14, 0xec, !PT ;  /* 0x8000000012127812 */ /* 0x002fca00078eec0e */
[----:B------:R-:W-:-:S05]  /*94a0*/  VIADD R33, R18, 0xffffffff ;  /* 0xffffffff12217836 */ /* 0x000fca0000000000 */
[----:B------:R-:W-:Y:S01]  /*94b0*/  LOP3.LUT R33, R18, R33, RZ, 0xc, !PT ;  /* 0x0000002112217212 */ /* 0x000fe200078e0cff */
[----:B------:R-:W-:-:S03]  /*94c0*/  VIADD R18, R48, 0x2 ;  /* 0x0000000230127836 */ /* 0x000fc60000000000 */
[----:B------:R1:W3:Y:S02]  /*94d0*/  POPC R53, R33 ;  /* 0x0000002100357309 */ /* 0x0002e40000000000 */
[----:B-1----:R-:W1:Y:S01]  /*94e0*/  LDC.64 R32, c[0x0][0x3d0] ;  /* 0x0000f400ff207b82 */ /* 0x002e620000000a00 */
[----:B---3--:R-:W3:Y:S01]  /*94f0*/  SHFL.DOWN PT, R46, R13, 0x1, R53 ;  /* 0x082000000d2e7989 */ /* 0x008ee200000e0035 */
[----:B------:R-:W-:-:S04]  /*9500*/  ISETP.GE.AND P3, PT, R48, R53, PT ;  /* 0x000000353000720c */ /* 0x000fc80003f66270 */
[----:B---3--:R-:W-:Y:S02]  /*9510*/  SEL R46, R46, RZ, !P3 ;  /* 0x000000ff2e2e7207 */ /* 0x008fe40005800000 */
[----:B------:R-:W-:Y:S01]  /*9520*/  ISETP.GT.AND P3, PT, R18, R53, PT ;  /* 0x000000351200720c */ /* 0x000fe20003f64270 */
[----:B------:R-:W-:Y:S02]  /*9530*/  VIADD R18, R48, 0x4 ;  /* 0x0000000430127836 */ /* 0x000fe40000000000 */
[----:B------:R-:W-:-:S05]  /*9540*/  IMAD.IADD R52, R46, 0x1, R13 ;  /* 0x000000012e347824 */ /* 0x000fca00078e020d */
[----:B------:R-:W3:Y:S02]  /*9550*/  SHFL.DOWN PT, R46, R52, 0x2, R53 ;  /* 0x08400000342e7989 */ /* 0x000ee400000e0035 */
        /* <DEDUP_REMOVED lines=11> */
[----:B-1----:R-:W-:-:S03]  /*9610*/  IADD3 R54, P3, PT, R32, 0x100, RZ ;  /* 0x0000010020367810 */ /* 0x002fc60007f7e0ff */
[----:B------:R-:W-:Y:S02]  /*9620*/  IMAD.IADD R56, R58, 0x1, R13 ;  /* 0x000000013a387824 */ /* 0x000fe400078e020d */
[----:B------:R-:W-:Y:S01]  /*9630*/  IMAD.X R55, RZ, RZ, R33, P3 ;  /* 0x000000ffff377224 */ /* 0x000fe200018e0621 */
[----:B------:R-:W-:Y:S02]  /*9640*/  ISETP.GT.AND P3, PT, R18, R53, PT ;  /* 0x000000351200720c */ /* 0x000fe40003f64270 */
[----:B------:R-:W1:Y:S01]  /*9650*/  S2R R18, SR_TID.X ;  /* 0x0000000000127919 */ /* 0x000e620000002100 */
[----:B------:R-:W3:Y:S02]  /*9660*/  SHFL.DOWN PT, R46, R56, 0x10, R53 ;  /* 0x0a000000382e7989 */ /* 0x000ee400000e0035 */
[----:B---3--:R-:W-:Y:S02]  /*9670*/  SEL R13, R46, RZ, !P3 ;  /* 0x000000ff2e0d7207 */ /* 0x008fe40005800000 */
[----:B------:R-:W-:-:S02]  /*9680*/  VOTE.ALL P3, P5 ;  /* 0x0000000000ff7806 */ /* 0x000fc40002860000 */
[----:B-1----:R-:W-:Y:S01]  /*9690*/  LOP3.LUT R18, RZ, R18, RZ, 0x33, !PT ;  /* 0x00000012ff127212 */ /* 0x002fe200078e33ff */
[----:B------:R-:W-:-:S04]  /*96a0*/  IMAD.IADD R52, R56, 0x1, R13 ;  /* 0x0000000138347824 */ /* 0x000fc800078e020d */
[----:B--2---:R-:W-:-:S07]  /*96b0*/  VIADD R12, R18, UR4 ;  /* 0x00000004120c7c36 */ /* 0x004fce0008000000 */
.L_x_436:
[----:B------:R-:W-:Y:S05]  /*96c0*/  @!P3 BRA `(.L_x_373) ;  /* 0x0000000000ecb947 */ /* 0x000fea0003800000 */
[----:B------:R-:W-:-:S07]  /*96d0*/  IMAD.MOV.U32 R53, RZ, RZ, R12 ;  /* 0x000000ffff357224 */ /* 0x000fce00078e000c */
.L_x_381:
[----:B------:R-:W-:-:S05]  /*96e0*/  IMAD.WIDE R32, R53, 0x8, R54 ;  /* 0x0000000835207825 */ /* 0x000fca00078e0236 */
[----:B------:R-:W2:Y:S01]  /*96f0*/  LD.E.64.STRONG.GPU R12, desc[UR6][R32.64+-0x100] ;  /* 0xffff0006200c7980 */ /* 0x000ea2000c10fb00 */
[----:B------:R-:W-:Y:S05]  /*9700*/  YIELD ;  /* 0x0000000000007946 */ /* 0x000fea0003800000 */
[----:B------:R-:W-:Y:S01]  /*9710*/  UMOV UR4, 0xffffffff ;  /* 0xffffffff00047882 */ /* 0x000fe20000000000 */
[----:B--2---:R-:W-:Y:S02]  /*9720*/  ISETP.NE.AND P3, PT, R12, 0x63, PT ;  /* 0x000000630c00780c */ /* 0x004fe40003f65270 */
[----:B------:R-:W-:Y:S11]  /*9730*/  BRA.DIV UR4, `(.L_x_374) ;  /* 0x00000026042c7947 */ /* 0x000ff6000b800000 */
[----:B------:R-:W-:-:S13]  /*9740*/  VOTE.ANY P3, !P3 ;  /* 0x0000000000ff7806 */ /* 0x000fda0005860100 */
.L_x_439:
[----:B------:R-:W-:Y:S05]  /*9750*/  @!P3 BRA `(.L_x_375) ;  /* 0x000000000038b947 */ /* 0x000fea0003800000 */
.L_x_379:
[----:B------:R-:W-:Y:S05]  /*9760*/  YIELD ;  /* 0x0000000000007946 */ /* 0x000fea0003800000 */
[----:B------:R-:W1:Y:S02]  /*9770*/  LDCU UR4, c[0x0][0x370] ;  /* 0x00006e00ff0477ac */ /* 0x000e640008000800 */
[----:B-1----:R-:W-:-:S09]  /*9780*/  UISETP.GT.U32.AND UP0, UPT, UR4, 0x1f3, UPT ;  /* 0x000001f30400788c */ /* 0x002fd2000bf04070 */
[----:B------:R-:W-:Y:S05]  /*9790*/  BRA.U UP0, `(.L_x_376) ;  /* 0x0000000100087547 */ /* 0x000fea000b800000 */
[----:B------:R1:W-:Y:S06]  /*97a0*/  MEMBAR.SC.CTA ;  /* 0x0000000000007992 */ /* 0x0003ec0000000000 */
[----:B-1----:R-:W-:Y:S05]  /*97b0*/  BRA `(.L_x_377) ;  /* 0x0000000000087947 */ /* 0x002fea0003800000 */
.L_x_376:
[----:B------:R-:W-:Y:S05]  /*97c0*/  NANOSLEEP 0x15e ;  /* 0x0000015e0000795d */ /* 0x000fea0003800000 */
[----:B------:R-:W-:Y:S01]  /*97d0*/  NOP ;  /* 0x0000000000007918 */ /* 0x000fe20000000000 */
.L_x_377:
[----:B------:R-:W2:Y:S01]  /*97e0*/  LD.E.64.STRONG.GPU R12, desc[UR6][R32.64+-0x100] ;  /* 0xffff0006200c7980 */ /* 0x000ea2000c10fb00 */
[----:B------:R-:W-:Y:S01]  /*97f0*/  UMOV UR4, 0xffffffff ;  /* 0xffffffff00047882 */ /* 0x000fe20000000000 */
[----:B--2---:R-:W-:Y:S02]  /*9800*/  ISETP.NE.AND P3, PT, R12, 0x63, PT ;  /* 0x000000630c00780c */ /* 0x004fe40003f65270 */
[----:B------:R-:W-:Y:S11]  /*9810*/  BRA.DIV UR4, `(.L_x_378) ;  /* 0x0000002604147947 */ /* 0x000ff6000b800000 */
[----:B------:R-:W-:-:S13]  /*9820*/  VOTE.ANY P3, !P3 ;  /* 0x0000000000ff7806 */ /* 0x000fda0005860100 */
.L_x_442:
[----:B------:R-:W-:Y:S05]  /*9830*/  @P3 BRA `(.L_x_379) ;  /* 0xfffffffc00c83947 */ /* 0x000fea000383ffff */
.L_x_375:
        /* <DEDUP_REMOVED lines=35> */
.L_x_451:
[----:B------:R-:W-:Y:S05]  /*9a70*/  @P3 BRA `(.L_x_381) ;  /* 0xfffffffc00183947 */ /* 0x000fea000383ffff */
.L_x_373:
[----:B------:R-:W1:Y:S02]  /*9a80*/  S2R R18, SR_TID.X ;  /* 0x0000000000127919 */ /* 0x000e640000002100 */
        /* <DEDUP_REMOVED lines=11> */
[----:B------:R-:W-:-:S04]  /*9b40*/  @!P3 MOV R13, 0x400 ;  /* 0x00000400000db802 */ /* 0x000fc80000000f00 */
[----:B-1----:R-:W-:Y:S01]  /*9b50*/  @!P3 LEA R33, R32, R13, 0x18 ;  /* 0x0000000d2021b211 */ /* 0x002fe200078ec0ff */
[----:B------:R-:W-:Y:S02]  /*9b60*/  IMAD.MOV.U32 R13, RZ, RZ, R49 ;  /* 0x000000ffff0d7224 */ /* 0x000fe400078e0031 */
[----:B------:R-:W-:Y:S02]  /*9b70*/  @!P3 IMAD.MOV.U32 R13, RZ, RZ, R52 ;  /* 0x000000ffff0db224 */ /* 0x000fe400078e0034 */
[----:B------:R2:W-:Y:S05]  /*9b80*/  @!P3 STS [R33+0x50], R52 ;  /* 0x000050342100b388 */ /* 0x0005ea0000000800 */
.L_x_363:
[----:B------:R-:W-:Y:S05]  /*9b90*/  WARPSYNC.ALL ;  /* 0x0000000000007948 */ /* 0x000fea0003800000 */
[----:B------:R-:W-:Y:S01]  /*9ba0*/  ISETP.NE.AND P3, PT, R18, RZ, PT ;  /* 0x000000ff1200720c */ /* 0x000fe20003f65270 */
[----:B------:R-:W1:Y:S08]  /*9bb0*/  S2UR UR5, SR_CgaCtaId ;  /* 0x00000000000579c3 */ /* 0x000e700000008800 */
[----:B------:R-:W-:Y:S06]  /*9bc0*/  BAR.SYNC.DEFER_BLOCKING 0x0 ;  /* 0x0000000000007b1d */ /* 0x000fec0000010000 */
[----:B------:R-:W-:-:S02]  /*9bd0*/  UMOV UR4, 0x400 ;  /* 0x0000040000047882 */ /* 0x000fc40000000000 */
[----:B-1----:R-:W-:-:S06]  /*9be0*/  ULEA UR4, UR5, UR4, 0x18 ;  /* 0x0000000405047291 */ /* 0x002fcc000f8ec0ff */
[----:B--2---:R-:W-:-:S03]  /*9bf0*/  IMAD.U32 R33, RZ, RZ, UR4 ;  /* 0x00000004ff217e24 */ /* 0x004fc6000f8e00ff */
[----:B------:R-:W1:Y:S04]  /*9c00*/  @P3 LDS R12, [UR4+0x50] ;  /* 0x00005004ff0c3984 */ /* 0x000e680008000800 */
[----:B------:R2:W3:Y:S01]  /*9c10*/  LDS R15, [R33+0x6c] ;  /* 0x00006c00210f7984 */ /* 0x0004e20000000800 */
[----:B-1----:R-:W-:-:S03]  /*9c20*/  @P3 IMAD.IADD R13, R13, 0x1, R12 ;  /* 0x000000010d0d3824 */ /* 0x002fc600078e020c */
[----:B------:R2:W1:Y:S04]  /*9c30*/  LDS R12, [R33+0x64] ;  /* 0x00006400210c7984 */ /* 0x0004680000000800 */
.L_x_362:
[----:B------:R-:W-:Y:S01]  /*9c40*/  BAR.SYNC.DEFER_BLOCKING 0x0 ;  /* 0x0000000000007b1d */ /* 0x000fe20000010000 */
[C---:B------:R-:W-:Y:S02]  /*9c50*/  LOP3.LUT P3, RZ, R44.reuse, 0x40, RZ, 0xc0, !PT ;  /* 0x000000402cff7812 */ /* 0x040fe4000786c0ff */
[----:B------:R-:W-:Y:S02]  /*9c60*/  P2R R14, PR, RZ, 0x1 ;  /* 0x00000001ff0e7803 */ /* 0x000fe40000000000 */
[C---:B------:R-:W-:Y:S01]  /*9c70*/  LOP3.LUT P0, RZ, R44.reuse, 0x8000, RZ, 0xc0, !PT ;  /* 0x000080002cff7812 */ /* 0x040fe2000780c0ff */
[----:B------:R-:W-:Y:S01]  /*9c80*/  BSSY.RECONVERGENT B0, `(.L_x_382) ;  /* 0x00000f3000007945 */ /* 0x000fe20003800200 */
[----:B------:R-:W-:Y:S02]  /*9c90*/  P2R R32, PR, RZ, 0x2 ;  /* 0x00000002ff207803 */ /* 0x000fe40000000000 */
[----:B------:R-:W-:Y:S02]  /*9ca0*/  LOP3.LUT P1, RZ, R44, 0x4000, RZ, 0xc0, !PT ;  /* 0x000040002cff7812 */ /* 0x000fe4000782c0ff */
[----:B------:R-:W-:-:S02]  /*9cb0*/  P2R R46, PR, RZ, 0x4 ;  /* 0x00000004ff2e7803 */ /* 0x000fc40000000000 */
        /* <DEDUP_REMOVED lines=16> */
[----:B-1----:R-:W-:-:S12]  /*9dc0*/  IMAD.IADD R14, R13, 0x1, -R12 ;  /* 0x000000010d0e7824 */ /* 0x002fd800078e0a0c */
        /* <DEDUP_REMOVED lines=18> */
[----:B-1----:R-:W-:Y:S01]  /*9ef0*/  @P2 VIADD R7, R14, 0x1 ;  /* 0x000000010e072836 */ /* 0x002fe20000000000 */
[----:B------:R-:W-:Y:S01]  /*9f00*/  LOP3.LUT P1, RZ, R6, 0x80, RZ, 0xc0, !PT ;  /* 0x0000008006ff7812 */ /* 0x000fe2000782c0ff */
[----:B------:R-:W-:Y:S02]  /*9f10*/  @P2 IMAD R13, R14, 0x4, R33 ;  /* 0x000000040e0d2824 */ /* 0x000fe400078e0221 */
[----:B------:R-:W-:Y:S02]  /*9f20*/  @P2 IMAD.MOV.U32 R14, RZ, RZ, R7 ;  /* 0x000000ffff0e2224 */ /* 0x000fe400078e0007 */
[----:B------:R-:W-:Y:S01]  /*9f30*/  @P0 SEL R6, R35, R28, P3 ;  /* 0x0000001c23060207 */ /* 0x000fe20001800000 */
[----:B------:R1:W-:Y:S01]  /*9f40*/  @P2 STS [R13+0x800], R36 ;  /* 0x000800240d002388 */ /* 0x0003e20000000800 */
[C---:B------:R-:W-:Y:S02]  /*9f50*/  @P5 VIADD R7, R14.reuse, 0x1 ;  /* 0x000000010e075836 */ /* 0x040fe40000000000 */
[----:B------:R-:W-:-:S02]  /*9f60*/  @P5 IMAD R30, R14, 0x4, R33 ;  /* 0x000000040e1e5824 */ /* 0x000fc400078e0221 */
[----:B------:R-:W-:-:S03]  /*9f70*/  @P5 IMAD.MOV.U32 R14, RZ, RZ, R7 ;  /* 0x000000ffff0e5224 */ /* 0x000fc600078e0007 */
[----:B------:R-:W-:Y:S01]  /*9f80*/  @P5 STS [R30+0x800], R29 ;  /* 0x0008001d1e005388 */ /* 0x000fe20000000800 */
[----:B------:R-:W-:Y:S01]  /*9f90*/  @P6 VIADD R7, R14, 0x1 ;  /* 0x000000010e076836 */ /* 0x000fe20000000000 */
[----:B------:R-:W-:Y:S01]  /*9fa0*/  LOP3.LUT P5, RZ, R44, 0x100, RZ, 0xc0, !PT ;  /* 0x000001002cff7812 */ /* 0x000fe200078ac0ff */
[----:B----4-:R-:W-:Y:S02]  /*9fb0*/  @P6 IMAD R31, R14, 0x4, R33 ;  /* 0x000000040e1f6824 */ /* 0x010fe400078e0221 */
[----:B------:R-:W-:-:S03]  /*9fc0*/  @P6 IMAD.MOV.U32 R14, RZ, RZ, R7 ;  /* 0x000000ffff0e6224 */ /* 0x000fc600078e0007 */
[----:B------:R-:W-:Y:S01]  /*9fd0*/  @P6 STS [R31+0x800], R34 ;  /* 0x000800221f006388 */ /* 0x000fe20000000800 */
[C---:B-----5:R-:W-:Y:S02]  /*9fe0*/  @P1 IMAD R32, R14.reuse, 0x4, R33 ;  /* 0x000000040e201824 */ /* 0x060fe400078e0221 */
        /* <DEDUP_REMOVED lines=9> */
[----:B------:R-:W-:Y:S01]  /*a080*/  @P1 VIADD R5, R14, 0x1 ;  /* 0x000000010e051836 */ /* 0x000fe20000000000 */
[----:B------:R-:W-:Y:S01]  /*a090*/  @P2 SEL R4, R26, R25, P5 ;  /* 0x000000191a042207 */ /* 0x000fe20002800000 */
[----:B-1----:R-:W-:Y:S02]  /*a0a0*/  @P1 IMAD R13, R14, 0x4, R33 ;  /* 0x000000040e0d1824 */ /* 0x002fe400078e0221 */
[----:B------:R-:W-:-:S03]  /*a0b0*/  @P1 IMAD.MOV.U32 R14, RZ, RZ, R5 ;  /* 0x000000ffff0e1224 */ /* 0x000fc600078e0005 */
[----:B------:R1:W-:Y:S01]  /*a0c0*/  @P1 STS [R13+0x800], R24 ;  /* 0x000800180d001388 */ /* 0x0003e20000000800 */
[----:B------:R-:W-:Y:S01]  /*a0d0*/  @P2 VIADD R5, R14, 0x1 ;  /* 0x000000010e052836 */ /* 0x000fe20000000000 */
[----:B------:R-:W-:Y:S01]  /*a0e0*/  LOP3.LUT P1, RZ, R44, 0x4, RZ, 0xc0, !PT ;  /* 0x000000042cff7812 */ /* 0x000fe2000782c0ff */
[----:B------:R-:W-:Y:S02]  /*a0f0*/  @P2 IMAD R25, R14, 0x4, R33 ;  /* 0x000000040e192824 */ /* 0x000fe400078e0221 */
[----:B------:R-:W-:-:S03]  /*a100*/  @P2 IMAD.MOV.U32 R14, RZ, RZ, R5 ;  /* 0x000000ffff0e2224 */ /* 0x000fc600078e0005 */
[----:B------:R5:W-:Y:S01]  /*a110*/  @P2 STS [R25+0x800], R4 ;  /* 0x0008000419002388 */ /* 0x000be20000000800 */
[----:B------:R-:W-:Y:S01]  /*a120*/  LOP3.LUT P2, RZ, R44, 0x80, RZ, 0xc0, !PT ;  /* 0x000000802cff7812 */ /* 0x000fe2000784c0ff */
[C---:B------:R-:W-:Y:S02]  /*a130*/  @P3 VIADD R5, R14.reuse, 0x1 ;  /* 0x000000010e053836 */ /* 0x040fe40000000000 */
[----:B----4-:R-:W-:Y:S01]  /*a140*/  @P3 IMAD R6, R14, 0x4, R33 ;  /* 0x000000040e063824 */ /* 0x010fe200078e0221 */
[----:B------:R-:W-:Y:S01]  /*a150*/  R2P PR, R3.B1, 0x60 ;  /* 0x0000006003007804 */ /* 0x000fe20000001000 */
[----:B------:R-:W-:Y:S01]  /*a160*/  @P3 IMAD.MOV.U32 R14, RZ, RZ, R5 ;  /* 0x000000ffff0e3224 */ /* 0x000fe200078e0005 */
[----:B------:R-:W-:Y:S02]  /*a170*/  LOP3.LUT P0, RZ, R2, 0x8000, RZ, 0xc0, !PT ;  /* 0x0000800002ff7812 */ /* 0x000fe4000780c0ff */
[----:B------:R4:W-:Y:S01]  /*a180*/  @P3 STS [R6+0x800], R21 ;  /* 0x0008001506003388 */ /* 0x0009e20000000800 */
[----:B------:R-:W-:Y:S01]  /*a190*/  @P4 VIADD R3, R14, 0x1 ;  /* 0x000000010e034836 */ /* 0x000fe20000000000 */
[----:B------:R-:W-:Y:S01]  /*a1a0*/  LOP3.LUT P3, RZ, R2, 0x10000, RZ, 0xc0, !PT ;  /* 0x0001000002ff7812 */ /* 0x000fe2000786c0ff */
[----:B-1----:R-:W-:-:S02]  /*a1b0*/  @P4 IMAD R24, R14, 0x4, R33 ;  /* 0x000000040e184824 */ /* 0x002fc400078e0221 */
[----:B------:R-:W-:-:S04]  /*a1c0*/  @P4 IMAD.MOV.U32 R14, RZ, RZ, R3 ;  /* 0x000000ffff0e4224 */ /* 0x000fc800078e0003 */
[----:B------:R-:W-:Y:S01]  /*a1d0*/  @P5 VIADD R3, R14, 0x1 ;  /* 0x000000010e035836 */ /* 0x000fe20000000000 */
[----:B------:R-:W-:Y:S01]  /*a1e0*/  @P6 SEL R2, R20, R19, P1 ;  /* 0x0000001314026207 */ /* 0x000fe20000800000 */
[----:B------:R-:W-:Y:S02]  /*a1f0*/  @P5 IMAD R26, R14, 0x4, R33 ;  /* 0x000000040e1a5824 */ /* 0x000fe400078e0221 */
[----:B------:R-:W-:Y:S01]  /*a200*/  @P5 IMAD.MOV.U32 R14, RZ, RZ, R3 ;  /* 0x000000ffff0e5224 */ /* 0x000fe200078e0003 */
[----:B------:R-:W-:-:S03]  /*a210*/  @P4 SEL R3, R23, R22, P2 ;  /* 0x0000001617034207 */ /* 0x000fc60001000000 */
[C---:B-----5:R-:W-:Y:S02]  /*a220*/  @P6 VIADD R4, R14.reuse, 0x1 ;  /* 0x000000010e046836 */ /* 0x060fe40000000000 */
[--C-:B------:R-:W-:Y:S01]  /*a230*/  @P6 IMAD R5, R14, 0x4, R33.reuse ;  /* 0x000000040e056824 */ /* 0x100fe200078e0221 */
[----:B------:R1:W-:Y:S01]  /*a240*/  @P4 STS [R24+0x800], R3 ;  /* 0x0008000318004388 */ /* 0x0003e20000000800 */
[----:B------:R-:W-:Y:S01]  /*a250*/  @P6 IMAD.MOV.U32 R14, RZ, RZ, R4 ;  /* 0x000000ffff0e6224 */ /* 0x000fe200078e0004 */
[----:B------:R-:W-:Y:S02]  /*a260*/  LOP3.LUT P4, RZ, R44, 0x2, RZ, 0xc0, !PT ;  /* 0x000000022cff7812 */ /* 0x000fe4000788c0ff */
[----:B------:R1:W-:Y:S01]  /*a270*/  @P5 STS [R26+0x800], R17 ;  /* 0x000800111a005388 */ /* 0x0003e20000000800 */
[----:B------:R-:W-:Y:S01]  /*a280*/  @P0 VIADD R4, R14, 0x1 ;  /* 0x000000010e040836 */ /* 0x000fe20000000000 */
[----:B------:R-:W-:Y:S01]  /*a290*/  R2P PR, R0.B2, 0x6 ;  /* 0x0000000600007804 */ /* 0x000fe20000002000 */
[----:B------:R-:W-:Y:S01]  /*a2a0*/  @P0 IMAD R7, R14, 0x4, R33 ;  /* 0x000000040e070824 */ /* 0x000fe200078e0221 */
[----:B------:R1:W-:Y:S01]  /*a2b0*/  @P6 STS [R5+0x800], R2 ;  /* 0x0008000205006388 */ /* 0x0003e20000000800 */
[----:B------:R-:W-:Y:S01]  /*a2c0*/  @P0 IMAD.MOV.U32 R14, RZ, RZ, R4 ;  /* 0x000000ffff0e0224 */ /* 0x000fe200078e0004 */
[----:B------:R-:W-:-:S02]  /*a2d0*/  @P3 SEL R11, R16, R11, P4 ;  /* 0x0000000b100b3207 */ /* 0x000fc40002000000 */
[----:B------:R1:W-:Y:S01]  /*a2e0*/  @P0 STS [R7+0x800], R10 ;  /* 0x0008000a07000388 */ /* 0x0003e20000000800 */
[----:B0-----:R-:W-:Y:S01]  /*a2f0*/  @P3 VIADD R0, R14, 0x1 ;  /* 0x000000010e003836 */ /* 0x001fe20000000000 */
[----:B---3--:R-:W-:Y:S01]  /*a300*/  ISETP.GE.AND P0, PT, R18, R15, PT ;  /* 0x0000000f1200720c */ /* 0x008fe20003f06270 */
[----:B------:R-:W-:Y:S02]  /*a310*/  @P3 IMAD R4, R14, 0x4, R33 ;  /* 0x000000040e043824 */ /* 0x000fe400078e0221 */
[----:B------:R-:W-:-:S03]  /*a320*/  @P3 IMAD.MOV.U32 R14, RZ, RZ, R0 ;  /* 0x000000ffff0e3224 */ /* 0x000fc600078e0000 */
[----:B------:R0:W-:Y:S01]  /*a330*/  @P3 STS [R4+0x800], R11 ;  /* 0x0008000b04003388 */ /* 0x0001e20000000800 */
[C---:B------:R-:W-:Y:S02]  /*a340*/  @P1 VIADD R0, R14.reuse, 0x1 ;  /* 0x000000010e001836 */ /* 0x040fe40000000000 */
[----:B----4-:R-:W-:Y:S02]  /*a350*/  @P1 IMAD R6, R14, 0x4, R33 ;  /* 0x000000040e061824 */ /* 0x010fe400078e0221 */
[----:B------:R-:W-:-:S03]  /*a360*/  @P1 IMAD.MOV.U32 R14, RZ, RZ, R0 ;  /* 0x000000ffff0e1224 */ /* 0x000fc600078e0000 */
[----:B------:R0:W-:Y:S01]  /*a370*/  @P1 STS [R6+0x800], R9 ;  /* 0x0008000906001388 */ /* 0x0001e20000000800 */
[----:B-1----:R-:W-:-:S05]  /*a380*/  @P2 IMAD R3, R14, 0x4, R33 ;  /* 0x000000040e032824 */ /* 0x002fca00078e0221 */
[----:B------:R0:W-:Y:S01]  /*a390*/  @P2 STS [R3+0x800], R8 ;  /* 0x0008000803002388 */ /* 0x0001e20000000800 */
[----:B------:R-:W-:Y:S06]  /*a3a0*/  BAR.SYNC.DEFER_BLOCKING 0x0 ;  /* 0x0000000000007b1d */ /* 0x000fec0000010000 */
[----:B------:R-:W-:Y:S05]  /*a3b0*/  @P0 BRA `(.L_x_383) ;  /* 0x0000000400fc0947 */ /* 0x000fea0003800000 */
[----:B------:R-:W-:Y:S01]  /*a3c0*/  LOP3.LUT R2, RZ, R18, RZ, 0x33, !PT ;  /* 0x00000012ff027212 */ /* 0x000fe200078e33ff */
[----:B------:R-:W-:Y:S04]  /*a3d0*/  BSSY.RECONVERGENT B1, `(.L_x_384) ;  /* 0x0000019000017945 */ /* 0x000fe80003800200 */
[----:B------:R-:W-:-:S05]  /*a3e0*/  IMAD.IADD R2, R2, 0x1, R15 ;  /* 0x0000000102027824 */ /* 0x000fca00078e020f */
[C---:B------:R-:W-:Y:S02]  /*a3f0*/  LOP3.LUT R0, R2.reuse, 0x600, RZ, 0xc0, !PT ;  /* 0x0000060002007812 */ /* 0x040fe400078ec0ff */
[----:B------:R-:W-:Y:S02]  /*a400*/  ISETP.GE.U32.AND P1, PT, R2, 0x600, PT ;  /* 0x000006000200780c */ /* 0x000fe40003f26070 */
[----:B------:R-:W-:Y:S01]  /*a410*/  ISETP.NE.AND P0, PT, R0, 0x600, PT ;  /* 0x000006000000780c */ /* 0x000fe20003f05270 */
[----:B------:R-:W-:-:S12]  /*a420*/  IMAD.MOV.U32 R0, RZ, RZ, R18 ;  /* 0x000000ffff007224 */ /* 0x000fd800078e0012 */
[----:B------:R-:W-:Y:S05]  /*a430*/  @!P0 BRA `(.L_x_385) ;  /* 0x0000000000488947 */ /* 0x000fea0003800000 */
[----:B0-----:R-:W0:Y:S01]  /*a440*/  LDC.64 R4, c[0x0][0x3a8] ;  /* 0x0000ea00ff047b82 */ /* 0x001e220000000a00 */
[----:B------:R-:W-:Y:S01]  /*a450*/  LEA.HI R0, R2, 0x1, RZ, 0x17 ;  /* 0x0000000102007811 */ /* 0x000fe200078fb8ff */
[C---:B------:R-:W-:Y:S02]  /*a460*/  IMAD R6, R18.reuse, 0x4, R33 ;  /* 0x0000000412067824 */ /* 0x040fe400078e0221 */
[----:B------:R-:W-:Y:S02]  /*a470*/  IMAD.IADD R7, R18, 0x1, R12 ;  /* 0x0000000112077824 */ /* 0x000fe400078e020c */
[C---:B------:R-:W-:Y:S01]  /*a480*/  IMAD.SHL.U32 R2, R0.reuse, 0x200, RZ ;  /* 0x0000020000027824 */ /* 0x040fe200078e00ff */
[----:B------:R-:W-:Y:S01]  /*a490*/  LOP3.LUT R0, R0, 0x3, RZ, 0xc0, !PT ;  /* 0x0000000300007812 */ /* 0x000fe200078ec0ff */
[----:B------:R-:W-:-:S03]  /*a4a0*/  VIADD R6, R6, 0x800 ;  /* 0x0000080006067836 */ /* 0x000fc60000000000 */
[----:B------:R-:W-:Y:S01]  /*a4b0*/  LOP3.LUT R3, R2, 0x600, RZ, 0xc0, !PT ;  /* 0x0000060002037812 */ /* 0x000fe200078ec0ff */
[----:B------:R-:W-:-:S04]  /*a4c0*/  IMAD.MOV R8, RZ, RZ, -R0 ;  /* 0x000000ffff087224 */ /* 0x000fc800078e0a00 */
[----:B------:R-:W-:-:S07]  /*a4d0*/  IMAD.IADD R0, R3, 0x1, R18 ;  /* 0x0000000103007824 */ /* 0x000fce00078e0212 */
.L_x_386:
[----:B-1----:R1:W3:Y:S01]  /*a4e0*/  LDS R9, [R6] ;  /* 0x0000000006097984 */ /* 0x0022e20000000800 */
[----:B0-----:R-:W-:-:S04]  /*a4f0*/  IMAD.WIDE R2, R7, 0x4, R4 ;  /* 0x0000000407027825 */ /* 0x001fc800078e0204 */
[----:B------:R-:W-:Y:S02]  /*a500*/  VIADD R8, R8, 0x1 ;  /* 0x0000000108087836 */ /* 0x000fe40000000000 */
[----:B------:R-:W-:Y:S02]  /*a510*/  VIADD R7, R7, 0x200 ;  /* 0x0000020007077836 */ /* 0x000fe40000000000 */
[----:B-1----:R-:W-:Y:S01]  /*a520*/  VIADD R6, R6, 0x800 ;  /* 0x0000080006067836 */ /* 0x002fe20000000000 */
[----:B------:R-:W-:Y:S01]  /*a530*/  ISETP.NE.AND P0, PT, R8, RZ, PT ;  /* 0x000000ff0800720c */ /* 0x000fe20003f05270 */
[----:B---3--:R1:W-:-:S12]  /*a540*/  STG.E desc[UR6][R2.64], R9 ;  /* 0x0000000902007986 */ /* 0x0083d8000c101906 */
[----:B------:R-:W-:Y:S05]  /*a550*/  @P0 BRA `(.L_x_386) ;  /* 0xfffffffc00e00947 */ /* 0x000fea000383ffff */
.L_x_385:
[----:B------:R-:W-:Y:S05]  /*a560*/  BSYNC.RECONVERGENT B1 ;  /* 0x0000000000017941 */ /* 0x000fea0003800200 */
.L_x_384:
[----:B------:R-:W-:Y:S05]  /*a570*/  @!P1 BRA `(.L_x_383) ;  /* 0x00000004008c9947 */ /* 0x000fea0003800000 */
[----:B------:R-:W3:Y:S01]  /*a580*/  LDCU.64 UR4, c[0x0][0x3a8] ;  /* 0x00007500ff0477ac */ /* 0x000ee20008000a00 */
[----:B-1----:R-:W-:Y:S01]  /*a590*/  IMAD.IADD R2, R15, 0x1, -R0 ;  /* 0x000000010f027824 */ /* 0x002fe200078e0a00 */
[----:B------:R-:W-:Y:S01]  /*a5a0*/  BSSY.RECONVERGENT B1, `(.L_x_387) ;  /* 0x0000039000017945 */ /* 0x000fe20003800200 */
[C---:B--2---:R-:W-:Y:S01]  /*a5b0*/  IMAD R33, R0.reuse, 0x4, R33 ;  /* 0x0000000400217824 */ /* 0x044fe200078e0221 */
[----:B------:R-:W-:Y:S01]  /*a5c0*/  PLOP3.LUT P0, PT, PT, PT, PT, 0x80, 0x8 ;  /* 0x000000000008781c */ /* 0x000fe20003f0f070 */
[----:B------:R-:W-:Y:S01]  /*a5d0*/  IMAD.IADD R13, R0, 0x1, R12 ;  /* 0x00000001000d7824 */ /* 0x000fe200078e020c */
[----:B------:R-:W-:Y:S01]  /*a5e0*/  ISETP.GT.AND P1, PT, R2, 0x1800, PT ;  /* 0x000018000200780c */ /* 0x000fe20003f24270 */
[----:B------:R-:W-:Y:S01]  /*a5f0*/  VIADD R33, R33, 0x2000 ;  /* 0x0000200021217836 */ /* 0x000fe20000000000 */
[----:B---3--:R-:W-:-:S04]  /*a600*/  UIADD3 UR4, UP0, UPT, UR4, 0x1000, URZ ;  /* 0x0000100004047890 */ /* 0x008fc8000ff1e0ff */
[----:B------:R-:W-:Y:S02]  /*a610*/  UIADD3.X UR5, UPT, UPT, URZ, UR5, URZ, UP0, !UPT ;  /* 0x00000005ff057290 */ /* 0x000fe400087fe4ff */
[----:B------:R-:W-:-:S04]  /*a620*/  IMAD.U32 R2, RZ, RZ, UR4 ;  /* 0x00000004ff027e24 */ /* 0x000fc8000f8e00ff */
[----:B0-----:R-:W-:Y:S01]  /*a630*/  IMAD.U32 R3, RZ, RZ, UR5 ;  /* 0x00000005ff037e24 */ /* 0x001fe2000f8e00ff */
[----:B------:R-:W-:Y:S06]  /*a640*/  @!P1 BRA `(.L_x_388) ;  /* 0x0000000000b89947 */ /* 0x000fec0003800000 */
[----:B------:R-:W-:Y:S01]  /*a650*/  PLOP3.LUT P0, PT, PT, PT, PT, 0x8, 0x80 ;  /* 0x000000000080781c */ /* 0x000fe20003f0e170 */
[----:B------:R-:W-:-:S12]  /*a660*/  VIADD R51, R15, 0xffffe800 ;  /* 0xffffe8000f337836 */ /* 0x000fd80000000000 */
.L_x_389:
        /* <DEDUP_REMOVED lines=44> */
.L_x_388:
[----:B------:R-:W-:Y:S05]  /*a930*/  BSYNC.RECONVERGENT B1 ;  /* 0x0000000000017941 */ /* 0x000fea0003800200 */
.L_x_387:
        /* <DEDUP_REMOVED lines=27> */
.L_x_391:
[----:B------:R-:W-:Y:S05]  /*aaf0*/  BSYNC.RECONVERGENT B1 ;  /* 0x0000000000017941 */ /* 0x000fea0003800200 */
.L_x_390:
[----:B------:R-:W-:-:S13]  /*ab00*/  ISETP.LT.OR P0, PT, R0, R15, P0 ;  /* 0x0000000f0000720c */ /* 0x000fda0000701670 */
[----:B------:R-:W-:Y:S05]  /*ab10*/  @!P0 BRA `(.L_x_383) ;  /* 0x0000000000248947 */ /* 0x000fea0003800000 */
[----:B0-----:R-:W0:Y:S01]  /*ab20*/  LDS R5, [R33+-0x1800] ;  /* 0xffe8000021057984 */ /* 0x001e220000000800 */
[----:B------:R-:W-:-:S03]  /*ab30*/  IMAD.WIDE R2, R13, 0x4, R2 ;  /* 0x000000040d027825 */ /* 0x000fc600078e0202 */
[----:B------:R-:W1:Y:S04]  /*ab40*/  LDS R7, [R33+-0x1000] ;  /* 0xfff0000021077984 */ /* 0x000e680000000800 */
[----:B------:R-:W2:Y:S04]  /*ab50*/  LDS R9, [R33+-0x800] ;  /* 0xfff8000021097984 */ /* 0x000ea80000000800 */
[----:B------:R-:W3:Y:S04]  /*ab60*/  LDS R11, [R33] ;  /* 0x00000000210b7984 */ /* 0x000ee80000000800 */
[----:B0-----:R4:W-:Y:S04]  /*ab70*/  STG.E desc[UR6][R2.64+-0x1000], R5 ;  /* 0xfff0000502007986 */ /* 0x0019e8000c101906 */
[----:B-1----:R4:W-:Y:S04]  /*ab80*/  STG.E desc[UR6][R2.64+-0x800], R7 ;  /* 0xfff8000702007986 */ /* 0x0029e8000c101906 */
[----:B--2---:R4:W-:Y:S04]  /*ab90*/  STG.E desc[UR6][R2.64], R9 ;  /* 0x0000000902007986 */ /* 0x0049e8000c101906 */
[----:B---3--:R4:W-:Y:S02]  /*aba0*/  STG.E desc[UR6][R2.64+0x800], R11 ;  /* 0x0008000b02007986 */ /* 0x0089e4000c101906 */
.L_x_383:
[----:B------:R-:W-:Y:S05]  /*abb0*/  BSYNC.RECONVERGENT B0 ;  /* 0x0000000000007941 */ /* 0x000fea0003800200 */
.L_x_382:
[----:B------:R-:W-:-:S13]  /*abc0*/  ISETP.NE.AND P0, PT, R18, RZ, PT ;  /* 0x000000ff1200720c */ /* 0x000fda0003f05270 */
[----:B------:R-:W-:Y:S05]  /*abd0*/  @P0 EXIT ;  /* 0x000000000000094d */ /* 0x000fea0003800000 */
[----:B01--4-:R-:W0:Y:S01]  /*abe0*/  LDC.64 R2, c[0x0][0x3c8] ;  /* 0x0000f200ff027b82 */ /* 0x013e220000000a00 */
[----:B------:R-:W-:-:S05]  /*abf0*/  IMAD.IADD R12, R12, 0x1, R15 ;  /* 0x000000010c0c7824 */ /* 0x000fca00078e020f */
[----:B------:R-:W-:-:S05]  /*ac00*/  SHF.R.S32.HI R13, RZ, 0x1f, R12 ;  /* 0x0000001fff0d7819 */ /* 0x000fca000001140c */
[----:B0-----:R-:W-:Y:S01]  /*ac10*/  STG.E.64 desc[UR6][R2.64], R12 ;  /* 0x0000000c02007986 */ /* 0x001fe2000c101b06 */
[----:B------:R-:W-:Y:S05]  /*ac20*/  EXIT ;  /* 0x000000000000794d */ /* 0x000fea0003800000 */
.L_x_281:
[----:B------:R-:W-:Y:S01]  /*ac30*/  BSSY B1, `(.L_x_392) ;  /* 0x0000006000017945 */ /* 0x000fe20003800000 */
[----:B------:R-:W-:Y:S01]  /*ac40*/  PLOP3.LUT P3, PT, P3, PT, PT, 0x8, 0x80 ;  /* 0x000000000080781c */ /* 0x000fe20001f6e170 */
[----:B------:R-:W-:-:S12]  /*ac50*/  IMAD.MOV.U32 R18, RZ, RZ, -0x1 ;  /* 0xffffffffff127424 */ /* 0x000fd800078e00ff */
[----:B0-----:R-:W-:Y:S05]  /*ac60*/  WARPSYNC.COLLECTIVE R18, `(.L_x_393) ;  /* 0x0000000012087348 */ /* 0x001fea0003c00000 */
[----:B------:R-:W-:Y:S01]  /*ac70*/  VOTE.ANY P3, P3 ;  /* 0x0000000000ff7806 */ /* 0x000fe20001860100 */
[----:B0-----:R-:W-:-:S12]  /*ac80*/  ENDCOLLECTIVE ;  /* 0x000000000000791b */ /* 0x001fd80003800000 */
.L_x_393:
[----:B------:R-:W-:Y:S05]  /*ac90*/  BSYNC B1 ;  /* 0x0000000000017941 */ /* 0x000fea0003800000 */
.L_x_392:
[----:B------:R-:W-:Y:S05]  /*aca0*/  BRA `(.L_x_394) ;  /* 0xffffff8c00b07947 */ /* 0x000fea000383ffff */
.L_x_285:
[----:B------:R-:W-:Y:S01]  /*acb0*/  BSSY B1, `(.L_x_395) ;  /* 0x0000006000017945 */ /* 0x000fe20003800000 */
[----:B------:R-:W-:Y:S01]  /*acc0*/  PLOP3.LUT P3, PT, P3, PT, PT, 0x8, 0x80 ;  /* 0x000000000080781c */ /* 0x000fe20001f6e170 */
[----:B------:R-:W-:-:S12]  /*acd0*/  IMAD.MOV.U32 R18, RZ, RZ, -0x1 ;  /* 0xffffffffff127424 */ /* 0x000fd800078e00ff */
[----:B0-----:R-:W-:Y:S05]  /*ace0*/  WARPSYNC.COLLECTIVE R18, `(.L_x_396) ;  /* 0x0000000012087348 */ /* 0x001fea0003c00000 */
[----:B------:R-:W-:Y:S01]  /*acf0*/  VOTE.ANY P3, P3 ;  /* 0x0000000000ff7806 */ /* 0x000fe20001860100 */
[----:B0-----:R-:W-:-:S12]  /*ad00*/  ENDCOLLECTIVE ;  /* 0x000000000000791b */ /* 0x001fd80003800000 */
.L_x_396:
[----:B------:R-:W-:Y:S05]  /*ad10*/  BSYNC B1 ;  /* 0x0000000000017941 */ /* 0x000fea0003800000 */
.L_x_395:
[----:B------:R-:W-:Y:S05]  /*ad20*/  BRA `(.L_x_397) ;  /* 0xffffff8c00c47947 */ /* 0x000fea000383ffff */
.L_x_287:
[----:B------:R-:W-:Y:S01]  /*ad30*/  BSSY B1, `(.L_x_398) ;  /* 0x0000007000017945 */ /* 0x000fe20003800000 */
[----:B------:R-:W-:Y:S01]  /*ad40*/  ISETP.NE.AND P5, PT, R16, 0x65, PT ;  /* 0x000000651000780c */ /* 0x000fe20003fa5270 */
[----:B------:R-:W-:Y:S01]  /*ad50*/  IMAD.MOV.U32 R18, RZ, RZ, -0x1 ;  /* 0xffffffffff127424 */ /* 0x000fe200078e00ff */
[----:B------:R-:W-:-:S13]  /*ad60*/  PLOP3.LUT P3, PT, P3, PT, PT, 0x8, 0x80 ;  /* 0x000000000080781c */ /* 0x000fda0001f6e170 */
[----:B0-----:R-:W-:Y:S05]  /*ad70*/  WARPSYNC.COLLECTIVE R18, `(.L_x_399) ;  /* 0x0000000012087348 */ /* 0x001fea0003c00000 */
[----:B------:R-:W-:Y:S01]  /*ad80*/  VOTE.ANY R18, PT, P3 ;  /* 0x0000000000127806 */ /* 0x000fe200018e0100 */
[----:B0-----:R-:W-:Y:S06]  /*ad90*/  ENDCOLLECTIVE ;  /* 0x000000000000791b */ /* 0x001fec0003800000 */
.L_x_399:
[----:B------:R-:W-:Y:S05]  /*ada0*/  BSYNC B1 ;  /* 0x0000000000017941 */ /* 0x000fea0003800000 */
.L_x_398:
[----:B------:R-:W0:Y:S01]  /*adb0*/  S2R R49, SR_GEMASK ;  /* 0x0000000000317919 */ /* 0x000e220000003c00 */
[----:B------:R-:W-:Y:S02]  /*adc0*/  IMAD.MOV.U32 R47, RZ, RZ, R17 ;  /* 0x000000ffff2f7224 */ /* 0x000fe400078e0011 */
[----:B------:R-:W-:Y:S01]  /*add0*/  IMAD.MOV.U32 R32, RZ, RZ, 0x1 ;  /* 0x00000001ff207424 */ /* 0x000fe200078e00ff */
[----:B0-----:R-:W-:-:S05]  /*ade0*/  LOP3.LUT R18, R18, 0x80000000, R49, 0xec, !PT ;  /* 0x8000000012127812 */ /* 0x001fca00078eec31 */
[----:B------:R-:W-:-:S05]  /*adf0*/  VIADD R33, R18, 0xffffffff ;  /* 0xffffffff12217836 */ /* 0x000fca0000000000 */
[----:B------:R-:W-:Y:S01]  /*ae00*/  LOP3.LUT R56, R18, R33, RZ, 0xc, !PT ;  /* 0x0000002112387212 */ /* 0x000fe200078e0cff */
[----:B------:R-:W-:-:S05]  /*ae10*/  IMAD.MOV.U32 R18, RZ, RZ, -0x1 ;  /* 0xffffffffff127424 */ /* 0x000fca00078e00ff */
[----:B------:R-:W0:Y:S02]  /*ae20*/  POPC R56, R56 ;  /* 0x0000003800387309 */ /* 0x000e240000000000 */
[----:B0-----:R-:W-:-:S07]  /*ae30*/  IMAD.MOV.U32 R33, RZ, RZ, R56 ;  /* 0x000000ffff217224 */ /* 0x001fce00078e0038 */
[----:B------:R-:W-:Y:S05]  /*ae40*/  WARPSYNC.COLLECTIVE R18, `(.L_x_400) ;  /* 0x0000000012087348 */ /* 0x000fea0003c00000 */
[----:B------:R0:W1:Y:S02]  /*ae50*/  SHFL.DOWN P3, R46, R47, R32, R33 ;  /* 0x080000202f2e7389 */ /* 0x0000640000060021 */
[----:B01----:R-:W-:Y:S05]  /*ae60*/  ENDCOLLECTIVE ;  /* 0x000000000000791b */ /* 0x003fea0003800000 */
.L_x_400:
[----:B------:R-:W-:Y:S01]  /*ae70*/  IMAD.MOV.U32 R32, RZ, RZ, 0x2 ;  /* 0x00000002ff207424 */ /* 0x000fe200078e00ff */
[----:B------:R-:W-:-:S04]  /*ae80*/  ISETP.GE.AND P3, PT, R45, R56, PT ;  /* 0x000000382d00720c */ /* 0x000fc80003f66270 */
[----:B------:R-:W-:-:S05]  /*ae90*/  SEL R46, R46, RZ, !P3 ;  /* 0x000000ff2e2e7207 */ /* 0x000fca0005800000 */
[----:B------:R-:W-:Y:S02]  /*aea0*/  IMAD.IADD R53, R46, 0x1, R17 ;  /* 0x000000012e357824 */ /* 0x000fe400078e0211 */
[----:B------:R-:W-:Y:S02]  /*aeb0*/  VIADD R17, R45, 0x2 ;  /* 0x000000022d117836 */ /* 0x000fe40000000000 */
[----:B------:R-:W-:-:S03]  /*aec0*/  IMAD.MOV.U32 R47, RZ, RZ, R53 ;  /* 0x000000ffff2f7224 */ /* 0x000fc600078e0035 */
[----:B------:R-:W-:Y:S01]  /*aed0*/  ISETP.GT.AND P6, PT, R17, R56, PT ;  /* 0x000000381100720c */ /* 0x000fe20003fc4270 */
[----:B------:R-:W-:-:S12]  /*aee0*/  VIADD R17, R45, 0x4 ;  /* 0x000000042d117836 */ /* 0x000fd80000000000 */
[----:B------:R-:W-:Y:S05]  /*aef0*/  WARPSYNC.COLLECTIVE R18, `(.L_x_401) ;  /* 0x0000000012087348 */ /* 0x000fea0003c00000 */
[----:B------:R0:W1:Y:S02]  /*af00*/  SHFL.DOWN P3, R46, R47, R32, R33 ;  /* 0x080000202f2e7389 */ /* 0x0000640000060021 */
[----:B01----:R-:W-:Y:S05]  /*af10*/  ENDCOLLECTIVE ;  /* 0x000000000000791b */ /* 0x003fea0003800000 */
.L_x_401:
[----:B------:R-:W-:Y:S01]  /*af20*/  IMAD.MOV.U32 R32, RZ, RZ, 0x4 ;  /* 0x00000004ff207424 */ /* 0x000fe200078e00ff */
[----:B------:R-:W-:Y:S02]  /*af30*/  SEL R46, R46, RZ, !P6 ;  /* 0x000000ff2e2e7207 */ /* 0x000fe40007000000 */
[----:B------:R-:W-:-:S03]  /*af40*/  ISETP.GT.AND P6, PT, R17, R56, PT ;  /* 0x000000381100720c */ /* 0x000fc60003fc4270 */
[----:B------:R-:W-:Y:S02]  /*af50*/  IMAD.IADD R55, R53, 0x1, R46 ;  /* 0x0000000135377824 */ /* 0x000fe400078e022e */
[----:B------:R-:W-:Y:S02]  /*af60*/  VIADD R53, R45, 0x8 ;  /* 0x000000082d357836 */ /* 0x000fe40000000000 */
[----:B------:R-:W-:-:S07]  /*af70*/  IMAD.MOV.U32 R47, RZ, RZ, R55 ;  /* 0x000000ffff2f7224 */ /* 0x000fce00078e0037 */
[----:B------:R-:W-:Y:S05]  /*af80*/  WARPSYNC.COLLECTIVE R18, `(.L_x_402) ;  /* 0x0000000012087348 */ /* 0x000fea0003c00000 */
[----:B------:R0:W1:Y:S02]  /*af90*/  SHFL.DOWN P3, R46, R47, R32, R33 ;  /* 0x080000202f2e7389 */ /* 0x0000640000060021 */
[----:B01----:R-:W-:Y:S05]  /*afa0*/  ENDCOLLECTIVE ;  /* 0x000000000000791b */ /* 0x003fea0003800000 */
.L_x_402:
[----:B------:R-:W-:Y:S01]  /*afb0*/  IMAD.MOV.U32 R32, RZ, RZ, 0x8 ;  /* 0x00000008ff207424 */ /* 0x000fe200078e00ff */
[----:B------:R-:W-:Y:S02]  /*afc0*/  SEL R46, R46, RZ, !P6 ;  /* 0x000000ff2e2e7207 */ /* 0x000fe40007000000 */
[----:B------:R-:W-:-:S03]  /*afd0*/  ISETP.GT.AND P6, PT, R53, R56, PT ;  /* 0x000000383500720c */ /* 0x000fc60003fc4270 */
[----:B------:R-:W-:-:S04]  /*afe0*/  IMAD.IADD R17, R55, 0x1, R46 ;  /* 0x0000000137117824 */ /* 0x000fc800078e022e */
[----:B------:R-:W-:-:S07]  /*aff0*/  IMAD.MOV.U32 R47, RZ, RZ, R17 ;  /* 0x000000ffff2f7224 */ /* 0x000fce00078e0011 */
[----:B------:R-:W-:Y:S05]  /*b000*/  WARPSYNC.COLLECTIVE R18, `(.L_x_403) ;  /* 0x0000000012087348 */ /* 0x000fea0003c00000 */
[----:B------:R0:W1:Y:S02]  /*b010*/  SHFL.DOWN P3, R46, R47, R32, R33 ;  /* 0x080000202f2e7389 */ /* 0x0000640000060021 */
[----:B01----:R-:W-:Y:S05]  /*b020*/  ENDCOLLECTIVE ;  /* 0x000000000000791b */ /* 0x003fea0003800000 */
.L_x_403:
[----:B------:R-:W-:Y:S01]  /*b030*/  IMAD.MOV.U32 R32, RZ, RZ, 0x10 ;  /* 0x00000010ff207424 */ /* 0x000fe200078e00ff */
[----:B------:R-:W-:-:S05]  /*b040*/  SEL R46, R46, RZ, !P6 ;  /* 0x000000ff2e2e7207 */ /* 0x000fca0007000000 */
[----:B------:R-:W-:Y:S02]  /*b050*/  IMAD.IADD R53, R17, 0x1, R46 ;  /* 0x0000000111357824 */ /* 0x000fe400078e022e */
[----:B------:R-:W-:Y:S02]  /*b060*/  VIADD R17, R45, 0x10 ;  /* 0x000000102d117836 */ /* 0x000fe40000000000 */
[----:B------:R-:W-:-:S07]  /*b070*/  IMAD.MOV.U32 R47, RZ, RZ, R53 ;  /* 0x000000ffff2f7224 */ /* 0x000fce00078e0035 */
[----:B------:R-:W-:Y:S05]  /*b080*/  WARPSYNC.COLLECTIVE R18, `(.L_x_404) ;  /* 0x0000000012087348 */ /* 0x000fea0003c00000 */
[----:B------:R0:W1:Y:S02]  /*b090*/  SHFL.DOWN P3, R46, R47, R32, R33 ;  /* 0x080000202f2e7389 */ /* 0x0000640000060021 */
[----:B01----:R-:W-:Y:S05]  /*b0a0*/  ENDCOLLECTIVE ;  /* 0x000000000000791b */ /* 0x003fea0003800000 */
.L_x_404:
[----:B------:R-:W0:Y:S01]  /*b0b0*/  S2UR UR4, SR_CTAID.X ;  /* 0x00000000000479c3 */ /* 0x000e220000002500 */
[----:B------:R-:W-:-:S07]  /*b0c0*/  ISETP.GT.AND P3, PT, R17, R56, PT ;  /* 0x000000381100720c */ /* 0x000fce0003f64270 */
[----:B------:R-:W1:Y:S01]  /*b0d0*/  LDC.64 R16, c[0x0][0x3d0] ;  /* 0x0000f400ff107b82 */ /* 0x000e620000000a00 */
[----:B------:R-:W-:-:S05]  /*b0e0*/  SEL R46, R46, RZ, !P3 ;  /* 0x000000ff2e2e7207 */ /* 0x000fca0005800000 */
[----:B------:R-:W-:Y:S01]  /*b0f0*/  IMAD.IADD R52, R53, 0x1, R46 ;  /* 0x0000000135347824 */ /* 0x000fe200078e022e */
[----:B-1----:R-:W-:Y:S02]  /*b100*/  IADD3 R54, P3, PT, R16, 0x100, RZ ;  /* 0x0000010010367810 */ /* 0x002fe40007f7e0ff */
[----:B------:R-:W1:Y:S03]  /*b110*/  S2R R16, SR_TID.X ;  /* 0x0000000000107919 */ /* 0x000e660000002100 */
[----:B------:R-:W-:Y:S01]  /*b120*/  IMAD.X R55, RZ, RZ, R17, P3 ;  /* 0x000000ffff377224 */ /* 0x000fe200018e0611 */
[----:B------:R-:W-:Y:S02]  /*b130*/  PLOP3.LUT P3, PT, P5, PT, PT, 0x80, 0x8 ;  /* 0x000000000008781c */ /* 0x000fe40002f6f070 */
[----:B-1----:R-:W-:-:S05]  /*b140*/  LOP3.LUT R16, RZ, R16, RZ, 0x33, !PT ;  /* 0x00000010ff107212 */ /* 0x002fca00078e33ff */
[----:B0-----:R-:W-:-:S07]  /*b150*/  VIADD R16, R16, UR4 ;  /* 0x0000000410107c36 */ /* 0x001fce0008000000 */
[----:B------:R-:W-:Y:S05]  /*b160*/  WARPSYNC.COLLECTIVE R18, `(.L_x_405) ;  /* 0x0000000012087348 */ /* 0x000fea0003c00000 */
[----:B------:R-:W-:Y:S01]  /*b170*/  VOTE.ALL P3, P3 ;  /* 0x0000000000ff7806 */ /* 0x000fe20001860000 */
[----:B------:R-:W-:-:S12]  /*b180*/  ENDCOLLECTIVE ;  /* 0x000000000000791b */ /* 0x000fd80003800000 */
.L_x_405:
[----:B------:R-:W-:Y:S05]  /*b190*/  BRA `(.L_x_406) ;  /* 0xffffff8c00547947 */ /* 0x000fea000383ffff */
.L_x_289:
[----:B------:R-:W-:Y:S01]  /*b1a0*/  BSSY B1, `(.L_x_407) ;  /* 0x0000006000017945 */ /* 0x000fe20003800000 */
[----:B------:R-:W-:Y:S01]  /*b1b0*/  PLOP3.LUT P3, PT, P3, PT, PT, 0x8, 0x80 ;  /* 0x000000000080781c */ /* 0x000fe20001f6e170 */
[----:B------:R-:W-:-:S12]  /*b1c0*/  IMAD.MOV.U32 R18, RZ, RZ, -0x1 ;  /* 0xffffffffff127424 */ /* 0x000fd800078e00ff */
[----:B0-----:R-:W-:Y:S05]  /*b1d0*/  WARPSYNC.COLLECTIVE R18, `(.L_x_408) ;  /* 0x0000000012087348 */ /* 0x001fea0003c00000 */
[----:B------:R-:W-:Y:S01]  /*b1e0*/  VOTE.ANY P3, P3 ;  /* 0x0000000000ff7806 */ /* 0x000fe20001860100 */
[----:B0-----:R-:W-:-:S12]  /*b1f0*/  ENDCOLLECTIVE ;  /* 0x000000000000791b */ /* 0x001fd80003800000 */
.L_x_408:
[----:B------:R-:W-:Y:S05]  /*b200*/  BSYNC B1 ;  /* 0x0000000000017941 */ /* 0x000fea0003800000 */
.L_x_407:
[----:B------:R-:W-:Y:S05]  /*b210*/  BRA `(.L_x_409) ;  /* 0xffffff8c00587947 */ /* 0x000fea000383ffff */
.L_x_293:
[----:B------:R-:W-:Y:S01]  /*b220*/  BSSY B1, `(.L_x_410) ;  /* 0x0000006000017945 */ /* 0x000fe20003800000 */
[----:B------:R-:W-:Y:S01]  /*b230*/  PLOP3.LUT P3, PT, P3, PT, PT, 0x8, 0x80 ;  /* 0x000000000080781c */ /* 0x000fe20001f6e170 */
[----:B------:R-:W-:-:S12]  /*b240*/  IMAD.MOV.U32 R18, RZ, RZ, -0x1 ;  /* 0xffffffffff127424 */ /* 0x000fd800078e00ff */
[----:B0-----:R-:W-:Y:S05]  /*b250*/  WARPSYNC.COLLECTIVE R18, `(.L_x_411) ;  /* 0x0000000012087348 */ /* 0x001fea0003c00000 */
[----:B------:R-:W-:Y:S01]  /*b260*/  VOTE.ANY P3, P3 ;  /* 0x0000000000ff7806 */ /* 0x000fe20001860100 */
[----:B0-----:R-:W-:-:S12]  /*b270*/  ENDCOLLECTIVE ;  /* 0x000000000000791b */ /* 0x001fd80003800000 */
.L_x_411:
[----:B------:R-:W-:Y:S05]  /*b280*/  BSYNC B1 ;  /* 0x0000000000017941 */ /* 0x000fea0003800000 */
.L_x_410:
[----:B------:R-:W-:Y:S05]  /*b290*/  BRA `(.L_x_412) ;  /* 0xffffff8c00707947 */ /* 0x000fea000383ffff */
.L_x_295:
[----:B------:R-:W-:Y:S01]  /*b2a0*/  BSSY B1, `(.L_x_413) ;  /* 0x0000006000017945 */ /* 0x000fe20003800000 */
[----:B------:R-:W-:Y:S01]  /*b2b0*/  PLOP3.LUT P3, PT, P3, PT, PT, 0x8, 0x80 ;  /* 0x000000000080781c */ /* 0x000fe20001f6e170 */
[----:B------:R-:W-:-:S12]  /*b2c0*/  IMAD.MOV.U32 R18, RZ, RZ, -0x1 ;  /* 0xffffffffff127424 */ /* 0x000fd800078e00ff */
[----:B0-----:R-:W-:Y:S05]  /*b2d0*/  WARPSYNC.COLLECTIVE R18, `(.L_x_414) ;  /* 0x0000000012087348 */ /* 0x001fea0003c00000 */
[----:B------:R-:W-:Y:S01]  /*b2e0*/  VOTE.ANY R18, PT, P3 ;  /* 0x0000000000127806 */ /* 0x000fe200018e0100 */
[----:B0-----:R-:W-:Y:S06]  /*b2f0*/  ENDCOLLECTIVE ;  /* 0x000000000000791b */ /* 0x001fec0003800000 */
.L_x_414:
[----:B------:R-:W-:Y:S05]  /*b300*/  BSYNC B1 ;  /* 0x0000000000017941 */ /* 0x000fea0003800000 */
.L_x_413:
[----:B------:R-:W-:Y:S01]  /*b310*/  LOP3.LUT R18, R18, 0x80000000, R49, 0xec, !PT ;  /* 0x8000000012127812 */ /* 0x000fe200078eec31 */
[----:B------:R-:W-:Y:S02]  /*b320*/  IMAD.MOV.U32 R47, RZ, RZ, R17 ;  /* 0x000000ffff2f7224 */ /* 0x000fe400078e0011 */
[----:B------:R-:W-:Y:S02]  /*b330*/  IMAD.MOV.U32 R32, RZ, RZ, 0x1 ;  /* 0x00000001ff207424 */ /* 0x000fe400078e00ff */
[----:B------:R-:W-:Y:S02]  /*b340*/  VIADD R33, R18, 0xffffffff ;  /* 0xffffffff12217836 */ /* 0x000fe40000000000 */
[----:B------:R-:W-:-:S03]  /*b350*/  VIADD R53, R53, 0xffffffe0 ;  /* 0xffffffe035357836 */ /* 0x000fc60000000000 */
[----:B------:R-:W-:Y:S01]  /*b360*/  LOP3.LUT R57, R18, R33, RZ, 0xc, !PT ;  /* 0x0000002112397212 */ /* 0x000fe200078e0cff */
[----:B------:R-:W-:-:S03]  /*b370*/  IMAD.MOV.U32 R18, RZ, RZ, -0x1 ;  /* 0xffffffffff127424 */ /* 0x000fc600078e00ff */
[----:B------:R0:W1:Y:S04]  /*b380*/  POPC R33, R57 ;  /* 0x0000003900217309 */ /* 0x0000680000000000 */
[----:B01----:R-:W-:Y:S05]  /*b390*/  WARPSYNC.COLLECTIVE R18, `(.L_x_415) ;  /* 0x0000000012087348 */ /* 0x003fea0003c00000 */
[----:B-1----:R1:W2:Y:S02]  /*b3a0*/  SHFL.DOWN P3, R46, R47, R32, R33 ;  /* 0x080000202f2e7389 */ /* 0x0022a40000060021 */
[----:B012---:R-:W-:Y:S05]  /*b3b0*/  ENDCOLLECTIVE ;  /* 0x000000000000791b */ /* 0x007fea0003800000 */
.L_x_415:
[----:B------:R-:W-:Y:S01]  /*b3c0*/  IMAD.MOV.U32 R32, RZ, RZ, 0x2 ;  /* 0x00000002ff207424 */ /* 0x000fe200078e00ff */
[----:B------:R-:W-:-:S04]  /*b3d0*/  ISETP.GE.AND P3, PT, R45, R33, PT ;  /* 0x000000212d00720c */ /* 0x000fc80003f66270 */
[----:B------:R-:W-:-:S05]  /*b3e0*/  SEL R46, R46, RZ, !P3 ;  /* 0x000000ff2e2e7207 */ /* 0x000fca0005800000 */
[----:B------:R-:W-:Y:S02]  /*b3f0*/  IMAD.IADD R56, R46, 0x1, R17 ;  /* 0x000000012e387824 */ /* 0x000fe400078e0211 */
[----:B------:R-:W-:Y:S02]  /*b400*/  VIADD R46, R45, 0x2 ;  /* 0x000000022d2e7836 */ /* 0x000fe40000000000 */
[----:B------:R-:W-:-:S03]  /*b410*/  IMAD.MOV.U32 R47, RZ, RZ, R56 ;  /* 0x000000ffff2f7224 */ /* 0x000fc600078e0038 */
[----:B------:R-:W-:-:S13]  /*b420*/  ISETP.GT.AND P5, PT, R46, R33, PT ;  /* 0x000000212e00720c */ /* 0x000fda0003fa4270 */
[----:B------:R-:W-:Y:S05]  /*b430*/  WARPSYNC.COLLECTIVE R18, `(.L_x_416) ;  /* 0x0000000012087348 */ /* 0x000fea0003c00000 */
[----:B------:R0:W1:Y:S02]  /*b440*/  SHFL.DOWN P3, R46, R47, R32, R33 ;  /* 0x080000202f2e7389 */ /* 0x0000640000060021 */
[----:B01----:R-:W-:Y:S05]  /*b450*/  ENDCOLLECTIVE ;  /* 0x000000000000791b */ /* 0x003fea0003800000 */
.L_x_416:
[----:B------:R-:W-:Y:S01]  /*b460*/  IMAD.MOV.U32 R32, RZ, RZ, 0x4 ;  /* 0x00000004ff207424 */ /* 0x000fe200078e00ff */
[----:B------:R-:W-:Y:S01]  /*b470*/  SEL R17, R46, RZ, !P5 ;  /* 0x000000ff2e117207 */ /* 0x000fe20006800000 */
[----:B------:R-:W-:-:S04]  /*b480*/  VIADD R46, R45, 0x4 ;  /* 0x000000042d2e7836 */ /* 0x000fc80000000000 */
[----:B------:R-:W-:Y:S01]  /*b490*/  IMAD.IADD R58, R56, 0x1, R17 ;  /* 0x00000001383a7824 */ /* 0x000fe200078e0211 */
[----:B------:R-:W-:Y:S01]  /*b4a0*/  ISETP.GT.AND P5, PT, R46, R33, PT ;  /* 0x000000212e00720c */ /* 0x000fe20003fa4270 */
[----:B------:R-:W-:Y:S02]  /*b4b0*/  VIADD R56, R45, 0x10 ;  /* 0x000000102d387836 */ /* 0x000fe40000000000 */
[----:B------:R-:W-:-:S10]  /*b4c0*/  IMAD.MOV.U32 R47, RZ, RZ, R58 ;  /* 0x000000ffff2f7224 */ /* 0x000fd400078e003a */
[----:B------:R-:W-:Y:S05]  /*b4d0*/  WARPSYNC.COLLECTIVE R18, `(.L_x_417) ;  /* 0x0000000012087348 */ /* 0x000fea0003c00000 */
[----:B------:R0:W1:Y:S02]  /*b4e0*/  SHFL.DOWN P3, R46, R47, R32, R33 ;  /* 0x080000202f2e7389 */ /* 0x0000640000060021 */
[----:B01----:R-:W-:Y:S05]  /*b4f0*/  ENDCOLLECTIVE ;  /* 0x000000000000791b */ /* 0x003fea0003800000 */
.L_x_417:
[----:B------:R-:W-:Y:S01]  /*b500*/  IMAD.MOV.U32 R32, RZ, RZ, 0x8 ;  /* 0x00000008ff207424 */ /* 0x000fe200078e00ff */
[----:B------:R-:W-:Y:S01]  /*b510*/  SEL R17, R46, RZ, !P5 ;  /* 0x000000ff2e117207 */ /* 0x000fe20006800000 */
[----:B------:R-:W-:-:S04]  /*b520*/  VIADD R46, R45, 0x8 ;  /* 0x000000082d2e7836 */ /* 0x000fc80000000000 */
[----:B------:R-:W-:Y:S01]  /*b530*/  IMAD.IADD R60, R58, 0x1, R17 ;  /* 0x000000013a3c7824 */ /* 0x000fe200078e0211 */
[----:B------:R-:W-:-:S03]  /*b540*/  ISETP.GT.AND P5, PT, R46, R33, PT ;  /* 0x000000212e00720c */ /* 0x000fc60003fa4270 */
[----:B------:R-:W-:-:S10]  /*b550*/  IMAD.MOV.U32 R47, RZ, RZ, R60 ;  /* 0x000000ffff2f7224 */ /* 0x000fd400078e003c */
[----:B------:R-:W-:Y:S05]  /*b560*/  WARPSYNC.COLLECTIVE R18, `(.L_x_418) ;  /* 0x0000000012087348 */ /* 0x000fea0003c00000 */
[----:B------:R0:W1:Y:S02]  /*b570*/  SHFL.DOWN P3, R46, R47, R32, R33 ;  /* 0x080000202f2e7389 */ /* 0x0000640000060021 */
[----:B01----:R-:W-:Y:S05]  /*b580*/  ENDCOLLECTIVE ;  /* 0x000000000000791b */ /* 0x003fea0003800000 */
.L_x_418:
[----:B------:R-:W-:Y:S01]  /*b590*/  IMAD.MOV.U32 R32, RZ, RZ, 0x10 ;  /* 0x00000010ff207424 */ /* 0x000fe200078e00ff */
[----:B------:R-:W-:-:S05]  /*b5a0*/  SEL R17, R46, RZ, !P5 ;  /* 0x000000ff2e117207 */ /* 0x000fca0006800000 */
[----:B------:R-:W-:-:S04]  /*b5b0*/  IMAD.IADD R17, R60, 0x1, R17 ;  /* 0x000000013c117824 */ /* 0x000fc800078e0211 */
[----:B------:R-:W-:-:S07]  /*b5c0*/  IMAD.MOV.U32 R47, RZ, RZ, R17 ;  /* 0x000000ffff2f7224 */ /* 0x000fce00078e0011 */
[----:B------:R-:W-:Y:S05]  /*b5d0*/  WARPSYNC.COLLECTIVE R18, `(.L_x_419) ;  /* 0x0000000012087348 */ /* 0x000fea0003c00000 */
[----:B------:R0:W1:Y:S02]  /*b5e0*/  SHFL.DOWN P3, R46, R47, R32, R33 ;  /* 0x080000202f2e7389 */ /* 0x0000640000060021 */
[----:B01----:R-:W-:Y:S05]  /*b5f0*/  ENDCOLLECTIVE ;  /* 0x000000000000791b */ /* 0x003fea0003800000 */
.L_x_419:
[----:B------:R-:W-:-:S04]  /*b600*/  ISETP.GT.AND P3, PT, R56, R33, PT ;  /* 0x000000213800720c */ /* 0x000fc80003f64270 */
[----:B------:R-:W-:Y:S02]  /*b610*/  SEL R46, R46, RZ, !P3 ;  /* 0x000000ff2e2e7207 */ /* 0x000fe40005800000 */
[----:B------:R-:W-:Y:S02]  /*b620*/  ISETP.NE.AND P3, PT, R16, 0x65, PT ;  /* 0x000000651000780c */ /* 0x000fe40003f65270 */
[----:B------:R-:W-:-:S11]  /*b630*/  IADD3 R52, PT, PT, R17, R46, R52 ;  /* 0x0000002e11347210 */ /* 0x000fd60007ffe034 */
[----:B------:R-:W-:Y:S05]  /*b640*/  WARPSYNC.COLLECTIVE R18, `(.L_x_420) ;  /* 0x0000000012087348 */ /* 0x000fea0003c00000 */
[----:B------:R-:W-:Y:S01]  /*b650*/  VOTE.ALL P3, P3 ;  /* 0x0000000000ff7806 */ /* 0x000fe20001860000 */
[----:B------:R-:W-:-:S12]  /*b660*/  ENDCOLLECTIVE ;  /* 0x000000000000791b */ /* 0x000fd80003800000 */
.L_x_420:
[----:B------:R-:W-:Y:S05]  /*b670*/  BRA `(.L_x_421) ;  /* 0xffffff8c00087947 */ /* 0x000fea000383ffff */
.L_x_366:
[----:B------:R-:W-:Y:S01]  /*b680*/  BSSY B0, `(.L_x_422) ;  /* 0x0000006000007945 */ /* 0x000fe20003800000 */
[----:B------:R-:W-:Y:S01]  /*b690*/  PLOP3.LUT P3, PT, P3, PT, PT, 0x8, 0x80 ;  /* 0x000000000080781c */ /* 0x000fe20001f6e170 */
[----:B------:R-:W-:-:S12]  /*b6a0*/  IMAD.MOV.U32 R18, RZ, RZ, -0x1 ;  /* 0xffffffffff127424 */ /* 0x000fd800078e00ff */
[----:B0-----:R-:W-:Y:S05]  /*b6b0*/  WARPSYNC.COLLECTIVE R18, `(.L_x_423) ;  /* 0x0000000012087348 */ /* 0x001fea0003c00000 */
[----:B------:R-:W-:Y:S01]  /*b6c0*/  VOTE.ANY P3, P3 ;  /* 0x0000000000ff7806 */ /* 0x000fe20001860100 */
[----:B0-----:R-:W-:-:S12]  /*b6d0*/  ENDCOLLECTIVE ;  /* 0x000000000000791b */ /* 0x001fd80003800000 */
.L_x_423:
[----:B------:R-:W-:Y:S05]  /*b6e0*/  BSYNC B0 ;  /* 0x0000000000007941 */ /* 0x000fea0003800000 */
.L_x_422:
[----:B------:R-:W-:Y:S05]  /*b6f0*/  BRA `(.L_x_424) ;  /* 0xffffffdc00107947 */ /* 0x000fea000383ffff */
.L_x_370:
[----:B------:R-:W-:Y:S01]  /*b700*/  BSSY B0, `(.L_x_425) ;  /* 0x0000006000007945 */ /* 0x000fe20003800000 */
[----:B------:R-:W-:Y:S01]  /*b710*/  PLOP3.LUT P3, PT, P3, PT, PT, 0x8, 0x80 ;  /* 0x000000000080781c */ /* 0x000fe20001f6e170 */
[----:B------:R-:W-:-:S12]  /*b720*/  IMAD.MOV.U32 R18, RZ, RZ, -0x1 ;  /* 0xffffffffff127424 */ /* 0x000fd800078e00ff */
[----:B0-----:R-:W-:Y:S05]  /*b730*/  WARPSYNC.COLLECTIVE R18, `(.L_x_426) ;  /* 0x0000000012087348 */ /* 0x001fea0003c00000 */
[----:B------:R-:W-:Y:S01]  /*b740*/  VOTE.ANY P3, P3 ;  /* 0x0000000000ff7806 */ /* 0x000fe20001860100 */
[----:B0-----:R-:W-:-:S12]  /*b750*/  ENDCOLLECTIVE ;  /* 0x000000000000791b */ /* 0x001fd80003800000 */
.L_x_426:
[----:B------:R-:W-:Y:S05]  /*b760*/  BSYNC B0 ;  /* 0x0000000000007941 */ /* 0x000fea0003800000 */
.L_x_425:
[----:B------:R-:W-:Y:S05]  /*b770*/  BRA `(.L_x_427) ;  /* 0xffffffdc00247947 */ /* 0x000fea000383ffff */
.L_x_372:
[----:B------:R-:W-:Y:S01]  /*b780*/  BSSY B0, `(.L_x_428) ;  /* 0x0000007000007945 */ /* 0x000fe20003800000 */
[----:B------:R-:W-:Y:S01]  /*b790*/  ISETP.NE.AND P5, PT, R12, 0x65, PT ;  /* 0x000000650c00780c */ /* 0x000fe20003fa5270 */
[----:B------:R-:W-:Y:S01]  /*b7a0*/  IMAD.MOV.U32 R18, RZ, RZ, -0x1 ;  /* 0xffffffffff127424 */ /* 0x000fe200078e00ff */
[----:B------:R-:W-:-:S13]  /*b7b0*/  PLOP3.LUT P3, PT, P3, PT, PT, 0x8, 0x80 ;  /* 0x000000000080781c */ /* 0x000fda0001f6e170 */
[----:B0-----:R-:W-:Y:S05]  /*b7c0*/  WARPSYNC.COLLECTIVE R18, `(.L_x_429) ;  /* 0x0000000012087348 */ /* 0x001fea0003c00000 */
[----:B------:R-:W-:Y:S01]  /*b7d0*/  VOTE.ANY R18, PT, P3 ;  /* 0x0000000000127806 */ /* 0x000fe200018e0100 */
[----:B0-----:R-:W-:Y:S06]  /*b7e0*/  ENDCOLLECTIVE ;  /* 0x000000000000791b */ /* 0x001fec0003800000 */
.L_x_429:
[----:B------:R-:W-:Y:S05]  /*b7f0*/  BSYNC B0 ;  /* 0x0000000000007941 */ /* 0x000fea0003800000 */
.L_x_428:
[----:B------:R-:W0:Y:S01]  /*b800*/  S2R R14, SR_GEMASK ;  /* 0x00000000000e7919 */ /* 0x000e220000003c00 */
[----:B------:R-:W-:Y:S02]  /*b810*/  IMAD.MOV.U32 R47, RZ, RZ, R13 ;  /* 0x000000ffff2f7224 */ /* 0x000fe400078e000d */
[----:B------:R-:W-:Y:S02]  /*b820*/  IMAD.MOV.U32 R32, RZ, RZ, 0x1 ;  /* 0x00000001ff207424 */ /* 0x000fe400078e00ff */
[----:B------:R-:W-:Y:S01]  /*b830*/  VIADD R12, R48, 0x2 ;  /* 0x00000002300c7836 */ /* 0x000fe20000000000 */
[----:B0-----:R-:W-:-:S05]  /*b840*/  LOP3.LUT R18, R18, 0x80000000, R14, 0xec, !PT ;  /* 0x8000000012127812 */ /* 0x001fca00078eec0e */
[----:B------:R-:W-:-:S05]  /*b850*/  VIADD R33, R18, 0xffffffff ;  /* 0xffffffff12217836 */ /* 0x000fca0000000000 */
[----:B------:R-:W-:Y:S01]  /*b860*/  LOP3.LUT R53, R18, R33, RZ, 0xc, !PT ;  /* 0x0000002112357212 */ /* 0x000fe200078e0cff */
[----:B------:R-:W-:-:S05]  /*b870*/  IMAD.MOV.U32 R18, RZ, RZ, -0x1 ;  /* 0xffffffffff127424 */ /* 0x000fca00078e00ff */
[----:B------:R-:W0:Y:S02]  /*b880*/  POPC R53, R53 ;  /* 0x0000003500357309 */ /* 0x000e240000000000 */
[----:B0-----:R-:W-:Y:S01]  /*b890*/  IMAD.MOV.U32 R33, RZ, RZ, R53 ;  /* 0x000000ffff217224 */ /* 0x001fe200078e0035 */
[----:B------:R-:W-:Y:S01]  /*b8a0*/  ISETP.GT.AND P6, PT, R12, R53, PT ;  /* 0x000000350c00720c */ /* 0x000fe20003fc4270 */
[----:B------:R-:W-:-:S12]  /*b8b0*/  VIADD R12, R48, 0x4 ;  /* 0x00000004300c7836 */ /* 0x000fd80000000000 */
[----:B------:R-:W-:Y:S05]  /*b8c0*/  WARPSYNC.COLLECTIVE R18, `(.L_x_430) ;  /* 0x0000000012087348 */ /* 0x000fea0003c00000 */
[----:B------:R0:W1:Y:S02]  /*b8d0*/  SHFL.DOWN P3, R46, R47, R32, R33 ;  /* 0x080000202f2e7389 */ /* 0x0000640000060021 */
[----:B01----:R-:W-:Y:S05]  /*b8e0*/  ENDCOLLECTIVE ;  /* 0x000000000000791b */ /* 0x003fea0003800000 */
.L_x_430:
[----:B------:R-:W-:Y:S01]  /*b8f0*/  IMAD.MOV.U32 R32, RZ, RZ, 0x2 ;  /* 0x00000002ff207424 */ /* 0x000fe200078e00ff */
[----:B------:R-:W-:-:S04]  /*b900*/  ISETP.GE.AND P3, PT, R48, R53, PT ;  /* 0x000000353000720c */ /* 0x000fc80003f66270 */
[----:B------:R-:W-:-:S05]  /*b910*/  SEL R46, R46, RZ, !P3 ;  /* 0x000000ff2e2e7207 */ /* 0x000fca0005800000 */
[----:B------:R-:W-:-:S04]  /*b920*/  IMAD.IADD R52, R46, 0x1, R13 ;  /* 0x000000012e347824 */ /* 0x000fc800078e020d */
[----:B------:R-:W-:-:S07]  /*b930*/  IMAD.MOV.U32 R47, RZ, RZ, R52 ;  /* 0x000000ffff2f7224 */ /* 0x000fce00078e0034 */
[----:B------:R-:W-:Y:S05]  /*b940*/  WARPSYNC.COLLECTIVE R18, `(.L_x_431) ;  /* 0x0000000012087348 */ /* 0x000fea0003c00000 */
[----:B------:R0:W1:Y:S02]  /*b950*/  SHFL.DOWN P3, R46, R47, R32, R33 ;  /* 0x080000202f2e7389 */ /* 0x0000640000060021 */
[----:B01----:R-:W-:Y:S05]  /*b960*/  ENDCOLLECTIVE ;  /* 0x000000000000791b */ /* 0x003fea0003800000 */
.L_x_431:
[----:B------:R-:W-:Y:S01]  /*b970*/  IMAD.MOV.U32 R32, RZ, RZ, 0x4 ;  /* 0x00000004ff207424 */ /* 0x000fe200078e00ff */
[----:B------:R-:W-:Y:S02]  /*b980*/  SEL R13, R46, RZ, !P6 ;  /* 0x000000ff2e0d7207 */ /* 0x000fe40007000000 */
[----:B------:R-:W-:Y:S01]  /*b990*/  ISETP.GT.AND P6, PT, R12, R53, PT ;  /* 0x000000350c00720c */ /* 0x000fe20003fc4270 */
[----:B------:R-:W-:Y:S02]  /*b9a0*/  VIADD R12, R48, 0x8 ;  /* 0x00000008300c7836 */ /* 0x000fe40000000000 */
[----:B------:R-:W-:-:S04]  /*b9b0*/  IMAD.IADD R56, R52, 0x1, R13 ;  /* 0x0000000134387824 */ /* 0x000fc800078e020d */
[----:B------:R-:W-:-:S07]  /*b9c0*/  IMAD.MOV.U32 R47, RZ, RZ, R56 ;  /* 0x000000ffff2f7224 */ /* 0x000fce00078e0038 */
[----:B------:R-:W-:Y:S05]  /*b9d0*/  WARPSYNC.COLLECTIVE R18, `(.L_x_432) ;  /* 0x0000000012087348 */ /* 0x000fea0003c00000 */
[----:B------:R0:W1:Y:S02]  /*b9e0*/  SHFL.DOWN P3, R46, R47, R32, R33 ;  /* 0x080000202f2e7389 */ /* 0x0000640000060021 */
[----:B01----:R-:W-:Y:S05]  /*b9f0*/  ENDCOLLECTIVE ;  /* 0x000000000000791b */ /* 0x003fea0003800000 */
.L_x_432:
        /* <DEDUP_REMOVED lines=9> */
.L_x_433:
[----:B------:R-:W-:Y:S01]  /*ba90*/  IMAD.MOV.U32 R32, RZ, RZ, 0x10 ;  /* 0x00000010ff207424 */ /* 0x000fe200078e00ff */
[----:B------:R-:W-:-:S05]  /*baa0*/  SEL R13, R46, RZ, !P6 ;  /* 0x000000ff2e0d7207 */ /* 0x000fca0007000000 */
[----:B------:R-:W-:-:S04]  /*bab0*/  IMAD.IADD R56, R58, 0x1, R13 ;  /* 0x000000013a387824 */ /* 0x000fc800078e020d */
[----:B------:R-:W-:-:S07]  /*bac0*/  IMAD.MOV.U32 R47, RZ, RZ, R56 ;  /* 0x000000ffff2f7224 */ /* 0x000fce00078e0038 */
[----:B------:R-:W-:Y:S05]  /*bad0*/  WARPSYNC.COLLECTIVE R18, `(.L_x_434) ;  /* 0x0000000012087348 */ /* 0x000fea0003c00000 */
[----:B------:R0:W1:Y:S02]  /*bae0*/  SHFL.DOWN P3, R46, R47, R32, R33 ;  /* 0x080000202f2e7389 */ /* 0x0000640000060021 */
[----:B01----:R-:W-:Y:S05]  /*baf0*/  ENDCOLLECTIVE ;  /* 0x000000000000791b */ /* 0x003fea0003800000 */
.L_x_434:
[----:B------:R-:W0:Y:S01]  /*bb00*/  S2UR UR4, SR_CTAID.X ;  /* 0x00000000000479c3 */ /* 0x000e220000002500 */
[----:B------:R-:W-:-:S04]  /*bb10*/  ISETP.GT.AND P3, PT, R12, R53, PT ;  /* 0x000000350c00720c */ /* 0x000fc80003f64270 */
[----:B------:R-:W-:-:S05]  /*bb20*/  SEL R13, R46, RZ, !P3 ;  /* 0x000000ff2e0d7207 */ /* 0x000fca0005800000 */
[----:B------:R-:W-:Y:S02]  /*bb30*/  IMAD.IADD R52, R56, 0x1, R13 ;  /* 0x0000000138347824 */ /* 0x000fe400078e020d */
[----:B------:R-:W1:Y:S02]  /*bb40*/  LDC.64 R12, c[0x0][0x3d0] ;  /* 0x0000f400ff0c7b82 */ /* 0x000e640000000a00 */
[----:B-1----:R-:W-:Y:S02]  /*bb50*/  IADD3 R54, P3, PT, R12, 0x100, RZ ;  /* 0x000001000c367810 */ /* 0x002fe40007f7e0ff */
[----:B------:R-:W1:Y:S03]  /*bb60*/  S2R R12, SR_TID.X ;  /* 0x00000000000c7919 */ /* 0x000e660000002100 */
[----:B------:R-:W-:Y:S01]  /*bb70*/  IMAD.X R55, RZ, RZ, R13, P3 ;  /* 0x000000ffff377224 */ /* 0x000fe200018e060d */
[----:B------:R-:W-:-:S02]  /*bb80*/  PLOP3.LUT P3, PT, P5, PT, PT, 0x80, 0x8 ;  /* 0x000000000008781c */ /* 0x000fc40002f6f070 */
[----:B-1----:R-:W-:-:S05]  /*bb90*/  LOP3.LUT R12, RZ, R12, RZ, 0x33, !PT ;  /* 0x0000000cff0c7212 */ /* 0x002fca00078e33ff */
[----:B0-----:R-:W-:-:S07]  /*bba0*/  VIADD R12, R12, UR4 ;  /* 0x000000040c0c7c36 */ /* 0x001fce0008000000 */
[----:B------:R-:W-:Y:S05]  /*bbb0*/  WARPSYNC.COLLECTIVE R18, `(.L_x_435) ;  /* 0x0000000012087348 */ /* 0x000fea0003c00000 */
[----:B------:R-:W-:Y:S01]  /*bbc0*/  VOTE.ALL P3, P3 ;  /* 0x0000000000ff7806 */ /* 0x000fe20001860000 */
[----:B------:R-:W-:-:S12]  /*bbd0*/  ENDCOLLECTIVE ;  /* 0x000000000000791b */ /* 0x000fd80003800000 */
.L_x_435:
[----:B------:R-:W-:Y:S05]  /*bbe0*/  BRA `(.L_x_436) ;  /* 0xffffffd800b47947 */ /* 0x000fea000383ffff */
.L_x_374:
[----:B------:R-:W-:Y:S01]  /*bbf0*/  BSSY B0, `(.L_x_437) ;  /* 0x0000006000007945 */ /* 0x000fe20003800000 */
[----:B------:R-:W-:Y:S01]  /*bc00*/  PLOP3.LUT P3, PT, P3, PT, PT, 0x8, 0x80 ;  /* 0x000000000080781c */ /* 0x000fe20001f6e170 */
[----:B------:R-:W-:-:S12]  /*bc10*/  IMAD.MOV.U32 R18, RZ, RZ, -0x1 ;  /* 0xffffffffff127424 */ /* 0x000fd800078e00ff */
[----:B0-----:R-:W-:Y:S05]  /*bc20*/  WARPSYNC.COLLECTIVE R18, `(.L_x_438) ;  /* 0x0000000012087348 */ /* 0x001fea0003c00000 */
[----:B------:R-:W-:Y:S01]  /*bc30*/  VOTE.ANY P3, P3 ;  /* 0x0000000000ff7806 */ /* 0x000fe20001860100 */
[----:B0-----:R-:W-:-:S12]  /*bc40*/  ENDCOLLECTIVE ;  /* 0x000000000000791b */ /* 0x001fd80003800000 */
.L_x_438:
[----:B------:R-:W-:Y:S05]  /*bc50*/  BSYNC B0 ;  /* 0x0000000000007941 */ /* 0x000fea0003800000 */
.L_x_437:
[----:B------:R-:W-:Y:S05]  /*bc60*/  BRA `(.L_x_439) ;  /* 0xffffffd800b87947 */ /* 0x000fea000383ffff */
.L_x_378:
[----:B------:R-:W-:Y:S01]  /*bc70*/  BSSY B0, `(.L_x_440) ;  /* 0x0000006000007945 */ /* 0x000fe20003800000 */
[----:B------:R-:W-:Y:S01]  /*bc80*/  PLOP3.LUT P3, PT, P3, PT, PT, 0x8, 0x80 ;  /* 0x000000000080781c */ /* 0x000fe20001f6e170 */
[----:B------:R-:W-:-:S12]  /*bc90*/  IMAD.MOV.U32 R18, RZ, RZ, -0x1 ;  /* 0xffffffffff127424 */ /* 0x000fd800078e00ff */
[----:B0-----:R-:W-:Y:S05]  /*bca0*/  WARPSYNC.COLLECTIVE R18, `(.L_x_441) ;  /* 0x0000000012087348 */ /* 0x001fea0003c00000 */
[----:B------:R-:W-:Y:S01]  /*bcb0*/  VOTE.ANY P3, P3 ;  /* 0x0000000000ff7806 */ /* 0x000fe20001860100 */
[----:B0-----:R-:W-:-:S12]  /*bcc0*/  ENDCOLLECTIVE ;  /* 0x000000000000791b */ /* 0x001fd80003800000 */
.L_x_441:
[----:B------:R-:W-:Y:S05]  /*bcd0*/  BSYNC B0 ;  /* 0x0000000000007941 */ /* 0x000fea0003800000 */
.L_x_440:
[----:B------:R-:W-:Y:S05]  /*bce0*/  BRA `(.L_x_442) ;  /* 0xffffffd800d07947 */ /* 0x000fea000383ffff */
.L_x_380:
[----:B------:R-:W-:Y:S01]  /*bcf0*/  BSSY B0, `(.L_x_443) ;  /* 0x0000006000007945 */ /* 0x000fe20003800000 */
[----:B------:R-:W-:Y:S01]  /*bd00*/  PLOP3.LUT P3, PT, P3, PT, PT, 0x8, 0x80 ;  /* 0x000000000080781c */ /* 0x000fe20001f6e170 */
[----:B------:R-:W-:-:S12]  /*bd10*/  IMAD.MOV.U32 R18, RZ, RZ, -0x1 ;  /* 0xffffffffff127424 */ /* 0x000fd800078e00ff */
[----:B0-----:R-:W-:Y:S05]  /*bd20*/  WARPSYNC.COLLECTIVE R18, `(.L_x_444) ;  /* 0x0000000012087348 */ /* 0x001fea0003c00000 */
[----:B------:R-:W-:Y:S01]  /*bd30*/  VOTE.ANY R18, PT, P3 ;  /* 0x0000000000127806 */ /* 0x000fe200018e0100 */
[----:B0-----:R-:W-:Y:S06]  /*bd40*/  ENDCOLLECTIVE ;  /* 0x000000000000791b */ /* 0x001fec0003800000 */
.L_x_444:
[----:B------:R-:W-:Y:S05]  /*bd50*/  BSYNC B0 ;  /* 0x0000000000007941 */ /* 0x000fea0003800000 */
.L_x_443:
        /* <DEDUP_REMOVED lines=11> */
.L_x_445:
        /* <DEDUP_REMOVED lines=10> */
.L_x_446:
        /* <DEDUP_REMOVED lines=10> */
.L_x_447:
        /* <DEDUP_REMOVED lines=9> */
.L_x_448:
[----:B------:R-:W-:Y:S01]  /*bfe0*/  IMAD.MOV.U32 R32, RZ, RZ, 0x10 ;  /* 0x00000010ff207424 */ /* 0x000fe200078e00ff */
[----:B------:R-:W-:-:S05]  /*bff0*/  SEL R13, R46, RZ, !P5 ;  /* 0x000000ff2e0d7207 */ /* 0x000fca0006800000 */
[----:B------:R-:W-:-:S04]  /*c000*/  IMAD.IADD R13, R60, 0x1, R13 ;  /* 0x000000013c0d7824 */ /* 0x000fc800078e020d */
[----:B------:R-:W-:-:S07]  /*c010*/  IMAD.MOV.U32 R47, RZ, RZ, R13 ;  /* 0x000000ffff2f7224 */ /* 0x000fce00078e000d */
[----:B------:R-:W-:Y:S05]  /*c020*/  WARPSYNC.COLLECTIVE R18, `(.L_x_449) ;  /* 0x0000000012087348 */ /* 0x000fea0003c00000 */
[----:B------:R0:W1:Y:S02]  /*c030*/  SHFL.DOWN P3, R46, R47, R32, R33 ;  /* 0x080000202f2e7389 */ /* 0x0000640000060021 */
[----:B01----:R-:W-:Y:S05]  /*c040*/  ENDCOLLECTIVE ;  /* 0x000000000000791b */ /* 0x003fea0003800000 */
.L_x_449:
[----:B------:R-:W-:-:S04]  /*c050*/  ISETP.GT.AND P3, PT, R56, R33, PT ;  /* 0x000000213800720c */ /* 0x000fc80003f64270 */
[----:B------:R-:W-:Y:S02]  /*c060*/  SEL R46, R46, RZ, !P3 ;  /* 0x000000ff2e2e7207 */ /* 0x000fe40005800000 */
[----:B------:R-:W-:Y:S02]  /*c070*/  ISETP.NE.AND P3, PT, R12, 0x65, PT ;  /* 0x000000650c00780c */ /* 0x000fe40003f65270 */
[----:B------:R-:W-:-:S11]  /*c080*/  IADD3 R52, PT, PT, R13, R46, R52 ;  /* 0x0000002e0d347210 */ /* 0x000fd60007ffe034 */
[----:B------:R-:W-:Y:S05]  /*c090*/  WARPSYNC.COLLECTIVE R18, `(.L_x_450) ;  /* 0x0000000012087348 */ /* 0x000fea0003c00000 */
[----:B------:R-:W-:Y:S01]  /*c0a0*/  VOTE.ALL P3, P3 ;  /* 0x0000000000ff7806 */ /* 0x000fe20001860000 */
[----:B------:R-:W-:-:S12]  /*c0b0*/  ENDCOLLECTIVE ;  /* 0x000000000000791b */ /* 0x000fd80003800000 */
.L_x_450:
[----:B------:R-:W-:Y:S05]  /*c0c0*/  BRA `(.L_x_451) ;  /* 0xffffffd800687947 */ /* 0x000fea000383ffff */
.L_x_452:
        /* <DEDUP_REMOVED lines=11> */
.L_x_481:


//--------------------- .text._ZN6thrust24THRUST_300001_SM_1000_NS8cuda_cub4core6detail13_kernel_agentINS1_16__set_operations14PartitionAgentINS0_6detail15normal_iteratorINS0_10device_ptrIiEEEESB_iN4cuda3std3__44lessIiEEEEJSB_SB_iiiPNSE_4pairIiiEESG_iEEEvDpT0_ --------------------------
	.section	.text._ZN6thrust24THRUST_300001_SM_1000_NS8cuda_cub4core6detail13_kernel_agentINS1_16__set_operations14PartitionAgentINS0_6detail15normal_iteratorINS0_10device_ptrIiEEEESB_iN4cuda3std3__44lessIiEEEEJSB_SB_iiiPNSE_4pairIiiEESG_iEEEvDpT0_,"ax",@progbits
	.align	128
        .global         _ZN6thrust24THRUST_300001_SM_1000_NS8cuda_cub4core6detail13_kernel_agentINS1_16__set_operations14PartitionAgentINS0_6detail15normal_iteratorINS0_10device_ptrIiEEEESB_iN4cuda3std3__44lessIiEEEEJSB_SB_iiiPNSE_4pairIiiEESG_iEEEvDpT0_
        .type           _ZN6thrust24THRUST_300001_SM_1000_NS8cuda_cub4core6detail13_kernel_agentINS1_16__set_operations14PartitionAgentINS0_6detail15normal_iteratorINS0_10device_ptrIiEEEESB_iN4cuda3std3__44lessIiEEEEJSB_SB_iiiPNSE_4pairIiiEESG_iEEEvDpT0_,@function
        .size           _ZN6thrust24THRUST_300001_SM_1000_NS8cuda_cub4core6detail13_kernel_agentINS1_16__set_operations14PartitionAgentINS0_6detail15normal_iteratorINS0_10device_ptrIiEEEESB_iN4cuda3std3__44lessIiEEEEJSB_SB_iiiPNSE_4pairIiiEESG_iEEEvDpT0_,(.L_x_482 - _ZN6thrust24THRUST_300001_SM_1000_NS8cuda_cub4core6detail13_kernel_agentINS1_16__set_operations14PartitionAgentINS0_6detail15normal_iteratorINS0_10device_ptrIiEEEESB_iN4cuda3std3__44lessIiEEEEJSB_SB_iiiPNSE_4pairIiiEESG_iEEEvDpT0_)
        .other          _ZN6thrust24THRUST_300001_SM_1000_NS8cuda_cub4core6detail13_kernel_agentINS1_16__set_operations14PartitionAgentINS0_6detail15normal_iteratorINS0_10device_ptrIiEEEESB_iN4cuda3std3__44lessIiEEEEJSB_SB_iiiPNSE_4pairIiiEESG_iEEEvDpT0_,@"STO_CUDA_ENTRY STV_DEFAULT"
_ZN6thrust24THRUST_300001_SM_1000_NS8cuda_cub4core6detail13_kernel_agentINS1_16__set_operations14PartitionAgentINS0_6detail15normal_iteratorINS0_10device_ptrIiEEEESB_iN4cuda3std3__44lessIiEEEEJSB_SB_iiiPNSE_4pairIiiEESG_iEEEvDpT0_:
.text._ZN6thrust24THRUST_300001_SM_1000_NS8cuda_cub4core6detail13_kernel_agentINS1_16__set_operations14PartitionAgentINS0_6detail15normal_iteratorINS0_10device_ptrIiEEEESB_iN4cuda3std3__44lessIiEEEEJSB_SB_iiiPNSE_4pairIiiEESG_iEEEvDpT0_:
[----:B------:R-:W-:Y:S01]  /*0000*/  LDC R1, c[0x0][0x37c] ;  /* 0x0000df00ff017b82 */ /* 0x000fe20000000800 */
[----:B------:R-:W0:Y:S01]  /*0010*/  S2R R0, SR_CTAID.X ;  /* 0x0000000000007919 */ /* 0x000e220000002500 */
[----:B------:R-:W0:Y:S01]  /*0020*/  LDCU UR4, c[0x0][0x360] ;  /* 0x00006c00ff0477ac */ /* 0x000e220008000800 */
[----:B------:R-:W0:Y:S01]  /*0030*/  S2R R3, SR_TID.X ;  /* 0x0000000000037919 */ /* 0x000e220000002100 */
[----:B------:R-:W1:Y:S01]  /*0040*/  LDCU UR5, c[0x0][0x398] ;  /* 0x00007300ff0577ac */ /* 0x000e620008000800 */
[----:B0-----:R-:W-:-:S05]  /*0050*/  IMAD R0, R0, UR4, R3 ;  /* 0x0000000400007c24 */ /* 0x001fca000f8e0203 */
[----:B-1----:R-:W-:-:S13]  /*0060*/  ISETP.GE.AND P0, PT, R0, UR5, PT ;  /* 0x0000000500007c0c */ /* 0x002fda000bf06270 */
[----:B------:R-:W-:Y:S05]  /*0070*/  @P0 EXIT ;  /* 0x000000000000094d */ /* 0x000fea0003800000 */
[----:B------:R-:W0:Y:S01]  /*0080*/  LDC.64 R2, c[0x0][0x390] ;  /* 0x0000e400ff027b82 */ /* 0x000e220000000a00 */
[----:B------:R-:W1:Y:S01]  /*0090*/  LDCU UR4, c[0x0][0x3ac] ;  /* 0x00007580ff0477ac */ /* 0x000e620008000800 */
[----:B------:R-:W-:Y:S01]  /*00a0*/  BSSY.RECONVERGENT B0, `(.L_x_453) ;  /* 0x0000017000007945 */ /* 0x000fe20003800200 */
[----:B-1----:R-:W-:Y:S01]  /*00b0*/  IMAD R8, R0, UR4, RZ ;  /* 0x0000000400087c24 */ /* 0x002fe2000f8e02ff */
[----:B------:R-:W1:Y:S04]  /*00c0*/  LDCU.64 UR4, c[0x0][0x358] ;  /* 0x00006b00ff0477ac */ /* 0x000e680008000a00 */
[----:B0-----:R-:W-:-:S04]  /*00d0*/  VIADDMNMX R8, R3, R2, R8, PT ;  /* 0x0000000203087246 */ /* 0x001fc80003800108 */
[C---:B------:R-:W-:Y:S02]  /*00e0*/  VIMNMX R2, PT, PT, R8.reuse, R2, PT ;  /* 0x0000000208027248 */ /* 0x040fe40003fe0100 */
[----:B------:R-:W-:-:S04]  /*00f0*/  VIADDMNMX R9, R8, -R3, RZ, !PT ;  /* 0x8000000308097246 */ /* 0x000fc800078001ff */
[----:B------:R-:W-:-:S13]  /*0100*/  ISETP.GE.AND P0, PT, R9, R2, PT ;  /* 0x000000020900720c */ /* 0x000fda0003f06270 */
[----:B-1----:R-:W-:Y:S05]  /*0110*/  @P0 BRA `(.L_x_454) ;  /* 0x00000000003c0947 */ /* 0x002fea0003800000 */
[----:B------:R-:W0:Y:S08]  /*0120*/  LDC.64 R4, c[0x0][0x380] ;  /* 0x0000e000ff047b82 */ /* 0x000e300000000a00 */
[----:B------:R-:W1:Y:S02]  /*0130*/  LDC.64 R6, c[0x0][0x388] ;  /* 0x0000e200ff067b82 */ /* 0x000e640000000a00 */
.L_x_455:
[----:B------:R-:W-:-:S05]  /*0140*/  IMAD.IADD R10, R2, 0x1, R9 ;  /* 0x00000001020a7824 */ /* 0x000fca00078e0209 */
[----:B------:R-:W-:-:S04]  /*0150*/  SHF.R.U32.HI R15, RZ, 0x1, R10 ;  /* 0x00000001ff0f7819 */ /* 0x000fc8000001160a */
[----:B------:R-:W-:-:S05]  /*0160*/  LOP3.LUT R11, RZ, R15, RZ, 0x33, !PT ;  /* 0x0000000fff0b7212 */ /* 0x000fca00078e33ff */
[----:B------:R-:W-:Y:S02]  /*0170*/  IMAD.IADD R13, R8, 0x1, R11 ;  /* 0x00000001080d7824 */ /* 0x000fe400078e020b */
[----:B0-----:R-:W-:-:S04]  /*0180*/  IMAD.WIDE.U32 R10, R15, 0x4, R4 ;  /* 0x000000040f0a7825 */ /* 0x001fc800078e0004 */
[----:B-1----:R-:W-:Y:S02]  /*0190*/  IMAD.WIDE R12, R13, 0x4, R6 ;  /* 0x000000040d0c7825 */ /* 0x002fe400078e0206 */
[----:B------:R-:W2:Y:S04]  /*01a0*/  LDG.E R10, desc[UR4][R10.64] ;  /* 0x000000040a0a7981 */ /* 0x000ea8000c1e1900 */
[----:B------:R-:W2:Y:S02]  /*01b0*/  LDG.E R13, desc[UR4][R12.64] ;  /* 0x000000040c0d7981 */ /* 0x000ea4000c1e1900 */
[----:B--2---:R-:W-:-:S04]  /*01c0*/  ISETP.GE.AND P0, PT, R13, R10, PT ;  /* 0x0000000a0d00720c */ /* 0x004fc80003f06270 */
[----:B------:R-:W-:-:S09]  /*01d0*/  SEL R2, R15, R2, !P0 ;  /* 0x000000020f027207 */ /* 0x000fd20004000000 */
[----:B------:R-:W-:-:S05]  /*01e0*/  @P0 VIADD R9, R15, 0x1 ;  /* 0x000000010f090836 */ /* 0x000fca0000000000 */
[----:B------:R-:W-:-:S13]  /*01f0*/  ISETP.GE.AND P0, PT, R9, R2, PT ;  /* 0x000000020900720c */ /* 0x000fda0003f06270 */
[----:B------:R-:W-:Y:S05]  /*0200*/  @!P0 BRA `(.L_x_455) ;  /* 0xfffffffc00cc8947 */ /* 0x000fea000383ffff */
.L_x_454:
[----:B------:R-:W-:Y:S05]  /*0210*/  BSYNC.RECONVERGENT B0 ;  /* 0x0000000000007941 */ /* 0x000fea0003800200 */
.L_x_453:
[----:B------:R-:W-:Y:S01]  /*0220*/  IMAD.IADD R2, R8, 0x1, -R9 ;  /* 0x0000000108027824 */ /* 0x000fe200078e0a09 */
[----:B------:R-:W-:Y:S01]  /*0230*/  BSSY.RECONVERGENT B0, `(.L_x_456) ;  /* 0x00000bb000007945 */ /* 0x000fe20003800200 */
[----:B------:R-:W-:-:S03]  /*0240*/  IMAD.MOV.U32 R4, RZ, RZ, RZ ;  /* 0x000000ffff047224 */ /* 0x000fc600078e00ff */
[----:B------:R-:W-:-:S13]  /*0250*/  ISETP.GE.AND P0, PT, R2, R3, PT ;  /* 0x000000030200720c */ /* 0x000fda0003f06270 */
[----:B------:R-:W-:Y:S05]  /*0260*/  @P0 BRA `(.L_x_457) ;  /* 0x0000000800dc0947 */ /* 0x000fea0003800000 */
[----:B------:R-:W0:Y:S02]  /*0270*/  LDC.64 R4, c[0x0][0x388] ;  /* 0x0000e200ff047b82 */ /* 0x000e240000000a00 */
[----:B0-----:R-:W-:-:S05]  /*0280*/  IMAD.WIDE R6, R2, 0x4, R4 ;  /* 0x0000000402067825 */ /* 0x001fca00078e0204 */
[----:B------:R0:W5:Y:S01]  /*0290*/  LDG.E R12, desc[UR4][R6.64] ;  /* 0x00000004060c7981 */ /* 0x000162000c1e1900 */
[----:B------:R-:W-:Y:S01]  /*02a0*/  ISETP.GE.AND P0, PT, R9, 0x1, PT ;  /* 0x000000010900780c */ /* 0x000fe20003f06270 */
[----:B------:R-:W-:Y:S04]  /*02b0*/  BSSY.RECONVERGENT B1, `(.L_x_458) ;  /* 0x0000046000017945 */ /* 0x000fe80003800200 */
[----:B------:R-:W-:Y:S01]  /*02c0*/  BSSY.RELIABLE B2, `(.L_x_459) ;  /* 0x000003a000027945 */ /* 0x000fe20003800100 */
[----:B------:R-:W-:Y:S02]  /*02d0*/  IMAD.MOV.U32 R13, RZ, RZ, RZ ;  /* 0x000000ffff0d7224 */ /* 0x000fe400078e00ff */
[----:B------:R-:W-:-:S05]  /*02e0*/  IMAD.MOV.U32 R14, RZ, RZ, RZ ;  /* 0x000000ffff0e7224 */ /* 0x000fca00078e00ff */
[----:B0-----:R-:W-:Y:S05]  /*02f0*/  @!P0 BRA `(.L_x_460) ;  /* 0x0000000000c88947 */ /* 0x001fea0003800000 */
[----:B------:R-:W0:Y:S01]  /*0300*/  LDC.64 R10, c[0x0][0x380] ;  /* 0x0000e000ff0a7b82 */ /* 0x000e220000000a00 */
[----:B------:R-:W-:-:S05]  /*0310*/  IMAD.WIDE.U32 R14, R9, 0x1ff, RZ ;  /* 0x000001ff090e7825 */ /* 0x000fca00078e00ff */
[--C-:B------:R-:W-:Y:S02]  /*0320*/  SHF.R.U64 R18, R14, 0x9, R15.reuse ;  /* 0x000000090e127819 */ /* 0x100fe4000000120f */
[----:B------:R-:W-:Y:S02]  /*0330*/  SHF.R.U32.HI R14, RZ, 0x9, R15 ;  /* 0x00000009ff0e7819 */ /* 0x000fe4000001160f */
[----:B0-----:R-:W-:-:S04]  /*0340*/  LEA R16, P0, R18, R10, 0x2 ;  /* 0x0000000a12107211 */ /* 0x001fc800078010ff */
[----:B------:R-:W-:-:S06]  /*0350*/  LEA.HI.X R17, R18, R11, R14, 0x2, P0 ;  /* 0x0000000b12117211 */ /* 0x000fcc00000f140e */
[----:B------:R-:W2:Y:S01]  /*0360*/  LDG.E R17, desc[UR4][R16.64] ;  /* 0x0000000410117981 */ /* 0x000ea2000c1e1900 */
[----:B------:R-:W-:Y:S01]  /*0370*/  VIADD R14, R18, 0x1 ;  /* 0x00000001120e7836 */ /* 0x000fe20000000000 */
[----:B------:R-:W-:Y:S01]  /*0380*/  BSSY.RECONVERGENT B3, `(.L_x_461) ;  /* 0x0000010000037945 */ /* 0x000fe20003800200 */
[----:B--2--5:R-:W-:-:S04]  /*0390*/  ISETP.GE.AND P0, PT, R17, R12, PT ;  /* 0x0000000c1100720c */ /* 0x024fc80003f06270 */
[----:B------:R-:W-:Y:S02]  /*03a0*/  SEL R13, R9, R18, !P0 ;  /* 0x00000012090d7207 */ /* 0x000fe40004000000 */
[----:B------:R-:W-:-:S04]  /*03b0*/  SEL R14, R14, RZ, !P0 ;  /* 0x000000ff0e0e7207 */ /* 0x000fc80004000000 */
[----:B------:R-:W-:-:S13]  /*03c0*/  ISETP.GE.U32.AND P0, PT, R14, R13, PT ;  /* 0x0000000d0e00720c */ /* 0x000fda0003f06070 */
[----:B------:R-:W-:Y:S05]  /*03d0*/  @P0 BRA `(.L_x_462) ;  /* 0x0000000000280947 */ /* 0x000fea0003800000 */
[----:B------:R-:W-:Y:S02]  /*03e0*/  IMAD.MOV.U32 R15, RZ, RZ, RZ ;  /* 0x000000ffff0f7224 */ /* 0x000fe400078e00ff */
[----:B------:R-:W-:-:S05]  /*03f0*/  IMAD.WIDE.U32 R16, R13, 0x7f, R14 ;  /* 0x0000007f0d107825 */ /* 0x000fca00078e000e */
[--C-:B------:R-:W-:Y:S02]  /*0400*/  SHF.R.U64 R18, R16, 0x7, R17.reuse ;  /* 0x0000000710127819 */ /* 0x100fe40000001211 */
[----:B------:R-:W-:Y:S02]  /*0410*/  SHF.R.U32.HI R17, RZ, 0x7, R17 ;  /* 0x00000007ff117819 */ /* 0x000fe40000011611 */
[----:B------:R-:W-:-:S04]  /*0420*/  LEA R16, P0, R18, R10, 0x2 ;  /* 0x0000000a12107211 */ /* 0x000fc800078010ff */
[----:B------:R-:W-:-:S06]  /*0430*/  LEA.HI.X R17, R18, R11, R17, 0x2, P0 ;  /* 0x0000000b12117211 */ /* 0x000fcc00000f1411 */
[----:B------:R-:W2:Y:S02]  /*0440*/  LDG.E R17, desc[UR4][R16.64] ;  /* 0x0000000410117981 */ /* 0x000ea4000c1e1900 */
[----:B--2---:R-:W-:-:S04]  /*0450*/  ISETP.GE.AND P0, PT, R17, R12, PT ;  /* 0x0000000c1100720c */ /* 0x004fc80003f06270 */
[----:B------:R-:W-:-:S09]  /*0460*/  SEL R13, R13, R18, !P0 ;  /* 0x000000120d0d7207 */ /* 0x000fd20004000000 */
[----:B------:R-:W-:-:S07]  /*0470*/  @!P0 VIADD R14, R18, 0x1 ;  /* 0x00000001120e8836 */ /* 0x000fce0000000000 */
.L_x_462:
[----:B------:R-:W-:Y:S05]  /*0480*/  BSYNC.RECONVERGENT B3 ;  /* 0x0000000000037941 */ /* 0x000fea0003800200 */
.L_x_461:
        /* <DEDUP_REMOVED lines=11> */
[----:B------:R-:W-:-:S05]  /*0540*/  @!P0 VIADD R14, R18, 0x1 ;  /* 0x00000001120e8836 */ /* 0x000fca0000000000 */
[----:B------:R-:W-:-:S13]  /*0550*/  ISETP.GE.U32.AND P0, PT, R14, R13, PT ;  /* 0x0000000d0e00720c */ /* 0x000fda0003f06070 */
[----:B------:R-:W-:Y:S05]  /*0560*/  @P0 BREAK.RELIABLE B2 ;  /* 0x0000000000020942 */ /* 0x000fea0003800100 */
        /* <DEDUP_REMOVED lines=11> */
.L_x_460:
[----:B------:R-:W0:Y:S01]  /*0620*/  LDC.64 R10, c[0x0][0x380] ;  /* 0x0000e000ff0a7b82 */ /* 0x000e220000000a00 */
[----:B------:R-:W-:-:S13]  /*0630*/  ISETP.GE.U32.AND P0, PT, R14, R13, PT ;  /* 0x0000000d0e00720c */ /* 0x000fda0003f06070 */
[----:B------:R-:W-:Y:S05]  /*0640*/  @P0 BREAK.RELIABLE B2 ;  /* 0x0000000000020942 */ /* 0x000fea0003800100 */
[----:B------:R-:W-:Y:S05]  /*0650*/  @P0 BRA `(.L_x_463) ;  /* 0x00000000002c0947 */ /* 0x000fea0003800000 */
[----:B------:R-:W-:Y:S05]  /*0660*/  BSYNC.RELIABLE B2 ;  /* 0x0000000000027941 */ /* 0x000fea0003800100 */
.L_x_459:
[CC--:B------:R-:W-:Y:S02]  /*0670*/  LOP3.LUT R15, R14.reuse, R13.reuse, RZ, 0xc0, !PT ;  /* 0x0000000d0e0f7212 */ /* 0x0c0fe400078ec0ff */
[----:B------:R-:W-:-:S04]  /*0680*/  LOP3.LUT R16, R14, R13, RZ, 0x3c, !PT ;  /* 0x0000000d0e107212 */ /* 0x000fc800078e3cff */
[----:B------:R-:W-:-:S05]  /*0690*/  LEA.HI.SX32 R15, R16, R15, 0x1f ;  /* 0x0000000f100f7211 */ /* 0x000fca00078ffaff */
[----:B0-----:R-:W-:-:S06]  /*06a0*/  IMAD.WIDE R16, R15, 0x4, R10 ;  /* 0x000000040f107825 */ /* 0x001fcc00078e020a */
[----:B------:R-:W2:Y:S02]  /*06b0*/  LDG.E R17, desc[UR4][R16.64] ;  /* 0x0000000410117981 */ /* 0x000ea4000c1e1900 */
[----:B--2--5:R-:W-:-:S04]  /*06c0*/  ISETP.GE.AND P0, PT, R17, R12, PT ;  /* 0x0000000c1100720c */ /* 0x024fc80003f06270 */
[----:B------:R-:W-:-:S09]  /*06d0*/  SEL R13, R13, R15, !P0 ;  /* 0x0000000f0d0d7207 */ /* 0x000fd20004000000 */
[----:B------:R-:W-:-:S05]  /*06e0*/  @!P0 VIADD R14, R15, 0x1 ;  /* 0x000000010f0e8836 */ /* 0x000fca0000000000 */
[----:B------:R-:W-:-:S13]  /*06f0*/  ISETP.GE.AND P0, PT, R14, R13, PT ;  /* 0x0000000d0e00720c */ /* 0x000fda0003f06270 */
[----:B------:R-:W-:Y:S05]  /*0700*/  @!P0 BRA `(.L_x_459) ;  /* 0xfffffffc00d88947 */ /* 0x000fea000383ffff */
.L_x_463:
[----:B------:R-:W-:Y:S05]  /*0710*/  BSYNC.RECONVERGENT B1 ;  /* 0x0000000000017941 */ /* 0x000fea0003800200 */
.L_x_458:
[----:B------:R-:W-:Y:S01]  /*0720*/  ISETP.GE.AND P0, PT, R2, 0x1, PT ;  /* 0x000000010200780c */ /* 0x000fe20003f06270 */
[----:B------:R-:W-:Y:S01]  /*0730*/  BSSY.RECONVERGENT B1, `(.L_x_464) ;  /* 0x000000f000017945 */ /* 0x000fe20003800200 */
[----:B0-----:R-:W-:Y:S02]  /*0740*/  IMAD.MOV.U32 R10, RZ, RZ, RZ ;  /* 0x000000ffff0a7224 */ /* 0x001fe400078e00ff */
[----:B------:R-:W-:-:S09]  /*0750*/  IMAD.MOV.U32 R11, RZ, RZ, R2 ;  /* 0x000000ffff0b7224 */ /* 0x000fd200078e0002 */
[----:B------:R-:W-:Y:S05]  /*0760*/  @!P0 BRA `(.L_x_465) ;  /* 0x00000000002c8947 */ /* 0x000fea0003800000 */
[----:B------:R-:W0:Y:S01]  /*0770*/  LDCU.64 UR6, c[0x0][0x388] ;  /* 0x00007100ff0677ac */ /* 0x000e220008000a00 */
[----:B------:R-:W-:-:S05]  /*0780*/  IMAD.WIDE.U32 R10, R2, 0x1ff, RZ ;  /* 0x000001ff020a7825 */ /* 0x000fca00078e00ff */
[--C-:B------:R-:W-:Y:S02]  /*0790*/  SHF.R.U64 R13, R10, 0x9, R11.reuse ;  /* 0x000000090a0d7819 */ /* 0x100fe4000000120b */
[----:B------:R-:W-:Y:S02]  /*07a0*/  SHF.R.U32.HI R10, RZ, 0x9, R11 ;  /* 0x00000009ff0a7819 */ /* 0x000fe4000001160b */
[----:B0-----:R-:W-:-:S04]  /*07b0*/  LEA R16, P0, R13, UR6, 0x2 ;  /* 0x000000060d107c11 */ /* 0x001fc8000f8010ff */
[----:B------:R-:W-:-:S06]  /*07c0*/  LEA.HI.X R17, R13, UR7, R10, 0x2, P0 ;  /* 0x000000070d117c11 */ /* 0x000fcc00080f140a */
[----:B------:R-:W2:Y:S01]  /*07d0*/  LDG.E R17, desc[UR4][R16.64] ;  /* 0x0000000410117981 */ /* 0x000ea2000c1e1900 */
[----:B------:R-:W-:Y:S01]  /*07e0*/  VIADD R10, R13, 0x1 ;  /* 0x000000010d0a7836 */ /* 0x000fe20000000000 */
[----:B--2--5:R-:W-:-:S04]  /*07f0*/  ISETP.GE.AND P0, PT, R17, R12, PT ;  /* 0x0000000c1100720c */ /* 0x024fc80003f06270 */
[----:B------:R-:W-:Y:S02]  /*0800*/  SEL R11, R2, R13, !P0 ;  /* 0x0000000d020b7207 */ /* 0x000fe40004000000 */
[----:B------:R-:W-:-:S07]  /*0810*/  SEL R10, R10, RZ, !P0 ;  /* 0x000000ff0a0a7207 */ /* 0x000fce0004000000 */
.L_x_465:
[----:B------:R-:W-:Y:S05]  /*0820*/  BSYNC.RECONVERGENT B1 ;  /* 0x0000000000017941 */ /* 0x000fea0003800200 */
.L_x_464:
[----:B------:R-:W-:Y:S01]  /*0830*/  ISETP.GE.AND P0, PT, R10, R11, PT ;  /* 0x0000000b0a00720c */ /* 0x000fe20003f06270 */
[----:B------:R-:W-:Y:S04]  /*0840*/  BSSY.RECONVERGENT B1, `(.L_x_466) ;  /* 0x000003a000017945 */ /* 0x000fe80003800200 */
[----:B------:R-:W-:Y:S08]  /*0850*/  BSSY.RELIABLE B2, `(.L_x_467) ;  /* 0x000002e000027945 */ /* 0x000ff00003800100 */
[----:B------:R-:W-:Y:S05]  /*0860*/  @P0 BRA `(.L_x_468) ;  /* 0x0000000000680947 */ /* 0x000fea0003800000 */
[----:B------:R-:W0:Y:S01]  /*0870*/  LDCU.64 UR6, c[0x0][0x388] ;  /* 0x00007100ff0677ac */ /* 0x000e220008000a00 */
[----:B------:R-:W-:Y:S02]  /*0880*/  IMAD.MOV.U32 R16, RZ, RZ, R10 ;  /* 0x000000ffff107224 */ /* 0x000fe400078e000a */
[----:B------:R-:W-:Y:S02]  /*0890*/  IMAD.MOV.U32 R17, RZ, RZ, RZ ;  /* 0x000000ffff117224 */ /* 0x000fe400078e00ff */
[----:B------:R-:W-:-:S05]  /*08a0*/  IMAD.WIDE.U32 R16, R11, 0x7f, R16 ;  /* 0x0000007f0b107825 */ /* 0x000fca00078e0010 */
[--C-:B------:R-:W-:Y:S02]  /*08b0*/  SHF.R.U64 R18, R16, 0x7, R17.reuse ;  /* 0x0000000710127819 */ /* 0x100fe40000001211 */
[----:B------:R-:W-:Y:S02]  /*08c0*/  SHF.R.U32.HI R17, RZ, 0x7, R17 ;  /* 0x00000007ff117819 */ /* 0x000fe40000011611 */
[----:B0-----:R-:W-:-:S04]  /*08d0*/  LEA R16, P0, R18, UR6, 0x2 ;  /* 0x0000000612107c11 */ /* 0x001fc8000f8010ff */
[----:B------:R-:W-:-:S06]  /*08e0*/  LEA.HI.X R17, R18, UR7, R17, 0x2, P0 ;  /* 0x0000000712117c11 */ /* 0x000fcc00080f1411 */
[----:B------:R-:W2:Y:S02]  /*08f0*/  LDG.E R17, desc[UR4][R16.64] ;  /* 0x0000000410117981 */ /* 0x000ea4000c1e1900 */
[----:B--2--5:R-:W-:-:S04]  /*0900*/  ISETP.GE.AND P0, PT, R17, R12, PT ;  /* 0x0000000c1100720c */ /* 0x024fc80003f06270 */
[----:B------:R-:W-:-:S09]  /*0910*/  SEL R11, R11, R18, !P0 ;  /* 0x000000120b0b7207 */ /* 0x000fd20004000000 */
[----:B------:R-:W-:-:S05]  /*0920*/  @!P0 VIADD R10, R18, 0x1 ;  /* 0x00000001120a8836 */ /* 0x000fca0000000000 */
[----:B------:R-:W-:-:S13]  /*0930*/  ISETP.GE.AND P0, PT, R10, R11, PT ;  /* 0x0000000b0a00720c */ /* 0x000fda0003f06270 */
        /* <DEDUP_REMOVED lines=10> */
[----:B--2---:R-:W-:-:S04]  /*09e0*/  ISETP.GE.AND P0, PT, R17, R12, PT ;  /* 0x0000000c1100720c */ /* 0x004fc80003f06270 */
[----:B------:R-:W-:-:S09]  /*09f0*/  SEL R11, R11, R18, !P0 ;  /* 0x000000120b0b7207 */ /* 0x000fd20004000000 */
[----:B------:R-:W-:-:S07]  /*0a00*/  @!P0 VIADD R10, R18, 0x1 ;  /* 0x00000001120a8836 */ /* 0x000fce0000000000 */
.L_x_468:
[----:B------:R-:W-:-:S13]  /*0a10*/  ISETP.GE.AND P0, PT, R10, R11, PT ;  /* 0x0000000b0a00720c */ /* 0x000fda0003f06270 */
[----:B------:R-:W-:Y:S05]  /*0a20*/  @P0 BREAK.RELIABLE B2 ;  /* 0x0000000000020942 */ /* 0x000fea0003800100 */
        /* <DEDUP_REMOVED lines=12> */
[----:B------:R-:W-:-:S07]  /*0af0*/  @!P0 VIADD R10, R18, 0x1 ;  /* 0x00000001120a8836 */ /* 0x000fce0000000000 */
.L_x_469:
[----:B------:R-:W-:-:S13]  /*0b00*/  ISETP.GE.AND P0, PT, R10, R11, PT ;  /* 0x0000000b0a00720c */ /* 0x000fda0003f06270 */
[----:B------:R-:W-:Y:S05]  /*0b10*/  @P0 BREAK.RELIABLE B2 ;  /* 0x0000000000020942 */ /* 0x000fea0003800100 */
[----:B------:R-:W-:Y:S05]  /*0b20*/  @P0 BRA `(.L_x_470) ;  /* 0x00000000002c0947 */ /* 0x000fea0003800000 */
[----:B------:R-:W-:Y:S05]  /*0b30*/  BSYNC.RELIABLE B2 ;  /* 0x0000000000027941 */ /* 0x000fea0003800100 */
.L_x_467:
[CC--:B------:R-:W-:Y:S02]  /*0b40*/  LOP3.LUT R13, R10.reuse, R11.reuse, RZ, 0xc0, !PT ;  /* 0x0000000b0a0d7212 */ /* 0x0c0fe400078ec0ff */
[----:B------:R-:W-:-:S04]  /*0b50*/  LOP3.LUT R16, R10, R11, RZ, 0x3c, !PT ;  /* 0x0000000b0a107212 */ /* 0x000fc800078e3cff */
[----:B------:R-:W-:-:S05]  /*0b60*/  LEA.HI.SX32 R13, R16, R13, 0x1f ;  /* 0x0000000d100d7211 */ /* 0x000fca00078ffaff */
[----:B------:R-:W-:-:S06]  /*0b70*/  IMAD.WIDE R16, R13, 0x4, R4 ;  /* 0x000000040d107825 */ /* 0x000fcc00078e0204 */
[----:B------:R-:W2:Y:S02]  /*0b80*/  LDG.E R17, desc[UR4][R16.64] ;  /* 0x0000000410117981 */ /* 0x000ea4000c1e1900 */
[----:B--2---:R-:W-:-:S04]  /*0b90*/  ISETP.GE.AND P0, PT, R17, R12, PT ;  /* 0x0000000c1100720c */ /* 0x004fc80003f06270 */
[----:B------:R-:W-:-:S09]  /*0ba0*/  SEL R11, R11, R13, !P0 ;  /* 0x0000000d0b0b7207 */ /* 0x000fd20004000000 */
[----:B------:R-:W-:-:S05]  /*0bb0*/  @!P0 VIADD R10, R13, 0x1 ;  /* 0x000000010d0a8836 */ /* 0x000fca0000000000 */
[----:B------:R-:W-:-:S13]  /*0bc0*/  ISETP.GE.AND P0, PT, R10, R11, PT ;  /* 0x0000000b0a00720c */ /* 0x000fda0003f06270 */
[----:B------:R-:W-:Y:S05]  /*0bd0*/  @!P0 BRA `(.L_x_467) ;  /* 0xfffffffc00d88947 */ /* 0x000fea000383ffff */
.L_x_470:
[----:B------:R-:W-:Y:S05]  /*0be0*/  BSYNC.RECONVERGENT B1 ;  /* 0x0000000000017941 */ /* 0x000fea0003800200 */
.L_x_466:
[----:B------:R-:W-:Y:S01]  /*0bf0*/  IMAD.IADD R11, R2, 0x1, -R10 ;  /* 0x00000001020b7824 */ /* 0x000fe200078e0a0a */
[----:B------:R-:W-:Y:S01]  /*0c00*/  BSSY.RECONVERGENT B1, `(.L_x_471) ;  /* 0x0000015000017945 */ /* 0x000fe20003800200 */
[----:B------:R-:W-:-:S03]  /*0c10*/  IMAD.MOV.U32 R5, RZ, RZ, RZ ;  /* 0x000000ffff057224 */ /* 0x000fc600078e00ff */
[----:B------:R-:W-:-:S04]  /*0c20*/  IADD3 R13, PT, PT, R11, R9, -R14 ;  /* 0x000000090b0d7210 */ /* 0x000fc80007ffe80e */
[----:B------:R-:W-:-:S04]  /*0c30*/  SHF.R.S32.HI R4, RZ, 0x1, R13 ;  /* 0x00000001ff047819 */ /* 0x000fc8000001140d */
[----:B------:R-:W-:-:S04]  /*0c40*/  VIMNMX R16, PT, PT, R11, R4, !PT ;  /* 0x000000040b107248 */ /* 0x000fc80007fe0100 */
[----:B------:R-:W-:-:S04]  /*0c50*/  IADD3 R10, PT, PT, R10, 0x1, R16 ;  /* 0x000000010a0a7810 */ /* 0x000fc80007ffe010 */
[----:B------:R-:W-:-:S05]  /*0c60*/  VIMNMX R3, PT, PT, R10, R3, PT ;  /* 0x000000030a037248 */ /* 0x000fca0003fe0100 */
[----:B------:R-:W-:-:S05]  /*0c70*/  IMAD.IADD R3, R3, 0x1, -R2 ;  /* 0x0000000103037824 */ /* 0x000fca00078e0a02 */
[----:B------:R-:W-:-:S13]  /*0c80*/  ISETP.GE.AND P0, PT, R3, 0x1, PT ;  /* 0x000000010300780c */ /* 0x000fda0003f06270 */
[----:B------:R-:W-:Y:S05]  /*0c90*/  @!P0 BRA `(.L_x_472) ;  /* 0x00000000002c8947 */ /* 0x000fea0003800000 */
[----:B------:R-:W-:Y:S02]  /*0ca0*/  IMAD.MOV.U32 R4, RZ, RZ, R3 ;  /* 0x000000ffff047224 */ /* 0x000fe400078e0003 */
[----:B------:R-:W-:-:S07]  /*0cb0*/  IMAD.MOV.U32 R5, RZ, RZ, RZ ;  /* 0x000000ffff057224 */ /* 0x000fce00078e00ff */
.L_x_473:
[----:B------:R-:W-:-:S05]  /*0cc0*/  IMAD.IADD R2, R5, 0x1, R4 ;  /* 0x0000000105027824 */ /* 0x000fca00078e0204 */
[----:B------:R-:W-:-:S05]  /*0cd0*/  SHF.R.S32.HI R9, RZ, 0x1, R2 ;  /* 0x00000001ff097819 */ /* 0x000fca0000011402 */
[----:B------:R-:W-:-:S06]  /*0ce0*/  IMAD.WIDE R2, R9, 0x4, R6 ;  /* 0x0000000409027825 */ /* 0x000fcc00078e0206 */
[----:B------:R-:W2:Y:S02]  /*0cf0*/  LDG.E R3, desc[UR4][R2.64] ;  /* 0x0000000402037981 */ /* 0x000ea4000c1e1900 */
[----:B--2--5:R-:W-:-:S04]  /*0d00*/  ISETP.GE.AND P0, PT, R12, R3, PT ;  /* 0x000000030c00720c */ /* 0x024fc80003f06270 */
[----:B------:R-:W-:-:S09]  /*0d10*/  SEL R4, R9, R4, !P0 ;  /* 0x0000000409047207 */ /* 0x000fd20004000000 */
[----:B------:R-:W-:-:S05]  /*0d20*/  @P0 VIADD R5, R9, 0x1 ;  /* 0x0000000109050836 */ /* 0x000fca0000000000 */
[----:B------:R-:W-:-:S13]  /*0d30*/  ISETP.GE.AND P0, PT, R5, R4, PT ;  /* 0x000000040500720c */ /* 0x000fda0003f06270 */
[----:B------:R-:W-:Y:S05]  /*0d40*/  @!P0 BRA `(.L_x_473) ;  /* 0xfffffffc00dc8947 */ /* 0x000fea000383ffff */
.L_x_472:
[----:B------:R-:W-:Y:S05]  /*0d50*/  BSYNC.RECONVERGENT B1 ;  /* 0x0000000000017941 */ /* 0x000fea0003800200 */
.L_x_471:
        /* <DEDUP_REMOVED lines=8> */
.L_x_457:
[----:B------:R-:W-:Y:S05]  /*0de0*/  BSYNC.RECONVERGENT B0 ;  /* 0x0000000000007941 */ /* 0x000fea0003800200 */
.L_x_456:
[----:B------:R-:W-:Y:S05]  /*0df0*/  WARPSYNC.ALL ;  /* 0x0000000000007948 */ /* 0x000fea0003800000 */
[----:B------:R-:W0:Y:S01]  /*0e00*/  LDC.64 R2, c[0x0][0x3a0] ;  /* 0x0000e800ff027b82 */ /* 0x000e220000000a00 */
[----:B------:R-:W-:Y:S01]  /*0e10*/  IADD3 R5, PT, PT, R4, R8, -R9 ;  /* 0x0000000804057210 */ /* 0x000fe20007ffe809 */
[----:B0-----:R-:W-:-:S05]  /*0e20*/  IMAD.WIDE R2, R0, 0x8, R2 ;  /* 0x0000000800027825 */ /* 0x001fca00078e0202 */
[----:B------:R-:W-:Y:S04]  /*0e30*/  STG.E desc[UR4][R2.64], R9 ;  /* 0x0000000902007986 */ /* 0x000fe8000c101904 */
[----:B------:R-:W-:Y:S01]  /*0e40*/  STG.E desc[UR4][R2.64+0x4], R5 ;  /* 0x0000040502007986 */ /* 0x000fe2000c101904 */
[----:B------:R-:W-:Y:S05]  /*0e50*/  EXIT ;  /* 0x000000000000794d */ /* 0x000fea0003800000 */
.L_x_474:
        /* <DEDUP_REMOVED lines=10> */
.L_x_482:


//--------------------- .text._ZN6thrust24THRUST_300001_SM_1000_NS8cuda_cub4core6detail13_kernel_agentINS1_16__set_operations9InitAgentIN3cub18CUB_300001_SM_100013ScanTileStateIiLb1EEEiEEJSA_iEEEvDpT0_ --------------------------
	.section	.text._ZN6thrust24THRUST_300001_SM_1000_NS8cuda_cub4core6detail13_kernel_agentINS1_16__set_operations9InitAgentIN3cub18CUB_300001_SM_100013ScanTileStateIiLb1EEEiEEJSA_iEEEvDpT0_,"ax",@progbits
	.align	128
        .global         _ZN6thrust24THRUST_300001_SM_1000_NS8cuda_cub4core6detail13_kernel_agentINS1_16__set_operations9InitAgentIN3cub18CUB_300001_SM_100013ScanTileStateIiLb1EEEiEEJSA_iEEEvDpT0_
        .type           _ZN6thrust24THRUST_300001_SM_1000_NS8cuda_cub4core6detail13_kernel_agentINS1_16__set_operations9InitAgentIN3cub18CUB_300001_SM_100013ScanTileStateIiLb1EEEiEEJSA_iEEEvDpT0_,@function
        .size           _ZN6thrust24THRUST_300001_SM_1000_NS8cuda_cub4core6detail13_kernel_agentINS1_16__set_operations9InitAgentIN3cub18CUB_300001_SM_100013ScanTileStateIiLb1EEEiEEJSA_iEEEvDpT0_,(.L_x_483 - _ZN6thrust24THRUST_300001_SM_1000_NS8cuda_cub4core6detail13_kernel_agentINS1_16__set_operations9InitAgentIN3cub18CUB_300001_SM_100013ScanTileStateIiLb1EEEiEEJSA_iEEEvDpT0_)
        .other          _ZN6thrust24THRUST_300001_SM_1000_NS8cuda_cub4core6detail13_kernel_agentINS1_16__set_operations9InitAgentIN3cub18CUB_300001_SM_100013ScanTileStateIiLb1EEEiEEJSA_iEEEvDpT0_,@"STO_CUDA_ENTRY STV_DEFAULT"
_ZN6thrust24THRUST_300001_SM_1000_NS8cuda_cub4core6detail13_kernel_agentINS1_16__set_operations9InitAgentIN3cub18CUB_300001_SM_100013ScanTileStateIiLb1EEEiEEJSA_iEEEvDpT0_:
.text._ZN6thrust24THRUST_300001_SM_1000_NS8cuda_cub4core6detail13_kernel_agentINS1_16__set_operations9InitAgentIN3cub18CUB_300001_SM_100013ScanTileStateIiLb1EEEiEEJSA_iEEEvDpT0_:
[----:B------:R-:W-:Y:S01]  /*0000*/  LDC R1, c[0x0][0x37c] ;  /* 0x0000df00ff017b82 */ /* 0x000fe20000000800 */
[----:B------:R-:W0:Y:S07]  /*0010*/  S2R R0, SR_TID.X ;  /* 0x0000000000007919 */ /* 0x000e2e0000002100 */
[----:B------:R-:W1:Y:S01]  /*0020*/  S2UR UR6, SR_CTAID.X ;  /* 0x00000000000679c3 */ /* 0x000e620000002500 */
[----:B------:R-:W2:Y:S07]  /*0030*/  LDCU UR4, c[0x0][0x388] ;  /* 0x00007100ff0477ac */ /* 0x000eae0008000800 */
[----:B------:R-:W1:Y:S01]  /*0040*/  LDC R5, c[0x0][0x360] ;  /* 0x0000d800ff057b82 */ /* 0x000e620000000800 */
[----:B0-----:R-:W-:Y:S01]  /*0050*/  ISETP.GT.U32.AND P0, PT, R0, 0x1f, PT ;  /* 0x0000001f0000780c */ /* 0x001fe20003f04070 */
[----:B-1----:R-:W-:-:S03]  /*0060*/  IMAD R5, R5, UR6, R0 ;  /* 0x0000000605057c24 */ /* 0x002fc6000f8e0200 */
[----:B------:R-:W-:Y:S02]  /*0070*/  ISETP.NE.OR P0, PT, RZ, UR6, P0 ;  /* 0x00000006ff007c0c */ /* 0x000fe40008705670 */
[----:B--2---:R-:W-:Y:S01]  /*0080*/  ISETP.GE.AND P1, PT, R5, UR4, PT ;  /* 0x0000000405007c0c */ /* 0x004fe2000bf26270 */
[----:B------:R-:W0:-:S12]  /*0090*/  LDCU.64 UR4, c[0x0][0x358] ;  /* 0x00006b00ff0477ac */ /* 0x000e180008000a00 */
[----:B------:R-:W1:Y:S01]  /*00a0*/  @!P1 LDC.64 R2, c[0x0][0x380] ;  /* 0x0000e000ff029b82 */ /* 0x000e620000000a00 */
[----:B------:R-:W-:Y:S01]  /*00b0*/  @!P1 MOV R4, 0x63 ;  /* 0x0000006300049802 */ /* 0x000fe20000000f00 */
[----:B-1----:R-:W-:-:S04]  /*00c0*/  @!P1 IMAD.WIDE R2, R5, 0x8, R2 ;  /* 0x0000000805029825 */ /* 0x002fc800078e0202 */
[----:B------:R-:W-:-:S05]  /*00d0*/  HFMA2 R5, -RZ, RZ, 0, 0 ;  /* 0x00000000ff057431 */ /* 0x000fca00000001ff */
[----:B0-----:R0:W-:Y:S01]  /*00e0*/  @!P1 STG.E.64 desc[UR4][R2.64+0x100], R4 ;  /* 0x0001000402009986 */ /* 0x0011e2000c101b04 */
[----:B------:R-:W-:Y:S05]  /*00f0*/  @P0 EXIT ;  /* 0x000000000000094d */ /* 0x000fea0003800000 */
[----:B0-----:R-:W0:Y:S02]  /*0100*/  LDC.64 R2, c[0x0][0x380] ;  /* 0x0000e000ff027b82 */ /* 0x001e240000000a00 */
[----:B0-----:R-:W-:-:S05]  /*0110*/  IMAD.WIDE.U32 R2, R0, 0x8, R2 ;  /* 0x0000000800027825 */ /* 0x001fca00078e0002 */
[----:B------:R-:W-:Y:S01]  /*0120*/  STG.E.64 desc[UR4][R2.64], RZ ;  /* 0x000000ff02007986 */ /* 0x000fe2000c101b04 */
[----:B------:R-:W-:Y:S05]  /*0130*/  EXIT ;  /* 0x000000000000794d */ /* 0x000fea0003800000 */
.L_x_475:
        /* <DEDUP_REMOVED lines=12> */
.L_x_483:


//--------------------- .nv.shared._ZN3cub18CUB_300001_SM_10006detail8for_each13static_kernelINS2_12policy_hub_t12policy_500_tEmN6thrust24THRUST_300001_SM_1000_NS8cuda_cub20__uninitialized_fill7functorINS7_10device_ptrIiEEiEEEEvT0_T1_ --------------------------
	.section	.nv.shared._ZN3cub18CUB_300001_SM_10006detail8for_each13static_kernelINS2_12policy_hub_t12policy_500_tEmN6thrust24THRUST_300001_SM_1000_NS8cuda_cub20__uninitialized_fill7functorINS7_10device_ptrIiEEiEEEEvT0_T1_,"aw",@nobits
	.sectionflags	@""
	.align	16
	.zero		1024


//--------------------- .nv.shared.reserved.0     --------------------------
	.section	.nv.shared.reserved.0,"aw",@nobits
	.weak		__nv_reservedSMEM_offset_0_alias
	.size		__nv_reservedSMEM_offset_0_alias, 0, 64
	.other		__nv_reservedSMEM_offset_0_alias,@"STO_CUDA_RESERVED_SHARED STV_DEFAULT"
__nv_reservedSMEM_offset_0_alias:
	.zero		0
	.zero		64


//--------------------- .nv.global                --------------------------
	.section	.nv.global,"aw",@nobits
.nv.global:
	.type		_ZN34_INTERNAL_2a02a848_4_k_cu_dbd60d2f6thrust24THRUST_300001_SM_1000_NS12placeholders2_8E,@object
	.size		_ZN34_INTERNAL_2a02a848_4_k_cu_dbd60d2f6thrust24THRUST_300001_SM_1000_NS12placeholders2_8E,(_ZN34_INTERNAL_2a02a848_4_k_cu_dbd60d2f4cuda3std3__436_GLOBAL__N__2a02a848_4_k_cu_dbd60d2f6ignoreE - _ZN34_INTERNAL_2a02a848_4_k_cu_dbd60d2f6thrust24THRUST_300001_SM_1000_NS12placeholders2_8E)
_ZN34_INTERNAL_2a02a848_4_k_cu_dbd60d2f6thrust24THRUST_300001_SM_1000_NS12placeholders2_8E:
	.zero		1
	.type		_ZN34_INTERNAL_2a02a848_4_k_cu_dbd60d2f4cuda3std3__436_GLOBAL__N__2a02a848_4_k_cu_dbd60d2f6ignoreE,@object
	.size		_ZN34_INTERNAL_2a02a848_4_k_cu_dbd60d2f4cuda3std3__436_GLOBAL__N__2a02a848_4_k_cu_dbd60d2f6ignoreE,(_ZN34_INTERNAL_2a02a848_4_k_cu_dbd60d2f4cuda3std6ranges3__45__cpo4dataE - _ZN34_INTERNAL_2a02a848_4_k_cu_dbd60d2f4cuda3std3__436_GLOBAL__N__2a02a848_4_k_cu_dbd60d2f6ignoreE)
_ZN34_INTERNAL_2a02a848_4_k_cu_dbd60d2f4cuda3std3__436_GLOBAL__N__2a02a848_4_k_cu_dbd60d2f6ignoreE:
	.zero		1
	.type		_ZN34_INTERNAL_2a02a848_4_k_cu_dbd60d2f4cuda3std6ranges3__45__cpo4dataE,@object
	.size		_ZN34_INTERNAL_2a02a848_4_k_cu_dbd60d2f4cuda3std6ranges3__45__cpo4dataE,(_ZN34_INTERNAL_2a02a848_4_k_cu_dbd60d2f6thrust24THRUST_300001_SM_1000_NS6system3cpp3parE - _ZN34_INTERNAL_2a02a848_4_k_cu_dbd60d2f4cuda3std6ranges3__45__cpo4dataE)
_ZN34_INTERNAL_2a02a848_4_k_cu_dbd60d2f4cuda3std6ranges3__45__cpo4dataE:
	.zero		1
	.type		_ZN34_INTERNAL_2a02a848_4_k_cu_dbd60d2f6thrust24THRUST_300001_SM_1000_NS6system3cpp3parE,@object
	.size		_ZN34_INTERNAL_2a02a848_4_k_cu_dbd60d2f6thrust24THRUST_300001_SM_1000_NS6system3cpp3parE,(_ZN34_INTERNAL_2a02a848_4_k_cu_dbd60d2f4cuda3std3__45__cpo5beginE - _ZN34_INTERNAL_2a02a848_4_k_cu_dbd60d2f6thrust24THRUST_300001_SM_1000_NS6system3cpp3parE)
_ZN34_INTERNAL_2a02a848_4_k_cu_dbd60d2f6thrust24THRUST_300001_SM_1000_NS6system3cpp3parE:
	.zero		1
	.type		_ZN34_INTERNAL_2a02a848_4_k_cu_dbd60d2f4cuda3std3__45__cpo5beginE,@object
	.size		_ZN34_INTERNAL_2a02a848_4_k_cu_dbd60d2f4cuda3std3__45__cpo5beginE,(_ZN34_INTERNAL_2a02a848_4_k_cu_dbd60d2f4cuda3std6ranges3__45__cpo5beginE - _ZN34_INTERNAL_2a02a848_4_k_cu_dbd60d2f4cuda3std3__45__cpo5beginE)
_ZN34_INTERNAL_2a02a848_4_k_cu_dbd60d2f4cuda3std3__45__cpo5beginE:
	.zero		1
	.type		_ZN34_INTERNAL_2a02a848_4_k_cu_dbd60d2f4cuda3std6ranges3__45__cpo5beginE,@object
	.size		_ZN34_INTERNAL_2a02a848_4_k_cu_dbd60d2f4cuda3std6ranges3__45__cpo5beginE,(_ZN34_INTERNAL_2a02a848_4_k_cu_dbd60d2f6thrust24THRUST_300001_SM_1000_NS6deviceE - _ZN34_INTERNAL_2a02a848_4_k_cu_dbd60d2f4cuda3std6ranges3__45__cpo5beginE)
_ZN34_INTERNAL_2a02a848_4_k_cu_dbd60d2f4cuda3std6ranges3__45__cpo5beginE:
	.zero		1
	.type		_ZN34_INTERNAL_2a02a848_4_k_cu_dbd60d2f6thrust24THRUST_300001_SM_1000_NS6deviceE,@object
	.size		_ZN34_INTERNAL_2a02a848_4_k_cu_dbd60d2f6thrust24THRUST_300001_SM_1000_NS6deviceE,(_ZN34_INTERNAL_2a02a848_4_k_cu_dbd60d2f4cuda3std3__47nulloptE - _ZN34_INTERNAL_2a02a848_4_k_cu_dbd60d2f6thrust24THRUST_300001_SM_1000_NS6deviceE)
_ZN34_INTERNAL_2a02a848_4_k_cu_dbd60d2f6thrust24THRUST_300001_SM_1000_NS6deviceE:
	.zero		1
	.type		_ZN34_INTERNAL_2a02a848_4_k_cu_dbd60d2f4cuda3std3__47nulloptE,@object
	.size		_ZN34_INTERNAL_2a02a848_4_k_cu_dbd60d2f4cuda3std3__47nulloptE,(_ZN34_INTERNAL_2a02a848_4_k_cu_dbd60d2f4cuda3std6ranges3__45__cpo8distanceE - _ZN34_INTERNAL_2a02a848_4_k_cu_dbd60d2f4cuda3std3__47nulloptE)
_ZN34_INTERNAL_2a02a848_4_k_cu_dbd60d2f4cuda3std3__47nulloptE:
	.zero		1
	.type		_ZN34_INTERNAL_2a02a848_4_k_cu_dbd60d2f4cuda3std6ranges3__45__cpo8distanceE,@object
	.size		_ZN34_INTERNAL_2a02a848_4_k_cu_dbd60d2f4cuda3std6ranges3__45__cpo8distanceE,(_ZN34_INTERNAL_2a02a848_4_k_cu_dbd60d2f6thrust24THRUST_300001_SM_1000_NS12placeholders2_4E - _ZN34_INTERNAL_2a02a848_4_k_cu_dbd60d2f4cuda3std6ranges3__45__cpo8distanceE)
_ZN34_INTERNAL_2a02a848_4_k_cu_dbd60d2f4cuda3std6ranges3__45__cpo8distanceE:
	.zero		1
	.type		_ZN34_INTERNAL_2a02a848_4_k_cu_dbd60d2f6thrust24THRUST_300001_SM_1000_NS12placeholders2_4E,@object
	.size		_ZN34_INTERNAL_2a02a848_4_k_cu_dbd60d2f6thrust24THRUST_300001_SM_1000_NS12placeholders2_4E,(_ZN34_INTERNAL_2a02a848_4_k_cu_dbd60d2f4cuda3std3__45__cpo6rbeginE - _ZN34_INTERNAL_2a02a848_4_k_cu_dbd60d2f6thrust24THRUST_300001_SM_1000_NS12placeholders2_4E)
_ZN34_INTERNAL_2a02a848_4_k_cu_dbd60d2f6thrust24THRUST_300001_SM_1000_NS12placeholders2_4E:
	.zero		1
	.type		_ZN34_INTERNAL_2a02a848_4_k_cu_dbd60d2f4cuda3std3__45__cpo6rbeginE,@object
	.size		_ZN34_INTERNAL_2a02a848_4_k_cu_dbd60d2f4cuda3std3__45__cpo6rbeginE,(_ZN34_INTERNAL_2a02a848_4_k_cu_dbd60d2f4cuda3std6ranges3__45__cpo7advanceE - _ZN34_INTERNAL_2a02a848_4_k_cu_dbd60d2f4cuda3std3__45__cpo6rbeginE)
_ZN34_INTERNAL_2a02a848_4_k_cu_dbd60d2f4cuda3std3__45__cpo6rbeginE:
	.zero		1
	.type		_ZN34_INTERNAL_2a02a848_4_k_cu_dbd60d2f4cuda3std6ranges3__45__cpo7advanceE,@object
	.size		_ZN34_INTERNAL_2a02a848_4_k_cu_dbd60d2f4cuda3std6ranges3__45__cpo7advanceE,(_ZN34_INTERNAL_2a02a848_4_k_cu_dbd60d2f6thrust24THRUST_300001_SM_1000_NS12placeholders3_10E - _ZN34_INTERNAL_2a02a848_4_k_cu_dbd60d2f4cuda3std6ranges3__45__cpo7advanceE)
_ZN34_INTERNAL_2a02a848_4_k_cu_dbd60d2f4cuda3std6ranges3__45__cpo7advanceE:
	.zero		1
	.type		_ZN34_INTERNAL_2a02a848_4_k_cu_dbd60d2f6thrust24THRUST_300001_SM_1000_NS12placeholders3_10E,@object
	.size		_ZN34_INTERNAL_2a02a848_4_k_cu_dbd60d2f6thrust24THRUST_300001_SM_1000_NS12placeholders3_10E,(_ZN34_INTERNAL_2a02a848_4_k_cu_dbd60d2f4cuda3std3__48in_placeE - _ZN34_INTERNAL_2a02a848_4_k_cu_dbd60d2f6thrust24THRUST_300001_SM_1000_NS12placeholders3_10E)
_ZN34_INTERNAL_2a02a848_4_k_cu_dbd60d2f6thrust24THRUST_300001_SM_1000_NS12placeholders3_10E:
	.zero		1
	.type		_ZN34_INTERNAL_2a02a848_4_k_cu_dbd60d2f4cuda3std3__48in_placeE,@object
	.size		_ZN34_INTERNAL_2a02a848_4_k_cu_dbd60d2f4cuda3std3__48in_placeE,(_ZN34_INTERNAL_2a02a848_4_k_cu_dbd60d2f4cuda3std6ranges3__45__cpo4sizeE - _ZN34_INTERNAL_2a02a848_4_k_cu_dbd60d2f4cuda3std3__48in_placeE)
_ZN34_INTERNAL_2a02a848_4_k_cu_dbd60d2f4cuda3std3__48in_placeE:
	.zero		1
	.type		_ZN34_INTERNAL_2a02a848_4_k_cu_dbd60d2f4cuda3std6ranges3__45__cpo4sizeE,@object
	.size		_ZN34_INTERNAL_2a02a848_4_k_cu_dbd60d2f4cuda3std6ranges3__45__cpo4sizeE,(_ZN34_INTERNAL_2a02a848_4_k_cu_dbd60d2f6thrust24THRUST_300001_SM_1000_NS12placeholders2_2E - _ZN34_INTERNAL_2a02a848_4_k_cu_dbd60d2f4cuda3std6ranges3__45__cpo4sizeE)
_ZN34_INTERNAL_2a02a848_4_k_cu_dbd60d2f4cuda3std6ranges3__45__cpo4sizeE:
	.zero		1
	.type		_ZN34_INTERNAL_2a02a848_4_k_cu_dbd60d2f6thrust24THRUST_300001_SM_1000_NS12placeholders2_2E,@object
	.size		_ZN34_INTERNAL_2a02a848_4_k_cu_dbd60d2f6thrust24THRUST_300001_SM_1000_NS12placeholders2_2E,(_ZN34_INTERNAL_2a02a848_4_k_cu_dbd60d2f4cuda3std3__45__cpo6cbeginE - _ZN34_INTERNAL_2a02a848_4_k_cu_dbd60d2f6thrust24THRUST_300001_SM_1000_NS12placeholders2_2E)
_ZN34_INTERNAL_2a02a848_4_k_cu_dbd60d2f6thrust24THRUST_300001_SM_1000_NS12placeholders2_2E:
	.zero		1
	.type		_ZN34_INTERNAL_2a02a848_4_k_cu_dbd60d2f4cuda3std3__45__cpo6cbeginE,@object
	.size		_ZN34_INTERNAL_2a02a848_4_k_cu_dbd60d2f4cuda3std3__45__cpo6cbeginE,(_ZN34_INTERNAL_2a02a848_4_k_cu_dbd60d2f4cuda3std6ranges3__45__cpo6cbeginE - _ZN34_INTERNAL_2a02a848_4_k_cu_dbd60d2f4cuda3std3__45__cpo6cbeginE)
_ZN34_INTERNAL_2a02a848_4_k_cu_dbd60d2f4cuda3std3__45__cpo6cbeginE:
	.zero		1
	.type		_ZN34_INTERNAL_2a02a848_4_k_cu_dbd60d2f4cuda3std6ranges3__45__cpo6cbeginE,@object
	.size		_ZN34_INTERNAL_2a02a848_4_k_cu_dbd60d2f4cuda3std6ranges3__45__cpo6cbeginE,(_ZN34_INTERNAL_2a02a848_4_k_cu_dbd60d2f6thrust24THRUST_300001_SM_1000_NS12placeholders2_6E - _ZN34_INTERNAL_2a02a848_4_k_cu_dbd60d2f4cuda3std6ranges3__45__cpo6cbeginE)
_ZN34_INTERNAL_2a02a848_4_k_cu_dbd60d2f4cuda3std6ranges3__45__cpo6cbeginE:
	.zero		1
	.type		_ZN34_INTERNAL_2a02a848_4_k_cu_dbd60d2f6thrust24THRUST_300001_SM_1000_NS12placeholders2_6E,@object
	.size		_ZN34_INTERNAL_2a02a848_4_k_cu_dbd60d2f6thrust24THRUST_300001_SM_1000_NS12placeholders2_6E,(_ZN34_INTERNAL_2a02a848_4_k_cu_dbd60d2f4cuda3std3__45__cpo7crbeginE - _ZN34_INTERNAL_2a02a848_4_k_cu_dbd60d2f6thrust24THRUST_300001_SM_1000_NS12placeholders2_6E)
_ZN34_INTERNAL_2a02a848_4_k_cu_dbd60d2f6thrust24THRUST_300001_SM_1000_NS12placeholders2_6E:
	.zero		1
	.type		_ZN34_INTERNAL_2a02a848_4_k_cu_dbd60d2f4cuda3std3__45__cpo7crbeginE,@object
	.size		_ZN34_INTERNAL_2a02a848_4_k_cu_dbd60d2f4cuda3std3__45__cpo7crbeginE,(_ZN34_INTERNAL_2a02a848_4_k_cu_dbd60d2f4cuda3std6ranges3__45__cpo4nextE - _ZN34_INTERNAL_2a02a848_4_k_cu_dbd60d2f4cuda3std3__45__cpo7crbeginE)
_ZN34_INTERNAL_2a02a848_4_k_cu_dbd60d2f4cuda3std3__45__cpo7crbeginE:
	.zero		1
	.type		_ZN34_INTERNAL_2a02a848_4_k_cu_dbd60d2f4cuda3std6ranges3__45__cpo4nextE,@object
	.size		_ZN34_INTERNAL_2a02a848_4_k_cu_dbd60d2f4cuda3std6ranges3__45__cpo4nextE,(_ZN34_INTERNAL_2a02a848_4_k_cu_dbd60d2f4cuda3std6ranges3__45__cpo4swapE - _ZN34_INTERNAL_2a02a848_4_k_cu_dbd60d2f4cuda3std6ranges3__45__cpo4nextE)
_ZN34_INTERNAL_2a02a848_4_k_cu_dbd60d2f4cuda3std6ranges3__45__cpo4nextE:
	.zero		1
	.type		_ZN34_INTERNAL_2a02a848_4_k_cu_dbd60d2f4cuda3std6ranges3__45__cpo4swapE,@object
	.size		_ZN34_INTERNAL_2a02a848_4_k_cu_dbd60d2f4cuda3std6ranges3__45__cpo4swapE,(_ZN34_INTERNAL_2a02a848_4_k_cu_dbd60d2f6thrust24THRUST_300001_SM_1000_NS8cuda_cub10par_nosyncE - _ZN34_INTERNAL_2a02a848_4_k_cu_dbd60d2f4cuda3std6ranges3__45__cpo4swapE)
_ZN34_INTERNAL_2a02a848_4_k_cu_dbd60d2f4cuda3std6ranges3__45__cpo4swapE:
	.zero		1
	.type		_ZN34_INTERNAL_2a02a848_4_k_cu_dbd60d2f6thrust24THRUST_300001_SM_1000_NS8cuda_cub10par_nosyncE,@object
	.size		_ZN34_INTERNAL_2a02a848_4_k_cu_dbd60d2f6thrust24THRUST_300001_SM_1000_NS8cuda_cub10par_nosyncE,(_ZN34_INTERNAL_2a02a848_4_k_cu_dbd60d2f6thrust24THRUST_300001_SM_1000_NS3seqE - _ZN34_INTERNAL_2a02a848_4_k_cu_dbd60d2f6thrust24THRUST_300001_SM_1000_NS8cuda_cub10par_nosyncE)
_ZN34_INTERNAL_2a02a848_4_k_cu_dbd60d2f6thrust24THRUST_300001_SM_1000_NS8cuda_cub10par_nosyncE:
	.zero		1
	.type		_ZN34_INTERNAL_2a02a848_4_k_cu_dbd60d2f6thrust24THRUST_300001_SM_1000_NS3seqE,@object
	.size		_ZN34_INTERNAL_2a02a848_4_k_cu_dbd60d2f6thrust24THRUST_300001_SM_1000_NS3seqE,(_ZN34_INTERNAL_2a02a848_4_k_cu_dbd60d2f4cuda3std3__420unreachable_sentinelE - _ZN34_INTERNAL_2a02a848_4_k_cu_dbd60d2f6thrust24THRUST_300001_SM_1000_NS3seqE)
_ZN34_INTERNAL_2a02a848_4_k_cu_dbd60d2f6thrust24THRUST_300001_SM_1000_NS3seqE:
	.zero		1
	.type		_ZN34_INTERNAL_2a02a848_4_k_cu_dbd60d2f4cuda3std3__420unreachable_sentinelE,@object
	.size		_ZN34_INTERNAL_2a02a848_4_k_cu_dbd60d2f4cuda3std3__420unreachable_sentinelE,(_ZN34_INTERNAL_2a02a848_4_k_cu_dbd60d2f4cuda3std6ranges3__45__cpo5ssizeE - _ZN34_INTERNAL_2a02a848_4_k_cu_dbd60d2f4cuda3std3__420unreachable_sentinelE)
_ZN34_INTERNAL_2a02a848_4_k_cu_dbd60d2f4cuda3std3__420unreachable_sentinelE:
	.zero		1
	.type		_ZN34_INTERNAL_2a02a848_4_k_cu_dbd60d2f4cuda3std6ranges3__45__cpo5ssizeE,@object
	.size		_ZN34_INTERNAL_2a02a848_4_k_cu_dbd60d2f4cuda3std6ranges3__45__cpo5ssizeE,(_ZN34_INTERNAL_2a02a848_4_k_cu_dbd60d2f6thrust24THRUST_300001_SM_1000_NS12placeholders2_3E - _ZN34_INTERNAL_2a02a848_4_k_cu_dbd60d2f4cuda3std6ranges3__45__cpo5ssizeE)
_ZN34_INTERNAL_2a02a848_4_k_cu_dbd60d2f4cuda3std6ranges3__45__cpo5ssizeE:
	.zero		1
	.type		_ZN34_INTERNAL_2a02a848_4_k_cu_dbd60d2f6thrust24THRUST_300001_SM_1000_NS12placeholders2_3E,@object
	.size		_ZN34_INTERNAL_2a02a848_4_k_cu_dbd60d2f6thrust24THRUST_300001_SM_1000_NS12placeholders2_3E,(_ZN34_INTERNAL_2a02a848_4_k_cu_dbd60d2f4cuda3std3__45__cpo4cendE - _ZN34_INTERNAL_2a02a848_4_k_cu_dbd60d2f6thrust24THRUST_300001_SM_1000_NS12placeholders2_3E)
_ZN34_INTERNAL_2a02a848_4_k_cu_dbd60d2f6thrust24THRUST_300001_SM_1000_NS12placeholders2_3E:
	.zero		1
	.type		_ZN34_INTERNAL_2a02a848_4_k_cu_dbd60d2f4cuda3std3__45__cpo4cendE,@object
	.size		_ZN34_INTERNAL_2a02a848_4_k_cu_dbd60d2f4cuda3std3__45__cpo4cendE,(_ZN34_INTERNAL_2a02a848_4_k_cu_dbd60d2f4cuda3std6ranges3__45__cpo4cendE - _ZN34_INTERNAL_2a02a848_4_k_cu_dbd60d2f4cuda3std3__45__cpo4cendE)
_ZN34_INTERNAL_2a02a848_4_k_cu_dbd60d2f4cuda3std3__45__cpo4cendE:
	.zero		1
	.type		_ZN34_INTERNAL_2a02a848_4_k_cu_dbd60d2f4cuda3std6ranges3__45__cpo4cendE,@object
	.size		_ZN34_INTERNAL_2a02a848_4_k_cu_dbd60d2f4cuda3std6ranges3__45__cpo4cendE,(_ZN34_INTERNAL_2a02a848_4_k_cu_dbd60d2f6thrust24THRUST_300001_SM_1000_NS12placeholders2_7E - _ZN34_INTERNAL_2a02a848_4_k_cu_dbd60d2f4cuda3std6ranges3__45__cpo4cendE)
_ZN34_INTERNAL_2a02a848_4_k_cu_dbd60d2f4cuda3std6ranges3__45__cpo4cendE:
	.zero		1
	.type		_ZN34_INTERNAL_2a02a848_4_k_cu_dbd60d2f6thrust24THRUST_300001_SM_1000_NS12placeholders2_7E,@object
	.size		_ZN34_INTERNAL_2a02a848_4_k_cu_dbd60d2f6thrust24THRUST_300001_SM_1000_NS12placeholders2_7E,(_ZN34_INTERNAL_2a02a848_4_k_cu_dbd60d2f4cuda3std3__45__cpo5crendE - _ZN34_INTERNAL_2a02a848_4_k_cu_dbd60d2f6thrust24THRUST_300001_SM_1000_NS12placeholders2_7E)
_ZN34_INTERNAL_2a02a848_4_k_cu_dbd60d2f6thrust24THRUST_300001_SM_1000_NS12placeholders2_7E:
	.zero		1
	.type		_ZN34_INTERNAL_2a02a848_4_k_cu_dbd60d2f4cuda3std3__45__cpo5crendE,@object
	.size		_ZN34_INTERNAL_2a02a848_4_k_cu_dbd60d2f4cuda3std3__45__cpo5crendE,(_ZN34_INTERNAL_2a02a848_4_k_cu_dbd60d2f4cuda3std6ranges3__45__cpo4prevE - _ZN34_INTERNAL_2a02a848_4_k_cu_dbd60d2f4cuda3std3__45__cpo5crendE)
_ZN34_INTERNAL_2a02a848_4_k_cu_dbd60d2f4cuda3std3__45__cpo5crendE:
	.zero		1
	.type		_ZN34_INTERNAL_2a02a848_4_k_cu_dbd60d2f4cuda3std6ranges3__45__cpo4prevE,@object
	.size		_ZN34_INTERNAL_2a02a848_4_k_cu_dbd60d2f4cuda3std6ranges3__45__cpo4prevE,(_ZN34_INTERNAL_2a02a848_4_k_cu_dbd60d2f4cuda3std6ranges3__45__cpo9iter_moveE - _ZN34_INTERNAL_2a02a848_4_k_cu_dbd60d2f4cuda3std6ranges3__45__cpo4prevE)
_ZN34_INTERNAL_2a02a848_4_k_cu_dbd60d2f4cuda3std6ranges3__45__cpo4prevE:
	.zero		1
	.type		_ZN34_INTERNAL_2a02a848_4_k_cu_dbd60d2f4cuda3std6ranges3__45__cpo9iter_moveE,@object
	.size		_ZN34_INTERNAL_2a02a848_4_k_cu_dbd60d2f4cuda3std6ranges3__45__cpo9iter_moveE,(_ZN34_INTERNAL_2a02a848_4_k_cu_dbd60d2f6thrust24THRUST_300001_SM_1000_NS6system6detail10sequential3seqE - _ZN34_INTERNAL_2a02a848_4_k_cu_dbd60d2f4cuda3std6ranges3__45__cpo9iter_moveE)
_ZN34_INTERNAL_2a02a848_4_k_cu_dbd60d2f4cuda3std6ranges3__45__cpo9iter_moveE:
	.zero		1
	.type		_ZN34_INTERNAL_2a02a848_4_k_cu_dbd60d2f6thrust24THRUST_300001_SM_1000_NS6system6detail10sequential3seqE,@object
	.size		_ZN34_INTERNAL_2a02a848_4_k_cu_dbd60d2f6thrust24THRUST_300001_SM_1000_NS6system6detail10sequential3seqE,(_ZN34_INTERNAL_2a02a848_4_k_cu_dbd60d2f6thrust24THRUST_300001_SM_1000_NS12placeholders2_9E - _ZN34_INTERNAL_2a02a848_4_k_cu_dbd60d2f6thrust24THRUST_300001_SM_1000_NS6system6detail10sequential3seqE)
_ZN34_INTERNAL_2a02a848_4_k_cu_dbd60d2f6thrust24THRUST_300001_SM_1000_NS6system6detail10sequential3seqE:
	.zero		1
	.type		_ZN34_INTERNAL_2a02a848_4_k_cu_dbd60d2f6thrust24THRUST_300001_SM_1000_NS12placeholders2_9E,@object
	.size		_ZN34_INTERNAL_2a02a848_4_k_cu_dbd60d2f6thrust24THRUST_300001_SM_1000_NS12placeholders2_9E,(_ZN34_INTERNAL_2a02a848_4_k_cu_dbd60d2f4cuda3std3__419piecewise_constructE - _ZN34_INTERNAL_2a02a848_4_k_cu_dbd60d2f6thrust24THRUST_300001_SM_1000_NS12placeholders2_9E)
_ZN34_INTERNAL_2a02a848_4_k_cu_dbd60d2f6thrust24THRUST_300001_SM_1000_NS12placeholders2_9E:
	.zero		1
	.type		_ZN34_INTERNAL_2a02a848_4_k_cu_dbd60d2f4cuda3std3__419piecewise_constructE,@object
	.size		_ZN34_INTERNAL_2a02a848_4_k_cu_dbd60d2f4cuda3std3__419piecewise_constructE,(_ZN34_INTERNAL_2a02a848_4_k_cu_dbd60d2f4cuda3std6ranges3__45__cpo5cdataE - _ZN34_INTERNAL_2a02a848_4_k_cu_dbd60d2f4cuda3std3__419piecewise_constructE)
_ZN34_INTERNAL_2a02a848_4_k_cu_dbd60d2f4cuda3std3__419piecewise_constructE:
	.zero		1
	.type		_ZN34_INTERNAL_2a02a848_4_k_cu_dbd60d2f4cuda3std6ranges3__45__cpo5cdataE,@object
	.size		_ZN34_INTERNAL_2a02a848_4_k_cu_dbd60d2f4cuda3std6ranges3__45__cpo5cdataE,(_ZN34_INTERNAL_2a02a848_4_k_cu_dbd60d2f6thrust24THRUST_300001_SM_1000_NS12placeholders2_1E - _ZN34_INTERNAL_2a02a848_4_k_cu_dbd60d2f4cuda3std6ranges3__45__cpo5cdataE)
_ZN34_INTERNAL_2a02a848_4_k_cu_dbd60d2f4cuda3std6ranges3__45__cpo5cdataE:
	.zero		1
	.type		_ZN34_INTERNAL_2a02a848_4_k_cu_dbd60d2f6thrust24THRUST_300001_SM_1000_NS12placeholders2_1E,@object
	.size		_ZN34_INTERNAL_2a02a848_4_k_cu_dbd60d2f6thrust24THRUST_300001_SM_1000_NS12placeholders2_1E,(_ZN34_INTERNAL_2a02a848_4_k_cu_dbd60d2f4cuda3std3__45__cpo3endE - _ZN34_INTERNAL_2a02a848_4_k_cu_dbd60d2f6thrust24THRUST_300001_SM_1000_NS12placeholders2_1E)
_ZN34_INTERNAL_2a02a848_4_k_cu_dbd60d2f6thrust24THRUST_300001_SM_1000_NS12placeholders2_1E:
	.zero		1
	.type		_ZN34_INTERNAL_2a02a848_4_k_cu_dbd60d2f4cuda3std3__45__cpo3endE,@object
	.size		_ZN34_INTERNAL_2a02a848_4_k_cu_dbd60d2f4cuda3std3__45__cpo3endE,(_ZN34_INTERNAL_2a02a848_4_k_cu_dbd60d2f4cuda3std6ranges3__45__cpo3endE - _ZN34_INTERNAL_2a02a848_4_k_cu_dbd60d2f4cuda3std3__45__cpo3endE)
_ZN34_INTERNAL_2a02a848_4_k_cu_dbd60d2f4cuda3std3__45__cpo3endE:
	.zero		1
	.type		_ZN34_INTERNAL_2a02a848_4_k_cu_dbd60d2f4cuda3std6ranges3__45__cpo3endE,@object
	.size		_ZN34_INTERNAL_2a02a848_4_k_cu_dbd60d2f4cuda3std6ranges3__45__cpo3endE,(_ZN34_INTERNAL_2a02a848_4_k_cu_dbd60d2f6thrust24THRUST_300001_SM_1000_NS12placeholders2_5E - _ZN34_INTERNAL_2a02a848_4_k_cu_dbd60d2f4cuda3std6ranges3__45__cpo3endE)
_ZN34_INTERNAL_2a02a848_4_k_cu_dbd60d2f4cuda3std6ranges3__45__cpo3endE:
	.zero		1
	.type		_ZN34_INTERNAL_2a02a848_4_k_cu_dbd60d2f6thrust24THRUST_300001_SM_1000_NS12placeholders2_5E,@object
	.size		_ZN34_INTERNAL_2a02a848_4_k_cu_dbd60d2f6thrust24THRUST_300001_SM_1000_NS12placeholders2_5E,(_ZN34_INTERNAL_2a02a848_4_k_cu_dbd60d2f4cuda3std3__45__cpo4rendE - _ZN34_INTERNAL_2a02a848_4_k_cu_dbd60d2f6thrust24THRUST_300001_SM_1000_NS12placeholders2_5E)
_ZN34_INTERNAL_2a02a848_4_k_cu_dbd60d2f6thrust24THRUST_300001_SM_1000_NS12placeholders2_5E:
	.zero		1
	.type		_ZN34_INTERNAL_2a02a848_4_k_cu_dbd60d2f4cuda3std3__45__cpo4rendE,@object
	.size		_ZN34_INTERNAL_2a02a848_4_k_cu_dbd60d2f4cuda3std3__45__cpo4rendE,(_ZN34_INTERNAL_2a02a848_4_k_cu_dbd60d2f4cuda3std6ranges3__45__cpo9iter_swapE - _ZN34_INTERNAL_2a02a848_4_k_cu_dbd60d2f4cuda3std3__45__cpo4rendE)
_ZN34_INTERNAL_2a02a848_4_k_cu_dbd60d2f4cuda3std3__45__cpo4rendE:
	.zero		1
	.type		_ZN34_INTERNAL_2a02a848_4_k_cu_dbd60d2f4cuda3std6ranges3__45__cpo9iter_swapE,@object
	.size		_ZN34_INTERNAL_2a02a848_4_k_cu_dbd60d2f4cuda3std6ranges3__45__cpo9iter_swapE,(_ZN34_INTERNAL_2a02a848_4_k_cu_dbd60d2f4cuda3std3__48unexpectE - _ZN34_INTERNAL_2a02a848_4_k_cu_dbd60d2f4cuda3std6ranges3__45__cpo9iter_swapE)
_ZN34_INTERNAL_2a02a848_4_k_cu_dbd60d2f4cuda3std6ranges3__45__cpo9iter_swapE:
	.zero		1
	.type		_ZN34_INTERNAL_2a02a848_4_k_cu_dbd60d2f4cuda3std3__48unexpectE,@object
	.size		_ZN34_INTERNAL_2a02a848_4_k_cu_dbd60d2f4cuda3std3__48unexpectE,(_ZN34_INTERNAL_2a02a848_4_k_cu_dbd60d2f6thrust24THRUST_300001_SM_1000_NS8cuda_cub3parE - _ZN34_INTERNAL_2a02a848_4_k_cu_dbd60d2f4cuda3std3__48unexpectE)
_ZN34_INTERNAL_2a02a848_4_k_cu_dbd60d2f4cuda3std3__48unexpectE:
	.zero		1
	.type		_ZN34_INTERNAL_2a02a848_4_k_cu_dbd60d2f6thrust24THRUST_300001_SM_1000_NS8cuda_cub3parE,@object
	.size		_ZN34_INTERNAL_2a02a848_4_k_cu_dbd60d2f6thrust24THRUST_300001_SM_1000_NS8cuda_cub3parE,(.L_29 - _ZN34_INTERNAL_2a02a848_4_k_cu_dbd60d2f6thrust24THRUST_300001_SM_1000_NS8cuda_cub3parE)
_ZN34_INTERNAL_2a02a848_4_k_cu_dbd60d2f6thrust24THRUST_300001_SM_1000_NS8cuda_cub3parE:
	.zero		1
.L_29:


//--------------------- .nv.shared._ZN3cub18CUB_300001_SM_10006detail11EmptyKernelIvEEvv --------------------------
	.section	.nv.shared._ZN3cub18CUB_300001_SM_10006detail11EmptyKernelIvEEvv,"aw",@nobits
	.sectionflags	@""
	.align	16
	.zero		1024


//--------------------- .nv.shared._ZN6thrust24THRUST_300001_SM_1000_NS8cuda_cub4core6detail13_kernel_agentINS1_16__set_operations10SetOpAgentINS0_6detail15normal_iteratorINS0_10device_ptrIiEEEESB_PiSC_SB_SC_lN4cuda3std3__44lessIiEENS5_31serial_set_symmetric_differenceENSF_17integral_constantIbLb0EEEEEJSB_SB_SC_SC_llSB_SC_SH_SI_PNSF_4pairIllEEPmN3cub18CUB_300001_SM_100013ScanTileStateIlLb1EEEEEEvDpT0_ --------------------------
	.section	.nv.shared._ZN6thrust24THRUST_300001_SM_1000_NS8cuda_cub4core6detail13_kernel_agentINS1_16__set_operations10SetOpAgentINS0_6detail15normal_iteratorINS0_10device_ptrIiEEEESB_PiSC_SB_SC_lN4cuda3std3__44lessIiEENS5_31serial_set_symmetric_differenceENSF_17integral_constantIbLb0EEEEEJSB_SB_SC_SC_llSB_SC_SH_SI_PNSF_4pairIllEEPmN3cub18CUB_300001_SM_100013ScanTileStateIlLb1EEEEEEvDpT0_,"aw",@nobits
	.sectionflags	@""
	.align	16
	.zero		1024


//--------------------- .nv.shared._ZN6thrust24THRUST_300001_SM_1000_NS8cuda_cub4core6detail13_kernel_agentINS1_16__set_operations14PartitionAgentINS0_6detail15normal_iteratorINS0_10device_ptrIiEEEESB_lN4cuda3std3__44lessIiEEEEJSB_SB_lllPNSE_4pairIllEESG_iEEEvDpT0_ --------------------------
	.section	.nv.shared._ZN6thrust24THRUST_300001_SM_1000_NS8cuda_cub4core6detail13_kernel_agentINS1_16__set_operations14PartitionAgentINS0_6detail15normal_iteratorINS0_10device_ptrIiEEEESB_lN4cuda3std3__44lessIiEEEEJSB_SB_lllPNSE_4pairIllEESG_iEEEvDpT0_,"aw",@nobits
	.sectionflags	@""
	.align	16
	.zero		1024


//--------------------- .nv.shared._ZN6thrust24THRUST_300001_SM_1000_NS8cuda_cub4core6detail13_kernel_agentINS1_16__set_operations9InitAgentIN3cub18CUB_300001_SM_100013ScanTileStateIlLb1EEElEEJSA_lEEEvDpT0_ --------------------------
	.section	.nv.shared._ZN6thrust24THRUST_300001_SM_1000_NS8cuda_cub4core6detail13_kernel_agentINS1_16__set_operations9InitAgentIN3cub18CUB_300001_SM_100013ScanTileStateIlLb1EEElEEJSA_lEEEvDpT0_,"aw",@nobits
	.sectionflags	@""
	.align	16
	.zero		1024


//--------------------- .nv.shared._ZN6thrust24THRUST_300001_SM_1000_NS8cuda_cub4core6detail13_kernel_agentINS1_16__set_operations10SetOpAgentINS0_6detail15normal_iteratorINS0_10device_ptrIiEEEESB_PiSC_SB_SC_iN4cuda3std3__44lessIiEENS5_31serial_set_symmetric_differenceENSF_17integral_constantIbLb0EEEEEJSB_SB_SC_SC_iiSB_SC_SH_SI_PNSF_4pairIiiEEPmN3cub18CUB_300001_SM_100013ScanTileStateIiLb1EEEEEEvDpT0_ --------------------------
	.section	.nv.shared._ZN6thrust24THRUST_300001_SM_1000_NS8cuda_cub4core6detail13_kernel_agentINS1_16__set_operations10SetOpAgentINS0_6detail15normal_iteratorINS0_10device_ptrIiEEEESB_PiSC_SB_SC_iN4cuda3std3__44lessIiEENS5_31serial_set_symmetric_differenceENSF_17integral_constantIbLb0EEEEEJSB_SB_SC_SC_iiSB_SC_SH_SI_PNSF_4pairIiiEEPmN3cub18CUB_300001_SM_100013ScanTileStateIiLb1EEEEEEvDpT0_,"aw",@nobits
	.sectionflags	@""
	.align	16
	.zero		1024


//--------------------- .nv.shared._ZN6thrust24THRUST_300001_SM_1000_NS8cuda_cub4core6detail13_kernel_agentINS1_16__set_operations14PartitionAgentINS0_6detail15normal_iteratorINS0_10device_ptrIiEEEESB_iN4cuda3std3__44lessIiEEEEJSB_SB_iiiPNSE_4pairIiiEESG_iEEEvDpT0_ --------------------------
	.section	.nv.shared._ZN6thrust24THRUST_300001_SM_1000_NS8cuda_cub4core6detail13_kernel_agentINS1_16__set_operations14PartitionAgentINS0_6detail15normal_iteratorINS0_10device_ptrIiEEEESB_iN4cuda3std3__44lessIiEEEEJSB_SB_iiiPNSE_4pairIiiEESG_iEEEvDpT0_,"aw",@nobits
	.sectionflags	@""
	.align	16
	.zero		1024


//--------------------- .nv.shared._ZN6thrust24THRUST_300001_SM_1000_NS8cuda_cub4core6detail13_kernel_agentINS1_16__set_operations9InitAgentIN3cub18CUB_300001_SM_100013ScanTileStateIiLb1EEEiEEJSA_iEEEvDpT0_ --------------------------
	.section	.nv.shared._ZN6thrust24THRUST_300001_SM_1000_NS8cuda_cub4core6detail13_kernel_agentINS1_16__set_operations9InitAgentIN3cub18CUB_300001_SM_100013ScanTileStateIiLb1EEEiEEJSA_iEEEvDpT0_,"aw",@nobits
	.sectionflags	@""
	.align	16
	.zero		1024


//--------------------- .nv.constant0._ZN3cub18CUB_300001_SM_10006detail8for_each13static_kernelINS2_12policy_hub_t12policy_500_tEmN6thrust24THRUST_300001_SM_1000_NS8cuda_cub20__uninitialized_fill7functorINS7_10device_ptrIiEEiEEEEvT0_T1_ --------------------------
	.section	.nv.constant0._ZN3cub18CUB_300001_SM_10006detail8for_each13static_kernelINS2_12policy_hub_t12policy_500_tEmN6thrust24THRUST_300001_SM_1000_NS8cuda_cub20__uninitialized_fill7functorINS7_10device_ptrIiEEiEEEEvT0_T1_,"a",@progbits
	.sectionflags	@""
	.align	4
.nv.constant0._ZN3cub18CUB_300001_SM_10006detail8for_each13static_kernelINS2_12policy_hub_t12policy_500_tEmN6thrust24THRUST_300001_SM_1000_NS8cuda_cub20__uninitialized_fill7functorINS7_10device_ptrIiEEiEEEEvT0_T1_:
	.zero		920


//--------------------- .nv.constant0._ZN3cub18CUB_300001_SM_10006detail11EmptyKernelIvEEvv --------------------------
	.section	.nv.constant0._ZN3cub18CUB_300001_SM_10006detail11EmptyKernelIvEEvv,"a",@progbits
	.sectionflags	@""
	.align	4
.nv.constant0._ZN3cub18CUB_300001_SM_10006detail11EmptyKernelIvEEvv:
	.zero		896


//--------------------- .nv.constant0._ZN6thrust24THRUST_300001_SM_1000_NS8cuda_cub4core6detail13_kernel_agentINS1_16__set_operations10SetOpAgentINS0_6detail15normal_iteratorINS0_10device_ptrIiEEEESB_PiSC_SB_SC_lN4cuda3std3__44lessIiEENS5_31serial_set_symmetric_differenceENSF_17integral_constantIbLb0EEEEEJSB_SB_SC_SC_llSB_SC_SH_SI_PNSF_4pairIllEEPmN3cub18CUB_300001_SM_100013ScanTileStateIlLb1EEEEEEvDpT0_ --------------------------
	.section	.nv.constant0._ZN6thrust24THRUST_300001_SM_1000_NS8cuda_cub4core6detail13_kernel_agentINS1_16__set_operations10SetOpAgentINS0_6detail15normal_iteratorINS0_10device_ptrIiEEEESB_PiSC_SB_SC_lN4cuda3std3__44lessIiEENS5_31serial_set_symmetric_differenceENSF_17integral_constantIbLb0EEEEEJSB_SB_SC_SC_llSB_SC_SH_SI_PNSF_4pairIllEEPmN3cub18CUB_300001_SM_100013ScanTileStateIlLb1EEEEEEvDpT0_,"a",@progbits
	.sectionflags	@""
	.align	4
.nv.constant0._ZN6thrust24THRUST_300001_SM_1000_NS8cuda_cub4core6detail13_kernel_agentINS1_16__set_operations10SetOpAgentINS0_6detail15normal_iteratorINS0_10device_ptrIiEEEESB_PiSC_SB_SC_lN4cuda3std3__44lessIiEENS5_31serial_set_symmetric_differenceENSF_17integral_constantIbLb0EEEEEJSB_SB_SC_SC_llSB_SC_SH_SI_PNSF_4pairIllEEPmN3cub18CUB_300001_SM_100013ScanTileStateIlLb1EEEEEEvDpT0_:
	.zero		992


//--------------------- .nv.constant0._ZN6thrust24THRUST_300001_SM_1000_NS8cuda_cub4core6detail13_kernel_agentINS1_16__set_operations14PartitionAgentINS0_6detail15normal_iteratorINS0_10device_ptrIiEEEESB_lN4cuda3std3__44lessIiEEEEJSB_SB_lllPNSE_4pairIllEESG_iEEEvDpT0_ --------------------------
	.section	.nv.constant0._ZN6thrust24THRUST_300001_SM_1000_NS8cuda_cub4core6detail13_kernel_agentINS1_16__set_operations14PartitionAgentINS0_6detail15normal_iteratorINS0_10device_ptrIiEEEESB_lN4cuda3std3__44lessIiEEEEJSB_SB_lllPNSE_4pairIllEESG_iEEEvDpT0_,"a",@progbits
	.sectionflags	@""
	.align	4
.nv.constant0._ZN6thrust24THRUST_300001_SM_1000_NS8cuda_cub4core6detail13_kernel_agentINS1_16__set_operations14PartitionAgentINS0_6detail15normal_iteratorINS0_10device_ptrIiEEEESB_lN4cuda3std3__44lessIiEEEEJSB_SB_lllPNSE_4pairIllEESG_iEEEvDpT0_:
	.zero		952


//--------------------- .nv.constant0._ZN6thrust24THRUST_300001_SM_1000_NS8cuda_cub4core6detail13_kernel_agentINS1_16__set_operations9InitAgentIN3cub18CUB_300001_SM_100013ScanTileStateIlLb1EEElEEJSA_lEEEvDpT0_ --------------------------
	.section	.nv.constant0._ZN6thrust24THRUST_300001_SM_1000_NS8cuda_cub4core6detail13_kernel_agentINS1_16__set_operations9InitAgentIN3cub18CUB_300001_SM_100013ScanTileStateIlLb1EEElEEJSA_lEEEvDpT0_,"a",@progbits
	.sectionflags	@""
	.align	4
.nv.constant0._ZN6thrust24THRUST_300001_SM_1000_NS8cuda_cub4core6detail13_kernel_agentINS1_16__set_operations9InitAgentIN3cub18CUB_300001_SM_100013ScanTileStateIlLb1EEElEEJSA_lEEEvDpT0_:
	.zero		912


//--------------------- .nv.constant0._ZN6thrust24THRUST_300001_SM_1000_NS8cuda_cub4core6detail13_kernel_agentINS1_16__set_operations10SetOpAgentINS0_6detail15normal_iteratorINS0_10device_ptrIiEEEESB_PiSC_SB_SC_iN4cuda3std3__44lessIiEENS5_31serial_set_symmetric_differenceENSF_17integral_constantIbLb0EEEEEJSB_SB_SC_SC_iiSB_SC_SH_SI_PNSF_4pairIiiEEPmN3cub18CUB_300001_SM_100013ScanTileStateIiLb1EEEEEEvDpT0_ --------------------------
	.section	.nv.constant0._ZN6thrust24THRUST_300001_SM_1000_NS8cuda_cub4core6detail13_kernel_agentINS1_16__set_operations10SetOpAgentINS0_6detail15normal_iteratorINS0_10device_ptrIiEEEESB_PiSC_SB_SC_iN4cuda3std3__44lessIiEENS5_31serial_set_symmetric_differenceENSF_17integral_constantIbLb0EEEEEJSB_SB_SC_SC_iiSB_SC_SH_SI_PNSF_4pairIiiEEPmN3cub18CUB_300001_SM_100013ScanTileStateIiLb1EEEEEEvDpT0_,"a",@progbits
	.sectionflags	@""
	.align	4
.nv.constant0._ZN6thrust24THRUST_300001_SM_1000_NS8cuda_cub4core6detail13_kernel_agentINS1_16__set_operations10SetOpAgentINS0_6detail15normal_iteratorINS0_10device_ptrIiEEEESB_PiSC_SB_SC_iN4cuda3std3__44lessIiEENS5_31serial_set_symmetric_differenceENSF_17integral_constantIbLb0EEEEEJSB_SB_SC_SC_iiSB_SC_SH_SI_PNSF_4pairIiiEEPmN3cub18CUB_300001_SM_100013ScanTileStateIiLb1EEEEEEvDpT0_:
	.zero		984


//--------------------- .nv.constant0._ZN6thrust24THRUST_300001_SM_1000_NS8cuda_cub4core6detail13_kernel_agentINS1_16__set_operations14PartitionAgentINS0_6detail15normal_iteratorINS0_10device_ptrIiEEEESB_iN4cuda3std3__44lessIiEEEEJSB_SB_iiiPNSE_4pairIiiEESG_iEEEvDpT0_ --------------------------
	.section	.nv.constant0._ZN6thrust24THRUST_300001_SM_1000_NS8cuda_cub4core6detail13_kernel_agentINS1_16__set_operations14PartitionAgentINS0_6detail15normal_iteratorINS0_10device_ptrIiEEEESB_iN4cuda3std3__44lessIiEEEEJSB_SB_iiiPNSE_4pairIiiEESG_iEEEvDpT0_,"a",@progbits
	.sectionflags	@""
	.align	4
.nv.constant0._ZN6thrust24THRUST_300001_SM_1000_NS8cuda_cub4core6detail13_kernel_agentINS1_16__set_operations14PartitionAgentINS0_6detail15normal_iteratorINS0_10device_ptrIiEEEESB_iN4cuda3std3__44lessIiEEEEJSB_SB_iiiPNSE_4pairIiiEESG_iEEEvDpT0_:
	.zero		944


//--------------------- .nv.constant0._ZN6thrust24THRUST_300001_SM_1000_NS8cuda_cub4core6detail13_kernel_agentINS1_16__set_operations9InitAgentIN3cub18CUB_300001_SM_100013ScanTileStateIiLb1EEEiEEJSA_iEEEvDpT0_ --------------------------
	.section	.nv.constant0._ZN6thrust24THRUST_300001_SM_1000_NS8cuda_cub4core6detail13_kernel_agentINS1_16__set_operations9InitAgentIN3cub18CUB_300001_SM_100013ScanTileStateIiLb1EEEiEEJSA_iEEEvDpT0_,"a",@progbits
	.sectionflags	@""
	.align	4
.nv.constant0._ZN6thrust24THRUST_300001_SM_1000_NS8cuda_cub4core6detail13_kernel_agentINS1_16__set_operations9InitAgentIN3cub18CUB_300001_SM_100013ScanTileStateIiLb1EEEiEEJSA_iEEEvDpT0_:
	.zero		908


//--------------------- SYMBOLS --------------------------

	.type		.nv.reservedSmem.offset0,@object
	.size		.nv.reservedSmem.offset0,0x4
	.type		.nv.reservedSmem.cap,@object
	.size		.nv.reservedSmem.cap,0x4
